def matmul_kernel(
    a_ptr,
    b_ptr,
    c_ptr,
    M,
    N,
    K,
    stride_am,
    stride_ak,
    stride_bk,
    stride_bn,
    stride_cm,
    stride_cn,
    BLOCK_M: tl.constexpr,
    BLOCK_N: tl.constexpr,
    BLOCK_K: tl.constexpr,
    GROUP_M: tl.constexpr,
):
    pid = tl.program_id(axis=0)
    num_pid_m = tl.cdiv(M, BLOCK_M)
    num_pid_n = tl.cdiv(N, BLOCK_N)
    num_pid_in_group = GROUP_M * num_pid_n
    group_id = pid // num_pid_in_group
    first_pid_m = group_id * GROUP_M
    group_size_m = min(num_pid_m - first_pid_m, GROUP_M)
    pid_m = first_pid_m + ((pid % num_pid_in_group) % group_size_m)
    pid_n = (pid % num_pid_in_group) // group_size_m

    offs_am = (pid_m * BLOCK_M + tl.arange(0, BLOCK_M)) % M
    offs_bn = (pid_n * BLOCK_N + tl.arange(0, BLOCK_N)) % N
    offs_k = tl.arange(0, BLOCK_K)
    a_ptrs = a_ptr + offs_am[:, None] * stride_am + offs_k[None, :] * stride_ak
    b_ptrs = b_ptr + offs_k[:, None] * stride_bk + offs_bn[None, :] * stride_bn

    acc = tl.zeros((BLOCK_M, BLOCK_N), dtype=tl.float32)
    for kk in range(0, tl.cdiv(K, BLOCK_K)):
        a = tl.load(a_ptrs, mask=offs_k[None, :] < K - kk * BLOCK_K, other=0.0)
        b = tl.load(b_ptrs, mask=offs_k[:, None] < K - kk * BLOCK_K, other=0.0)
        acc = tl.dot(a, b, acc)
        a_ptrs += BLOCK_K * stride_ak
        b_ptrs += BLOCK_K * stride_bk

    c = acc.to(c_ptr.dtype.element_ty)
    offs_cm = pid_m * BLOCK_M + tl.arange(0, BLOCK_M)
    offs_cn = pid_n * BLOCK_N + tl.arange(0, BLOCK_N)
    c_ptrs = c_ptr + offs_cm[:, None] * stride_cm + offs_cn[None, :] * stride_cn
    mask = (offs_cm[:, None] < M) & (offs_cn[None, :] < N)
    tl.store(c_ptrs, c, mask=mask)

# config = {"BLOCK_K": 64, "BLOCK_M": 128, "BLOCK_N": 512, "GROUP_M": 8, "arch": "sm_90", "dtype": "fp32", "num_ctas": 2, "num_stages": 3, "num_warps": 4}
# arch = sm_90


// ===== COMPILED SASS (sm_90a) =====

	.target	sm_90a

	.elftype	@"ET_EXEC"


//--------------------- .note.nv.tkinfo           --------------------------
	.section	.note.nv.tkinfo,"",@"SHT_NOTE"
	.sectionflags	@"SHF_NOTE_NV_TKINFO"
	.tkinfo
        /*0018*/ 	.word	0x00000002
        /*0030*/ 	.string	""
        /*0030*/ 	.string	"ptxas"
        /*0030*/ 	.string	"Cuda compilation tools, release 13.0, V13.0.88"
        /*0030*/ 	.string	"Build cuda_13.0.r13.0/compiler.36424714_0"
        /*0030*/ 	.string	"-v  -suppress-debug-info  -lineinfo  -arch sm_90a "



//--------------------- .note.nv.cuinfo           --------------------------
	.section	.note.nv.cuinfo,"",@"SHT_NOTE"
	.sectionflags	@"SHF_NOTE_NV_CUINFO"
        /*0018*/ 	.short	0x0002
        /*001a*/ 	.short	0x005a
        /*001c*/ 	.short	0x0082
	.zero		2


//--------------------- .nv.info                  --------------------------
	.section	.nv.info,"",@"SHT_CUDA_INFO"
	.align	4


	//----- nvinfo : EIATTR_REGCOUNT
	.align		4
        /*0000*/ 	.byte	0x04, 0x2f
        /*0002*/ 	.short	(.L_1 - .L_0)
	.align		4
.L_0:
        /*0004*/ 	.word	index@(matmul_kernel)
        /*0008*/ 	.word	0x000000ff


	//----- nvinfo : EIATTR_FRAME_SIZE
	.align		4
.L_1:
        /*000c*/ 	.byte	0x04, 0x11
        /*000e*/ 	.short	(.L_3 - .L_2)
	.align		4
.L_2:
        /*0010*/ 	.word	index@(matmul_kernel)
        /*0014*/ 	.word	0x000009a8


	//----- nvinfo : EIATTR_MIN_STACK_SIZE
	.align		4
.L_3:
        /*0018*/ 	.byte	0x04, 0x12
        /*001a*/ 	.short	(.L_5 - .L_4)
	.align		4
.L_4:
        /*001c*/ 	.word	index@(matmul_kernel)
        /*0020*/ 	.word	0x000009a8
.L_5:


//--------------------- .nv.compat                --------------------------
	.section	.nv.compat,"",@"SHT_CUDA_COMPAT_INFO"
	.align	4
        /*0000*/ 	.byte	0x02, 0x09, 0x01, 0x00, 0x02, 0x02, 0x04, 0x00, 0x02, 0x05, 0x05, 0x00, 0x03, 0x07, 0x01, 0x01
        /*0010*/ 	.byte	0x02, 0x03, 0x00, 0x00, 0x02, 0x06, 0x01, 0x00, 0x04, 0x0b, 0x08, 0x00, 0x00, 0x00, 0x00, 0x00
        /*0020*/ 	.byte	0x00, 0x00, 0x00, 0x00


//--------------------- .nv.info.matmul_kernel    --------------------------
	.section	.nv.info.matmul_kernel,"",@"SHT_CUDA_INFO"
	.sectionflags	@""
	.align	4


	//----- nvinfo : EIATTR_CUDA_API_VERSION
	.align		4
        /*0000*/ 	.byte	0x04, 0x37
        /*0002*/ 	.short	(.L_7 - .L_6)
.L_6:
        /*0004*/ 	.word	0x00000082


	//----- nvinfo : EIATTR_KPARAM_INFO
	.align		4
.L_7:
        /*0008*/ 	.byte	0x04, 0x17
        /*000a*/ 	.short	(.L_9 - .L_8)
.L_8:
        /*000c*/ 	.word	0x00000000
        /*0010*/ 	.short	0x000d
        /*0012*/ 	.short	0x0048
        /*0014*/ 	.byte	0x00, 0xf4, 0x21, 0x00


	//----- nvinfo : EIATTR_KPARAM_INFO
	.align		4
.L_9:
        /*0018*/ 	.byte	0x04, 0x17
        /*001a*/ 	.short	(.L_11 - .L_10)
.L_10:
        /*001c*/ 	.word	0x00000000
        /*0020*/ 	.short	0x000c
        /*0022*/ 	.short	0x0040
        /*0024*/ 	.byte	0x00, 0xf4, 0x21, 0x00


	//----- nvinfo : EIATTR_KPARAM_INFO
	.align		4
.L_11:
        /*0028*/ 	.byte	0x04, 0x17
        /*002a*/ 	.short	(.L_13 - .L_12)
.L_12:
        /*002c*/ 	.word	0x00000000
        /*0030*/ 	.short	0x000b
        /*0032*/ 	.short	0x0038
        /*0034*/ 	.byte	0x00, 0xf0, 0x11, 0x00


	//----- nvinfo : EIATTR_KPARAM_INFO
	.align		4
.L_13:
        /*0038*/ 	.byte	0x04, 0x17
        /*003a*/ 	.short	(.L_15 - .L_14)
.L_14:
        /*003c*/ 	.word	0x00000000
        /*0040*/ 	.short	0x000a
        /*0042*/ 	.short	0x0034
        /*0044*/ 	.byte	0x00, 0xf0, 0x11, 0x00


	//----- nvinfo : EIATTR_KPARAM_INFO
	.align		4
.L_15:
        /*0048*/ 	.byte	0x04, 0x17
        /*004a*/ 	.short	(.L_17 - .L_16)
.L_16:
        /*004c*/ 	.word	0x00000000
        /*0050*/ 	.short	0x0009
        /*0052*/ 	.short	0x0030
        /*0054*/ 	.byte	0x00, 0xf0, 0x11, 0x00


	//----- nvinfo : EIATTR_KPARAM_INFO
	.align		4
.L_17:
        /*0058*/ 	.byte	0x04, 0x17
        /*005a*/ 	.short	(.L_19 - .L_18)
.L_18:
        /*005c*/ 	.word	0x00000000
        /*0060*/ 	.short	0x0008
        /*0062*/ 	.short	0x002c
        /*0064*/ 	.byte	0x00, 0xf0, 0x11, 0x00


	//----- nvinfo : EIATTR_KPARAM_INFO
	.align		4
.L_19:
        /*0068*/ 	.byte	0x04, 0x17
        /*006a*/ 	.short	(.L_21 - .L_20)
.L_20:
        /*006c*/ 	.word	0x00000000
        /*0070*/ 	.short	0x0007
        /*0072*/ 	.short	0x0028
        /*0074*/ 	.byte	0x00, 0xf0, 0x11, 0x00


	//----- nvinfo : EIATTR_KPARAM_INFO
	.align		4
.L_21:
        /*0078*/ 	.byte	0x04, 0x17
        /*007a*/ 	.short	(.L_23 - .L_22)
.L_22:
        /*007c*/ 	.word	0x00000000
        /*0080*/ 	.short	0x0006
        /*0082*/ 	.short	0x0024
        /*0084*/ 	.byte	0x00, 0xf0, 0x11, 0x00


	//----- nvinfo : EIATTR_KPARAM_INFO
	.align		4
.L_23:
        /*0088*/ 	.byte	0x04, 0x17
        /*008a*/ 	.short	(.L_25 - .L_24)
.L_24:
        /*008c*/ 	.word	0x00000000
        /*0090*/ 	.short	0x0005
        /*0092*/ 	.short	0x0020
        /*0094*/ 	.byte	0x00, 0xf0, 0x11, 0x00


	//----- nvinfo : EIATTR_KPARAM_INFO
	.align		4
.L_25:
        /*0098*/ 	.byte	0x04, 0x17
        /*009a*/ 	.short	(.L_27 - .L_26)
.L_26:
        /*009c*/ 	.word	0x00000000
        /*00a0*/ 	.short	0x0004
        /*00a2*/ 	.short	0x001c
        /*00a4*/ 	.byte	0x00, 0xf0, 0x11, 0x00


	//----- nvinfo : EIATTR_KPARAM_INFO
	.align		4
.L_27:
        /*00a8*/ 	.byte	0x04, 0x17
        /*00aa*/ 	.short	(.L_29 - .L_28)
.L_28:
        /*00ac*/ 	.word	0x00000000
        /*00b0*/ 	.short	0x0003
        /*00b2*/ 	.short	0x0018
        /*00b4*/ 	.byte	0x00, 0xf0, 0x11, 0x00


	//----- nvinfo : EIATTR_KPARAM_INFO
	.align		4
.L_29:
        /*00b8*/ 	.byte	0x04, 0x17
        /*00ba*/ 	.short	(.L_31 - .L_30)
.L_30:
        /*00bc*/ 	.word	0x00000000
        /*00c0*/ 	.short	0x0002
        /*00c2*/ 	.short	0x0010
        /*00c4*/ 	.byte	0x00, 0xf4, 0x21, 0x00


	//----- nvinfo : EIATTR_KPARAM_INFO
	.align		4
.L_31:
        /*00c8*/ 	.byte	0x04, 0x17
        /*00ca*/ 	.short	(.L_33 - .L_32)
.L_32:
        /*00cc*/ 	.word	0x00000000
        /*00d0*/ 	.short	0x0001
        /*00d2*/ 	.short	0x0008
        /*00d4*/ 	.byte	0x00, 0xf4, 0x21, 0x00


	//----- nvinfo : EIATTR_KPARAM_INFO
	.align		4
.L_33:
        /*00d8*/ 	.byte	0x04, 0x17
        /*00da*/ 	.short	(.L_35 - .L_34)
.L_34:
        /*00dc*/ 	.word	0x00000000
        /*00e0*/ 	.short	0x0000
        /*00e2*/ 	.short	0x0000
        /*00e4*/ 	.byte	0x00, 0xf4, 0x21, 0x00


	//----- nvinfo : EIATTR_EXPLICIT_CLUSTER
	.align		4
.L_35:
        /*00e8*/ 	.byte	0x01, 0x3e
	.zero		2


	//----- nvinfo : EIATTR_CTA_PER_CLUSTER
	.align		4
        /*00ec*/ 	.byte	0x04, 0x3d
        /*00ee*/ 	.short	(.L_37 - .L_36)
.L_36:
        /*00f0*/ 	.word	0x00000002
        /*00f4*/ 	.word	0x00000001
        /*00f8*/ 	.word	0x00000001


	//----- nvinfo : EIATTR_SPARSE_MMA_MASK
	.align		4
.L_37:
        /*00fc*/ 	.byte	0x03, 0x50
        /*00fe*/ 	.short	0x0000


	//----- nvinfo : EIATTR_MAXREG_COUNT
	.align		4
        /*0100*/ 	.byte	0x03, 0x1b
        /*0102*/ 	.short	0x00ff


	//----- nvinfo : EIATTR_NUM_BARRIERS
	.align		4
        /*0104*/ 	.byte	0x02, 0x4c
        /*0106*/ 	.byte	0x01
	.zero		1


	//----- nvinfo : EIATTR_ANNOTATIONS
	.align		4
        /*0108*/ 	.byte	0x04, 0x55
        /*010a*/ 	.short	(.L_39 - .L_38)


	//   ....[0]....
.L_38:
        /*010c*/ 	.word	0x00000001
        /*0110*/ 	.byte	0x80, 0x00, 0x00, 0x00, 0x01, 0x00, 0x00, 0x00, 0x20, 0x06, 0x00, 0x00, 0x01, 0x00, 0x00, 0x00
        /* <DEDUP_REMOVED lines=1031> */
        /*4190*/ 	.byte	0x20, 0xe6, 0x01, 0x00


	//----- nvinfo : EIATTR_MERCURY_ISA_VERSION
	.align		4
.L_39:
        /*4194*/ 	.byte	0x03, 0x5f
        /*4196*/ 	.short	0x0101


	//----- nvinfo : EIATTR_EXIT_INSTR_OFFSETS
	.align		4
        /*4198*/ 	.byte	0x04, 0x1c
        /*419a*/ 	.short	(.L_41 - .L_40)


	//   ....[0]....
.L_40:
        /*419c*/ 	.word	0x00025fa0


	//   ....[1]....
        /*41a0*/ 	.word	0x00025fc0


	//----- nvinfo : EIATTR_REQNTID
	.align		4
.L_41:
        /*41a4*/ 	.byte	0x04, 0x10
        /*41a6*/ 	.short	(.L_43 - .L_42)
.L_42:
        /*41a8*/ 	.word	0x00000080
        /*41ac*/ 	.word	0x00000001
        /*41b0*/ 	.word	0x00000001


	//----- nvinfo : EIATTR_CBANK_PARAM_SIZE
	.align		4
.L_43:
        /*41b4*/ 	.byte	0x03, 0x19
        /*41b6*/ 	.short	0x0050


	//----- nvinfo : EIATTR_PARAM_CBANK
	.align		4
        /*41b8*/ 	.byte	0x04, 0x0a
        /*41ba*/ 	.short	(.L_45 - .L_44)
	.align		4
.L_44:
        /*41bc*/ 	.word	index@(.nv.constant0.matmul_kernel)
        /*41c0*/ 	.short	0x0210
        /*41c2*/ 	.short	0x0050


	//----- nvinfo : EIATTR_SW_WAR
	.align		4
.L_45:
        /*41c4*/ 	.byte	0x04, 0x36
        /*41c6*/ 	.short	(.L_47 - .L_46)
.L_46:
        /*41c8*/ 	.word	0x00000008
.L_47:


//--------------------- .nv.callgraph             --------------------------
	.section	.nv.callgraph,"",@"SHT_CUDA_CALLGRAPH"
	.align	4
	.sectionentsize	8
	.align		4
        /*0000*/ 	.word	0x00000000
	.align		4
        /*0004*/ 	.word	0xffffffff
	.align		4
        /*0008*/ 	.word	0x00000000
	.align		4
        /*000c*/ 	.word	0xfffffffe
	.align		4
        /*0010*/ 	.word	0x00000000
	.align		4
        /*0014*/ 	.word	0xfffffffd
	.align		4
        /*0018*/ 	.word	0x00000000
	.align		4
        /*001c*/ 	.word	0xfffffffc


//--------------------- .text.matmul_kernel       --------------------------
	.section	.text.matmul_kernel,"ax",@progbits
	.align	128
        .global         matmul_kernel
        .type           matmul_kernel,@function
        .size           matmul_kernel,(.L_x_3 - matmul_kernel)
        .other          matmul_kernel,@"STO_CUDA_ENTRY STV_DEFAULT"
matmul_kernel:
.text.matmul_kernel:
[----:B------:R-:W1:Y:S08]  /*0000*/  LDC R1, c[0x0][0x28] ;  /* 0x00000a00ff017b82 */ /* 0x000e700000000800 */
[----:B------:R-:W2:Y:S01]  /*0010*/  LDC.64 R2, c[0x0][0x228] ;  /* 0x00008a00ff027b82 */ /* 0x000ea20000000a00 */
[----:B-1----:R-:W-:Y:S01]  /*0020*/  VIADD R1, R1, 0xfffff658 ;  /* 0xfffff65801017836 */ /* 0x002fe20000000000 */
[----:B------:R-:W1:Y:S01]  /*0030*/  S2R R12, SR_CgaCtaId ;  /* 0x00000000000c7919 */ /* 0x000e620000008800 */
[----:B------:R-:W3:Y:S05]  /*0040*/  S2R R59, SR_TID.X ;  /* 0x00000000003b7919 */ /* 0x000eea0000002100 */
[----:B------:R-:W4:Y:S08]  /*0050*/  S2UR UR4, SR_CTAID.X ;  /* 0x00000000000479c3 */ /* 0x000f300000002500 */
[----:B------:R-:W5:Y:S01]  /*0060*/  LDC.64 R240, c[0x0][0x238] ;  /* 0x00008e00fff07b82 */ /* 0x000f620000000a00 */
[----:B--2---:R-:W-:Y:S01]  /*0070*/  IMAD.MOV.U32 R57, RZ, RZ, R3 ;  /* 0x000000ffff397224 */ /* 0x004fe200078e0003 */
[----:B------:R2:W-:Y:S01]  /*0080*/  STL.64 [R1+0x650], R2 ;  /* 0x0006500201007387 */ /* 0x0005e20000100a00 */
[----:B------:R-:W-:-:S02]  /*0090*/  IMAD.MOV.U32 R243, RZ, RZ, R2 ;  /* 0x000000fffff37224 */ /* 0x000fc400078e0002 */
[----:B------:R-:W-:Y:S01]  /*00a0*/  VIADD R0, R57, 0x1ff ;  /* 0x000001ff39007836 */ /* 0x000fe20000000000 */
[----:B------:R-:W-:Y:S02]  /*00b0*/  LOP3.LUT R87, RZ, R57, RZ, 0x33, !PT ;  /* 0x00000039ff577212 */ /* 0x000fe400078e33ff */
[----:B----4-:R-:W-:Y:S01]  /*00c0*/  I2FP.F32.U32 R5, UR4 ;  /* 0x0000000400057c45 */ /* 0x010fe20008201000 */
[----:B------:R-:W-:Y:S01]  /*00d0*/  ULDC UR4, c[0x0][0x150] ;  /* 0x0000540000047ab9 */ /* 0x000fe20000000800 */
[----:B--2---:R-:W-:-:S03]  /*00e0*/  SHF.R.S32.HI R3, RZ, 0x1f, R0 ;  /* 0x0000001fff037819 */ /* 0x004fc60000011400 */
[----:B------:R-:W-:Y:S01]  /*00f0*/  FMUL R5, R5, UR4 ;  /* 0x0000000405057c20 */ /* 0x000fe20008400000 */
[----:B---3--:R-:W-:Y:S01]  /*0100*/  LOP3.LUT R252, R59, 0x3f, RZ, 0xc0, !PT ;  /* 0x0000003f3bfc7812 */ /* 0x008fe200078ec0ff */
[----:B------:R-:W-:Y:S01]  /*0110*/  ULDC.64 UR4, c[0x0][0x218] ;  /* 0x0000860000047ab9 */ /* 0x000fe20000000a00 */
[----:B------:R-:W-:-:S03]  /*0120*/  LEA.HI R3, R3, R0, RZ, 0x9 ;  /* 0x0000000003037211 */ /* 0x000fc600078f48ff */
[----:B------:R-:W2:Y:S01]  /*0130*/  F2I.U32.TRUNC.NTZ R5, R5 ;  /* 0x0000000500057305 */ /* 0x000ea2000020f000 */
[----:B------:R-:W-:-:S05]  /*0140*/  SHF.R.S32.HI R3, RZ, 0x9, R3 ;  /* 0x00000009ff037819 */ /* 0x000fca0000011403 */
[----:B------:R-:W-:-:S05]  /*0150*/  IMAD.SHL.U32 R4, R3, 0x8, RZ ;  /* 0x0000000803047824 */ /* 0x000fca00078e00ff */
[----:B------:R-:W-:-:S04]  /*0160*/  IABS R7, R4 ;  /* 0x0000000400077213 */ /* 0x000fc80000000000 */
[----:B------:R-:W3:Y:S01]  /*0170*/  I2F.RP R0, R7 ;  /* 0x0000000700007306 */ /* 0x000ee20000209400 */
[----:B--2---:R-:W-:-:S07]  /*0180*/  IABS R11, R5 ;  /* 0x00000005000b7213 */ /* 0x004fce0000000000 */
[----:B---3--:R-:W2:Y:S02]  /*0190*/  MUFU.RCP R0, R0 ;  /* 0x0000000000007308 */ /* 0x008ea40000001000 */
[----:B--2---:R-:W-:Y:S01]  /*01a0*/  VIADD R2, R0, 0xffffffe ;  /* 0x0ffffffe00027836 */ /* 0x004fe20000000000 */
[----:B------:R-:W-:-:S05]  /*01b0*/  IABS R0, R4 ;  /* 0x0000000400007213 */ /* 0x000fca0000000000 */
[----:B------:R2:W3:Y:S01]  /*01c0*/  F2I.FTZ.U32.TRUNC.NTZ R3, R2 ;  /* 0x0000000200037305 */ /* 0x0004e2000021f000 */
[----:B------:R-:W-:Y:S02]  /*01d0*/  IMAD.MOV R0, RZ, RZ, -R0 ;  /* 0x000000ffff007224 */ /* 0x000fe400078e0a00 */
[----:B--2---:R-:W-:Y:S02]  /*01e0*/  IMAD.MOV.U32 R2, RZ, RZ, RZ ;  /* 0x000000ffff027224 */ /* 0x004fe400078e00ff */
[----:B---3--:R-:W-:-:S04]  /*01f0*/  IMAD.MOV R6, RZ, RZ, -R3 ;  /* 0x000000ffff067224 */ /* 0x008fc800078e0a03 */
[----:B------:R-:W-:-:S04]  /*0200*/  IMAD R9, R6, R7, RZ ;  /* 0x0000000706097224 */ /* 0x000fc800078e02ff */
[----:B------:R-:W-:-:S06]  /*0210*/  IMAD.HI.U32 R2, R3, R9, R2 ;  /* 0x0000000903027227 */ /* 0x000fcc00078e0002 */
[----:B------:R-:W-:-:S04]  /*0220*/  IMAD.HI.U32 R2, R2, R11, RZ ;  /* 0x0000000b02027227 */ /* 0x000fc800078e00ff */
[----:B------:R-:W-:Y:S01]  /*0230*/  IMAD R0, R2, R0, R11 ;  /* 0x0000000002007224 */ /* 0x000fe200078e020b */
[----:B------:R-:W-:-:S04]  /*0240*/  IABS R11, R57 ;  /* 0x00000039000b7213 */ /* 0x000fc80000000000 */
[----:B------:R-:W-:-:S13]  /*0250*/  ISETP.GT.U32.AND P1, PT, R7, R0, PT ;  /* 0x000000000700720c */ /* 0x000fda0003f24070 */
[----:B------:R-:W-:Y:S02]  /*0260*/  @!P1 IMAD.IADD R0, R0, 0x1, -R7 ;  /* 0x0000000100009824 */ /* 0x000fe400078e0a07 */
[----:B------:R-:W-:Y:S01]  /*0270*/  @!P1 VIADD R2, R2, 0x1 ;  /* 0x0000000102029836 */ /* 0x000fe20000000000 */
[----:B------:R-:W-:Y:S02]  /*0280*/  ISETP.NE.AND P1, PT, R4, RZ, PT ;  /* 0x000000ff0400720c */ /* 0x000fe40003f25270 */
[----:B------:R-:W-:Y:S02]  /*0290*/  ISETP.GE.U32.AND P0, PT, R0, R7, PT ;  /* 0x000000070000720c */ /* 0x000fe40003f06070 */
[----:B------:R-:W-:-:S04]  /*02a0*/  LOP3.LUT R0, R5, R4, RZ, 0x3c, !PT ;  /* 0x0000000405007212 */ /* 0x000fc800078e3cff */
[----:B------:R-:W-:Y:S01]  /*02b0*/  ISETP.GE.AND P2, PT, R0, RZ, PT ;  /* 0x000000ff0000720c */ /* 0x000fe20003f46270 */
[----:B------:R-:W-:-:S05]  /*02c0*/  VIADD R0, R243, 0x7f ;  /* 0x0000007ff3007836 */ /* 0x000fca0000000000 */
[----:B------:R-:W-:Y:S01]  /*02d0*/  SHF.R.S32.HI R3, RZ, 0x1f, R0 ;  /* 0x0000001fff037819 */ /* 0x000fe20000011400 */
[----:B------:R-:W-:-:S03]  /*02e0*/  @P0 VIADD R2, R2, 0x1 ;  /* 0x0000000102020836 */ /* 0x000fc60000000000 */
[----:B------:R-:W-:-:S03]  /*02f0*/  LEA.HI R3, R3, R0, RZ, 0x7 ;  /* 0x0000000003037211 */ /* 0x000fc600078f38ff */
[----:B------:R-:W-:Y:S01]  /*0300*/  @!P2 IMAD.MOV R2, RZ, RZ, -R2 ;  /* 0x000000ffff02a224 */ /* 0x000fe200078e0a02 */
[----:B------:R-:W-:-:S05]  /*0310*/  @!P1 LOP3.LUT R2, RZ, R4, RZ, 0x33, !PT ;  /* 0x00000004ff029212 */ /* 0x000fca00078e33ff */
[----:B------:R-:W-:Y:S02]  /*0320*/  IMAD.SHL.U32 R9, R2, 0x8, RZ ;  /* 0x0000000802097824 */ /* 0x000fe400078e00ff */
[----:B------:R-:W-:-:S03]  /*0330*/  IMAD.MOV R2, RZ, RZ, -R2 ;  /* 0x000000ffff027224 */ /* 0x000fc600078e0a02 */
[----:B------:R-:W-:Y:S01]  /*0340*/  LEA.HI.SX32 R3, R3, -R9, 0x19 ;  /* 0x8000000903037211 */ /* 0x000fe200078fcaff */
[----:B------:R-:W-:Y:S02]  /*0350*/  IMAD R10, R4, R2, R5 ;  /* 0x00000002040a7224 */ /* 0x000fe400078e0205 */
[----:B------:R-:W-:Y:S01]  /*0360*/  IMAD.MOV.U32 R2, RZ, RZ, RZ ;  /* 0x000000ffff027224 */ /* 0x000fe200078e00ff */
[----:B------:R-:W-:Y:S02]  /*0370*/  VIMNMX R13, R3, 0x8, PT ;  /* 0x00000008030d7848 */ /* 0x000fe40003fe0100 */
[----:B------:R-:W-:Y:S02]  /*0380*/  IABS R4, R10 ;  /* 0x0000000a00047213 */ /* 0x000fe40000000000 */
[-C--:B------:R-:W-:Y:S02]  /*0390*/  IABS R8, R13.reuse ;  /* 0x0000000d00087213 */ /* 0x080fe40000000000 */
[----:B------:R-:W-:-:S02]  /*03a0*/  IABS R6, R13 ;  /* 0x0000000d00067213 */ /* 0x000fc40000000000 */
[----:B------:R-:W2:Y:S08]  /*03b0*/  I2F.RP R0, R8 ;  /* 0x0000000800007306 */ /* 0x000eb00000209400 */
[----:B--2---:R-:W2:Y:S02]  /*03c0*/  MUFU.RCP R0, R0 ;  /* 0x0000000000007308 */ /* 0x004ea40000001000 */
[----:B--2---:R-:W-:-:S06]  /*03d0*/  VIADD R3, R0, 0xffffffe ;  /* 0x0ffffffe00037836 */ /* 0x004fcc0000000000 */
[----:B------:R-:W2:Y:S02]  /*03e0*/  F2I.FTZ.U32.TRUNC.NTZ R3, R3 ;  /* 0x0000000300037305 */ /* 0x000ea4000021f000 */
[----:B--2---:R-:W-:-:S04]  /*03f0*/  IMAD.MOV R7, RZ, RZ, -R3 ;  /* 0x000000ffff077224 */ /* 0x004fc800078e0a03 */
[----:B------:R-:W-:-:S04]  /*0400*/  IMAD R5, R7, R8, RZ ;  /* 0x0000000807057224 */ /* 0x000fc800078e02ff */
[----:B------:R-:W-:-:S04]  /*0410*/  IMAD.HI.U32 R0, R3, R5, R2 ;  /* 0x0000000503007227 */ /* 0x000fc800078e0002 */
[----:B------:R-:W-:Y:S01]  /*0420*/  IMAD.MOV.U32 R2, RZ, RZ, R11 ;  /* 0x000000ffff027224 */ /* 0x000fe200078e000b */
[----:B------:R-:W-:Y:S01]  /*0430*/  IABS R11, R243 ;  /* 0x000000f3000b7213 */ /* 0x000fe20000000000 */
[----:B------:R-:W-:Y:S02]  /*0440*/  IMAD.MOV.U32 R3, RZ, RZ, R4 ;  /* 0x000000ffff037224 */ /* 0x000fe400078e0004 */
[----:B------:R-:W-:Y:S01]  /*0450*/  IMAD.MOV R4, RZ, RZ, -R6 ;  /* 0x000000ffff047224 */ /* 0x000fe200078e0a06 */
[----:B------:R-:W2:Y:S01]  /*0460*/  I2F.RP R7, R2 ;  /* 0x0000000200077306 */ /* 0x000ea20000209400 */
[----:B------:R-:W-:-:S04]  /*0470*/  IMAD.HI.U32 R0, R0, R3, RZ ;  /* 0x0000000300007227 */ /* 0x000fc800078e00ff */
[----:B------:R-:W-:-:S03]  /*0480*/  IMAD R3, R0, R4, R3 ;  /* 0x0000000400037224 */ /* 0x000fc600078e0203 */
[----:B------:R-:W3:Y:S02]  /*0490*/  I2F.RP R6, R11 ;  /* 0x0000000b00067306 */ /* 0x000ee40000209400 */
[----:B------:R-:W-:-:S06]  /*04a0*/  ISETP.GT.U32.AND P1, PT, R8, R3, PT ;  /* 0x000000030800720c */ /* 0x000fcc0003f24070 */
[----:B--2---:R-:W2:Y:S07]  /*04b0*/  MUFU.RCP R7, R7 ;  /* 0x0000000700077308 */ /* 0x004eae0000001000 */
[----:B------:R-:W-:Y:S01]  /*04c0*/  @!P1 IMAD.IADD R3, R3, 0x1, -R8 ;  /* 0x0000000103039824 */ /* 0x000fe200078e0a08 */
[----:B---3--:R-:W3:Y:S01]  /*04d0*/  MUFU.RCP R6, R6 ;  /* 0x0000000600067308 */ /* 0x008ee20000001000 */
[----:B------:R-:W-:Y:S01]  /*04e0*/  @!P1 VIADD R0, R0, 0x1 ;  /* 0x0000000100009836 */ /* 0x000fe20000000000 */
[----:B------:R-:W-:-:S02]  /*04f0*/  ISETP.NE.AND P1, PT, R13, RZ, PT ;  /* 0x000000ff0d00720c */ /* 0x000fc40003f25270 */
[----:B------:R-:W-:Y:S02]  /*0500*/  ISETP.GE.U32.AND P0, PT, R3, R8, PT ;  /* 0x000000080300720c */ /* 0x000fe40003f06070 */
[----:B------:R-:W-:Y:S01]  /*0510*/  LOP3.LUT R3, R10, R13, RZ, 0x3c, !PT ;  /* 0x0000000d0a037212 */ /* 0x000fe200078e3cff */
[----:B--2---:R-:W-:-:S03]  /*0520*/  VIADD R4, R7, 0xffffffe ;  /* 0x0ffffffe07047836 */ /* 0x004fc60000000000 */
[----:B------:R-:W-:Y:S01]  /*0530*/  ISETP.GE.AND P2, PT, R3, RZ, PT ;  /* 0x000000ff0300720c */ /* 0x000fe20003f46270 */
[----:B-1----:R-:W-:Y:S01]  /*0540*/  IMAD.SHL.U32 R3, R12, 0x100, RZ ;  /* 0x000001000c037824 */ /* 0x002fe200078e00ff */
[----:B------:R-:W1:Y:S01]  /*0550*/  F2I.FTZ.U32.TRUNC.NTZ R5, R4 ;  /* 0x0000000400057305 */ /* 0x000e62000021f000 */
[----:B---3--:R-:W-:-:S03]  /*0560*/  VIADD R7, R6, 0xffffffe ;  /* 0x0ffffffe06077836 */ /* 0x008fc60000000000 */
[----:B------:R-:W-:Y:S01]  /*0570*/  LEA.HI R6, R59, R3, RZ, 0x1a ;  /* 0x000000033b067211 */ /* 0x000fe200078fd0ff */
[----:B------:R-:W-:-:S03]  /*0580*/  @P0 VIADD R0, R0, 0x1 ;  /* 0x0000000100000836 */ /* 0x000fc60000000000 */
[----:B------:R-:W2:Y:S01]  /*0590*/  F2I.FTZ.U32.TRUNC.NTZ R7, R7 ;  /* 0x0000000700077305 */ /* 0x000ea2000021f000 */
[----:B------:R-:W-:-:S04]  /*05a0*/  IMAD.MOV.U32 R8, RZ, RZ, R0 ;  /* 0x000000ffff087224 */ /* 0x000fc800078e0000 */
[----:B------:R-:W-:Y:S01]  /*05b0*/  @!P2 IMAD.MOV R8, RZ, RZ, -R8 ;  /* 0x000000ffff08a224 */ /* 0x000fe200078e0a08 */
[----:B------:R-:W-:Y:S01]  /*05c0*/  @!P1 LOP3.LUT R8, RZ, R13, RZ, 0x33, !PT ;  /* 0x0000000dff089212 */ /* 0x000fe200078e33ff */
[----:B-1----:R-:W-:-:S04]  /*05d0*/  IMAD.MOV R15, RZ, RZ, -R5 ;  /* 0x000000ffff0f7224 */ /* 0x002fc800078e0a05 */
[----:B------:R-:W-:Y:S02]  /*05e0*/  IMAD.MOV R0, RZ, RZ, -R8 ;  /* 0x000000ffff007224 */ /* 0x000fe400078e0a08 */
[----:B------:R-:W-:Y:S02]  /*05f0*/  IMAD.SHL.U32 R12, R8, 0x200, RZ ;  /* 0x00000200080c7824 */ /* 0x000fe400078e00ff */
[----:B--2---:R-:W-:Y:S02]  /*0600*/  IMAD.MOV R4, RZ, RZ, -R7 ;  /* 0x000000ffff047224 */ /* 0x004fe400078e0a07 */
[----:B------:R-:W-:Y:S01]  /*0610*/  IMAD R3, R15, R2, RZ ;  /* 0x000000020f037224 */ /* 0x000fe200078e02ff */
[----:B------:R1:W-:Y:S01]  /*0620*/  STL [R1+0x780], R12 ;  /* 0x0007800c01007387 */ /* 0x0003e20000100800 */
[----:B------:R-:W-:Y:S02]  /*0630*/  IMAD.MOV.U32 R8, RZ, RZ, R4 ;  /* 0x000000ffff087224 */ /* 0x000fe400078e0004 */
[----:B------:R-:W-:-:S02]  /*0640*/  IMAD.MOV.U32 R4, RZ, RZ, RZ ;  /* 0x000000ffff047224 */ /* 0x000fc400078e00ff */
[----:B------:R-:W-:Y:S02]  /*0650*/  IMAD R0, R13, R0, R10 ;  /* 0x000000000d007224 */ /* 0x000fe400078e020a */
[----:B------:R-:W-:Y:S01]  /*0660*/  IMAD.HI.U32 R3, R5, R3, R4 ;  /* 0x0000000305037227 */ /* 0x000fe200078e0004 */
[----:B------:R-:W-:Y:S02]  /*0670*/  LOP3.LUT R4, R12, 0x101, R6, 0xf8, !PT ;  /* 0x000001010c047812 */ /* 0x000fe400078ef806 */
[----:B------:R-:W-:Y:S01]  /*0680*/  LOP3.LUT R5, R59, 0x7f, RZ, 0xc0, !PT ;  /* 0x0000007f3b057812 */ /* 0x000fe200078ec0ff */
[----:B------:R-:W-:Y:S01]  /*0690*/  IMAD.IADD R0, R9, 0x1, R0 ;  /* 0x0000000109007824 */ /* 0x000fe200078e0200 */
[----:B------:R-:W-:Y:S01]  /*06a0*/  LOP3.LUT R13, R4, 0xfe, RZ, 0xfc, !PT ;  /* 0x000000fe040d7812 */ /* 0x000fe200078efcff */
[----:B------:R-:W-:Y:S01]  /*06b0*/  IMAD R9, R8, R11, RZ ;  /* 0x0000000b08097224 */ /* 0x000fe200078e02ff */
[----:B------:R-:W-:Y:S01]  /*06c0*/  IABS R24, R4 ;  /* 0x0000000400187213 */ /* 0x000fe20000000000 */
[----:B------:R-:W-:Y:S01]  /*06d0*/  IMAD.MOV.U32 R6, RZ, RZ, RZ ;  /* 0x000000ffff067224 */ /* 0x000fe200078e00ff */
[----:B------:R-:W-:Y:S01]  /*06e0*/  IABS R22, R13 ;  /* 0x0000000d00167213 */ /* 0x000fe20000000000 */
[----:B------:R-:W-:Y:S01]  /*06f0*/  IMAD R55, R0, 0x80, R5 ;  /* 0x0000008000377824 */ /* 0x000fe200078e0205 */
[----:B------:R-:W-:Y:S01]  /*0700*/  ISETP.GE.AND P3, PT, R13, RZ, PT ;  /* 0x000000ff0d00720c */ /* 0x000fe20003f66270 */
[----:B------:R-:W-:Y:S01]  /*0710*/  IMAD.HI.U32 R6, R7, R9, R6 ;  /* 0x0000000907067227 */ /* 0x000fe200078e0006 */
[----:B------:R-:W-:-:S02]  /*0720*/  SHF.R.S32.HI R9, RZ, 0x6, R59 ;  /* 0x00000006ff097819 */ /* 0x000fc4000001143b */
[----:B------:R-:W-:Y:S01]  /*0730*/  IABS R10, R55 ;  /* 0x00000037000a7213 */ /* 0x000fe20000000000 */
[----:B------:R-:W-:Y:S01]  /*0740*/  IMAD.HI.U32 R7, R3, R22, RZ ;  /* 0x0000001603077227 */ /* 0x000fe200078e00ff */
[----:B------:R-:W-:Y:S01]  /*0750*/  SGXT R9, R9, 0x1 ;  /* 0x000000010909781a */ /* 0x000fe20000000200 */
[----:B------:R2:W-:Y:S01]  /*0760*/  STL [R1+0x77c], R55 ;  /* 0x00077c3701007387 */ /* 0x0005e20000100800 */
[----:B------:R-:W-:Y:S01]  /*0770*/  LOP3.LUT R13, R4, 0x18, RZ, 0xfc, !PT ;  /* 0x00000018040d7812 */ /* 0x000fe200078efcff */
[----:B------:R-:W-:Y:S01]  /*0780*/  IMAD.MOV R7, RZ, RZ, -R7 ;  /* 0x000000ffff077224 */ /* 0x000fe200078e0a07 */
[----:B------:R-:W-:Y:S01]  /*0790*/  LOP3.LUT R9, R9, 0x90, RZ, 0xc0, !PT ;  /* 0x0000009009097812 */ /* 0x000fe200078ec0ff */
[C---:B------:R-:W-:Y:S01]  /*07a0*/  IMAD.SHL.U32 R0, R59.reuse, 0x10, RZ ;  /* 0x000000103b007824 */ /* 0x040fe200078e00ff */
[----:B------:R-:W-:Y:S01]  /*07b0*/  IABS R80, R13 ;  /* 0x0000000d00507213 */ /* 0x000fe20000000000 */
[----:B------:R-:W-:Y:S01]  /*07c0*/  IMAD R22, R2, R7, R22 ;  /* 0x0000000702167224 */ /* 0x000fe200078e0216 */
[----:B------:R-:W-:Y:S01]  /*07d0*/  LOP3.LUT R7, R4, 0x2, RZ, 0xfc, !PT ;  /* 0x0000000204077812 */ /* 0x000fe200078efcff */
[----:B-1----:R-:W-:Y:S01]  /*07e0*/  IMAD.SHL.U32 R12, R59, 0x4, RZ ;  /* 0x000000043b0c7824 */ /* 0x002fe200078e00ff */
[----:B------:R-:W-:Y:S01]  /*07f0*/  LOP3.LUT R8, R0, 0x70, RZ, 0xc0, !PT ;  /* 0x0000007000087812 */ /* 0x000fe200078ec0ff */
[----:B------:R-:W-:Y:S01]  /*0800*/  IMAD.HI.U32 R0, R6, R10, RZ ;  /* 0x0000000a06007227 */ /* 0x000fe200078e00ff */
[----:B------:R-:W-:-:S02]  /*0810*/  ISETP.GT.U32.AND P5, PT, R2, R22, PT ;  /* 0x000000160200720c */ /* 0x000fc40003fa4070 */
[----:B------:R-:W-:Y:S01]  /*0820*/  IABS R26, R7 ;  /* 0x00000007001a7213 */ /* 0x000fe20000000000 */
[----:B------:R-:W-:Y:S01]  /*0830*/  IMAD R6, R5, 0x80, R8 ;  /* 0x0000008005067824 */ /* 0x000fe200078e0208 */
[C---:B------:R-:W-:Y:S01]  /*0840*/  LOP3.LUT R8, R4.reuse, 0x4, RZ, 0xfc, !PT ;  /* 0x0000000404087812 */ /* 0x040fe200078efcff */
[----:B------:R-:W-:Y:S01]  /*0850*/  IMAD.HI.U32 R5, R3, R24, RZ ;  /* 0x0000001803057227 */ /* 0x000fe200078e00ff */
[----:B------:R-:W-:Y:S02]  /*0860*/  ISETP.GE.AND P4, PT, R7, RZ, PT ;  /* 0x000000ff0700720c */ /* 0x000fe40003f86270 */
[----:B------:R-:W-:Y:S01]  /*0870*/  IABS R48, R8 ;  /* 0x0000000800307213 */ /* 0x000fe20000000000 */
[----:B------:R-:W-:Y:S01]  /*0880*/  IMAD.MOV R5, RZ, RZ, -R5 ;  /* 0x000000ffff057224 */ /* 0x000fe200078e0a05 */
[----:B------:R-:W-:Y:S01]  /*0890*/  LOP3.LUT R12, R9, 0x7c, R12, 0x78, !PT ;  /* 0x0000007c090c7812 */ /* 0x000fe200078e780c */
[----:B------:R-:W-:Y:S01]  /*08a0*/  IMAD.MOV R0, RZ, RZ, -R0 ;  /* 0x000000ffff007224 */ /* 0x000fe200078e0a00 */
[----:B------:R-:W-:Y:S01]  /*08b0*/  LOP3.LUT R9, R4, 0x6, RZ, 0xfc, !PT ;  /* 0x0000000604097812 */ /* 0x000fe200078efcff */
[----:B------:R-:W-:Y:S01]  /*08c0*/  @!P5 IMAD.IADD R22, R22, 0x1, -R2 ;  /* 0x000000011616d824 */ /* 0x000fe200078e0a02 */
[----:B------:R-:W-:Y:S01]  /*08d0*/  ISETP.GE.AND P0, PT, R8, RZ, PT ;  /* 0x000000ff0800720c */ /* 0x000fe20003f06270 */
[----:B------:R-:W-:Y:S01]  /*08e0*/  IMAD.HI.U32 R7, R3, R48, RZ ;  /* 0x0000003003077227 */ /* 0x000fe200078e00ff */
[----:B------:R-:W-:-:S02]  /*08f0*/  IABS R50, R9 ;  /* 0x0000000900327213 */ /* 0x000fc40000000000 */
[----:B------:R-:W-:Y:S01]  /*0900*/  ISETP.GT.U32.AND P6, PT, R2, R22, PT ;  /* 0x000000160200720c */ /* 0x000fe20003fc4070 */
[----:B------:R-:W-:Y:S01]  /*0910*/  IMAD.MOV R7, RZ, RZ, -R7 ;  /* 0x000000ffff077224 */ /* 0x000fe200078e0a07 */
[----:B------:R-:W-:Y:S01]  /*0920*/  LOP3.LUT R8, R4, 0x8, RZ, 0xfc, !PT ;  /* 0x0000000804087812 */ /* 0x000fe200078efcff */
[----:B------:R-:W-:Y:S01]  /*0930*/  IMAD R24, R2, R5, R24 ;  /* 0x0000000502187224 */ /* 0x000fe200078e0218 */
[----:B------:R-:W-:Y:S01]  /*0940*/  LOP3.LUT R14, R4, 0x1a, RZ, 0xfc, !PT ;  /* 0x0000001a040e7812 */ /* 0x000fe200078efcff */
[C---:B------:R-:W-:Y:S01]  /*0950*/  IMAD R48, R2.reuse, R7, R48 ;  /* 0x0000000702307224 */ /* 0x040fe200078e0230 */
[----:B------:R-:W-:Y:S01]  /*0960*/  IABS R52, R8 ;  /* 0x0000000800347213 */ /* 0x000fe20000000000 */
[----:B------:R-:W-:Y:S01]  /*0970*/  IMAD R0, R11, R0, R10 ;  /* 0x000000000b007224 */ /* 0x000fe200078e020a */
[----:B------:R-:W-:Y:S01]  /*0980*/  ISETP.GT.U32.AND P1, PT, R2, R24, PT ;  /* 0x000000180200720c */ /* 0x000fe20003f24070 */
[----:B------:R-:W-:Y:S01]  /*0990*/  IMAD.HI.U32 R5, R3, R26, RZ ;  /* 0x0000001a03057227 */ /* 0x000fe200078e00ff */
[----:B------:R-:W-:-:S02]  /*09a0*/  LOP3.LUT R10, R4, 0xa, RZ, 0xfc, !PT ;  /* 0x0000000a040a7812 */ /* 0x000fc400078efcff */
[----:B------:R-:W-:Y:S01]  /*09b0*/  ISETP.GT.U32.AND P2, PT, R11, R0, PT ;  /* 0x000000000b00720c */ /* 0x000fe20003f44070 */
[----:B------:R-:W-:Y:S01]  /*09c0*/  @!P6 IMAD.IADD R22, R22, 0x1, -R2 ;  /* 0x000000011616e824 */ /* 0x000fe200078e0a02 */
[----:B------:R-:W-:Y:S01]  /*09d0*/  ISETP.GT.U32.AND P6, PT, R2, R48, PT ;  /* 0x000000300200720c */ /* 0x000fe20003fc4070 */
[----:B------:R-:W-:Y:S01]  /*09e0*/  IMAD.MOV R5, RZ, RZ, -R5 ;  /* 0x000000ffff057224 */ /* 0x000fe200078e0a05 */
[----:B------:R-:W-:Y:S01]  /*09f0*/  IABS R68, R10 ;  /* 0x0000000a00447213 */ /* 0x000fe20000000000 */
[----:B------:R-:W-:Y:S01]  /*0a00*/  @!P3 IMAD.MOV R22, RZ, RZ, -R22 ;  /* 0x000000ffff16b224 */ /* 0x000fe200078e0a16 */
[----:B------:R-:W-:Y:S01]  /*0a10*/  LOP3.LUT R15, R4, 0x1c, RZ, 0xfc, !PT ;  /* 0x0000001c040f7812 */ /* 0x000fe200078efcff */
[----:B------:R-:W-:Y:S01]  /*0a20*/  IMAD R26, R2, R5, R26 ;  /* 0x00000005021a7224 */ /* 0x000fe200078e021a */
[----:B------:R-:W-:Y:S01]  /*0a30*/  IABS R82, R14 ;  /* 0x0000000e00527213 */ /* 0x000fe20000000000 */
[----:B------:R-:W-:Y:S01]  /*0a40*/  IMAD.HI.U32 R5, R3, R50, RZ ;  /* 0x0000003203057227 */ /* 0x000fe200078e00ff */
[----:B------:R-:W-:-:S02]  /*0a50*/  IABS R88, R15 ;  /* 0x0000000f00587213 */ /* 0x000fc40000000000 */
[----:B------:R-:W-:Y:S01]  /*0a60*/  LOP3.LUT R16, R4, 0xc2, RZ, 0xfc, !PT ;  /* 0x000000c204107812 */ /* 0x000fe200078efcff */
[--C-:B------:R-:W-:Y:S01]  /*0a70*/  @!P1 IMAD.IADD R24, R24, 0x1, -R2.reuse ;  /* 0x0000000118189824 */ /* 0x100fe200078e0a02 */
[----:B------:R-:W-:Y:S01]  /*0a80*/  ISETP.GT.U32.AND P1, PT, R2, R26, PT ;  /* 0x0000001a0200720c */ /* 0x000fe20003f24070 */
[----:B------:R-:W-:Y:S01]  /*0a90*/  @!P6 IMAD.IADD R48, R48, 0x1, -R2 ;  /* 0x000000013030e824 */ /* 0x000fe200078e0a02 */
[----:B------:R-:W-:Y:S01]  /*0aa0*/  ISETP.GE.AND P6, PT, R9, RZ, PT ;  /* 0x000000ff0900720c */ /* 0x000fe20003fc6270 */
[----:B------:R-:W-:Y:S01]  /*0ab0*/  IMAD.MOV R5, RZ, RZ, -R5 ;  /* 0x000000ffff057224 */ /* 0x000fe200078e0a05 */
[----:B------:R-:W-:Y:S01]  /*0ac0*/  LOP3.LUT R9, R4, 0x12, RZ, 0xfc, !PT ;  /* 0x0000001204097812 */ /* 0x000fe200078efcff */
[----:B------:R-:W-:Y:S01]  /*0ad0*/  @!P2 IMAD.IADD R0, R0, 0x1, -R11 ;  /* 0x000000010000a824 */ /* 0x000fe200078e0a0b */
[C---:B------:R-:W-:Y:S01]  /*0ae0*/  ISETP.GT.U32.AND P2, PT, R2.reuse, R24, PT ;  /* 0x000000180200720c */ /* 0x040fe20003f44070 */
[C---:B------:R-:W-:Y:S01]  /*0af0*/  IMAD R50, R2.reuse, R5, R50 ;  /* 0x0000000502327224 */ /* 0x040fe200078e0232 */
[----:B------:R-:W-:Y:S01]  /*0b00*/  ISETP.GT.U32.AND P3, PT, R2, R48, PT ;  /* 0x000000300200720c */ /* 0x000fe20003f64070 */
[----:B------:R-:W-:Y:S01]  /*0b10*/  IMAD.HI.U32 R5, R3, R52, RZ ;  /* 0x0000003403057227 */ /* 0x000fe200078e00ff */
[----:B------:R-:W-:-:S02]  /*0b20*/  ISETP.GT.U32.AND P5, PT, R11, R0, PT ;  /* 0x000000000b00720c */ /* 0x000fc40003fa4070 */
[----:B------:R-:W-:Y:S01]  /*0b30*/  IABS R76, R9 ;  /* 0x00000009004c7213 */ /* 0x000fe20000000000 */
[----:B------:R-:W-:Y:S01]  /*0b40*/  IMAD.MOV R5, RZ, RZ, -R5 ;  /* 0x000000ffff057224 */ /* 0x000fe200078e0a05 */
[----:B------:R-:W-:Y:S01]  /*0b50*/  LOP3.LUT R31, R4, 0xe8, RZ, 0xfc, !PT ;  /* 0x000000e8041f7812 */ /* 0x000fe200078efcff */
[----:B------:R-:W-:Y:S01]  /*0b60*/  @!P1 IMAD.IADD R26, R26, 0x1, -R2 ;  /* 0x000000011a1a9824 */ /* 0x000fe200078e0a02 */
[C---:B------:R-:W-:Y:S01]  /*0b70*/  ISETP.GT.U32.AND P1, PT, R2.reuse, R50, PT ;  /* 0x000000320200720c */ /* 0x040fe20003f24070 */
[----:B------:R-:W-:Y:S01]  /*0b80*/  IMAD R52, R2, R5, R52 ;  /* 0x0000000502347224 */ /* 0x000fe200078e0234 */
[----:B------:R-:W-:Y:S01]  /*0b90*/  LOP3.LUT R5, R4, 0xc, RZ, 0xfc, !PT ;  /* 0x0000000c04057812 */ /* 0x000fe200078efcff */
[--C-:B------:R-:W-:Y:S01]  /*0ba0*/  @!P2 IMAD.IADD R24, R24, 0x1, -R2.reuse ;  /* 0x000000011818a824 */ /* 0x100fe200078e0a02 */
[----:B------:R-:W-:Y:S01]  /*0bb0*/  ISETP.GT.U32.AND P2, PT, R2, R26, PT ;  /* 0x0000001a0200720c */ /* 0x000fe20003f44070 */
[----:B------:R-:W-:Y:S01]  /*0bc0*/  @!P3 IMAD.IADD R48, R48, 0x1, -R2 ;  /* 0x000000013030b824 */ /* 0x000fe200078e0a02 */
[----:B------:R-:W-:Y:S01]  /*0bd0*/  ISETP.GT.U32.AND P3, PT, R2, R52, PT ;  /* 0x000000340200720c */ /* 0x000fe20003f64070 */
[----:B------:R-:W-:Y:S01]  /*0be0*/  IMAD.HI.U32 R7, R3, R68, RZ ;  /* 0x0000004403077227 */ /* 0x000fe200078e00ff */
[----:B------:R-:W-:-:S02]  /*0bf0*/  IABS R66, R5 ;  /* 0x0000000500427213 */ /* 0x000fc40000000000 */
[----:B------:R-:W-:Y:S01]  /*0c00*/  IABS R34, R31 ;  /* 0x0000001f00227213 */ /* 0x000fe20000000000 */
[----:B------:R-:W-:Y:S01]  /*0c10*/  IMAD.MOV R7, RZ, RZ, -R7 ;  /* 0x000000ffff077224 */ /* 0x000fe200078e0a07 */
[----:B------:R-:W-:Y:S01]  /*0c20*/  LOP3.LUT R19, R4, 0xe6, RZ, 0xfc, !PT ;  /* 0x000000e604137812 */ /* 0x000fe200078efcff */
[----:B------:R-:W-:Y:S01]  /*0c30*/  @!P1 IMAD.IADD R50, R50, 0x1, -R2 ;  /* 0x0000000132329824 */ /* 0x000fe200078e0a02 */
[----:B------:R-:W-:Y:S01]  /*0c40*/  LOP3.LUT R33, R4, 0xea, RZ, 0xfc, !PT ;  /* 0x000000ea04217812 */ /* 0x000fe200078efcff */
[----:B------:R-:W-:Y:S01]  /*0c50*/  IMAD R68, R2, R7, R68 ;  /* 0x0000000702447224 */ /* 0x000fe200078e0244 */
[----:B------:R-:W-:Y:S01]  /*0c60*/  LOP3.LUT R7, R4, 0xe, RZ, 0xfc, !PT ;  /* 0x0000000e04077812 */ /* 0x000fe200078efcff */
[--C-:B------:R-:W-:Y:S01]  /*0c70*/  @!P2 IMAD.IADD R26, R26, 0x1, -R2.reuse ;  /* 0x000000011a1aa824 */ /* 0x100fe200078e0a02 */
[----:B------:R-:W-:Y:S01]  /*0c80*/  ISETP.GT.U32.AND P1, PT, R2, R50, PT ;  /* 0x000000320200720c */ /* 0x000fe20003f24070 */
[----:B------:R-:W-:Y:S01]  /*0c90*/  @!P3 IMAD.IADD R52, R52, 0x1, -R2 ;  /* 0x000000013434b824 */ /* 0x000fe200078e0a02 */
[----:B------:R-:W-:Y:S01]  /*0ca0*/  IABS R70, R7 ;  /* 0x0000000700467213 */ /* 0x000fe20000000000 */
[----:B------:R-:W-:Y:S01]  /*0cb0*/  @!P4 IMAD.MOV R26, RZ, RZ, -R26 ;  /* 0x000000ffff1ac224 */ /* 0x000fe200078e0a1a */
[----:B------:R-:W-:Y:S01]  /*0cc0*/  ISETP.GE.AND P4, PT, R5, RZ, PT ;  /* 0x000000ff0500720c */ /* 0x000fe20003f86270 */
[----:B------:R-:W-:Y:S01]  /*0cd0*/  IMAD.HI.U32 R5, R3, R66, RZ ;  /* 0x0000004203057227 */ /* 0x000fe200078e00ff */
[----:B------:R-:W-:-:S02]  /*0ce0*/  ISETP.GT.U32.AND P3, PT, R2, R52, PT ;  /* 0x000000340200720c */ /* 0x000fc40003f64070 */
[----:B------:R-:W-:Y:S01]  /*0cf0*/  ISETP.GE.AND P2, PT, R10, RZ, PT ;  /* 0x000000ff0a00720c */ /* 0x000fe20003f46270 */
[----:B------:R-:W-:Y:S01]  /*0d00*/  @!P0 IMAD.MOV R48, RZ, RZ, -R48 ;  /* 0x000000ffff308224 */ /* 0x000fe200078e0a30 */
[----:B------:R-:W-:Y:S01]  /*0d10*/  ISETP.GE.AND P0, PT, R7, RZ, PT ;  /* 0x000000ff0700720c */ /* 0x000fe20003f06270 */
[C---:B------:R-:W-:Y:S01]  /*0d20*/  IMAD.HI.U32 R7, R3.reuse, R70, RZ ;  /* 0x0000004603077227 */ /* 0x040fe200078e00ff */
[----:B------:R-:W-:Y:S02]  /*0d30*/  LOP3.LUT R10, R4, 0x14, RZ, 0xfc, !PT ;  /* 0x00000014040a7812 */ /* 0x000fe400078efcff */
[----:B------:R-:W-:Y:S01]  /*0d40*/  IABS R40, R19 ;  /* 0x0000001300287213 */ /* 0x000fe20000000000 */
[----:B------:R-:W-:Y:S01]  /*0d50*/  IMAD.MOV R5, RZ, RZ, -R5 ;  /* 0x000000ffff057224 */ /* 0x000fe200078e0a05 */
[----:B------:R-:W-:Y:S01]  /*0d60*/  IABS R72, R10 ;  /* 0x0000000a00487213 */ /* 0x000fe20000000000 */
[----:B------:R-:W-:Y:S01]  /*0d70*/  @!P5 IMAD.IADD R0, R0, 0x1, -R11 ;  /* 0x000000010000d824 */ /* 0x000fe200078e0a0b */
[C---:B------:R-:W-:Y:S01]  /*0d80*/  ISETP.GE.AND P5, PT, R4.reuse, RZ, PT ;  /* 0x000000ff0400720c */ /* 0x040fe20003fa6270 */
[----:B------:R-:W-:Y:S01]  /*0d90*/  IMAD.MOV R7, RZ, RZ, -R7 ;  /* 0x000000ffff077224 */ /* 0x000fe200078e0a07 */
[----:B------:R-:W-:Y:S01]  /*0da0*/  LOP3.LUT R11, R4, 0x16, RZ, 0xfc, !PT ;  /* 0x00000016040b7812 */ /* 0x000fe200078efcff */
[----:B------:R-:W-:Y:S01]  /*0db0*/  IMAD R66, R2, R5, R66 ;  /* 0x0000000502427224 */ /* 0x000fe200078e0242 */
[----:B------:R-:W-:Y:S01]  /*0dc0*/  IABS R38, R33 ;  /* 0x0000002100267213 */ /* 0x000fe20000000000 */
[----:B------:R-:W-:Y:S01]  /*0dd0*/  @!P1 IMAD.IADD R50, R50, 0x1, -R2 ;  /* 0x0000000132329824 */ /* 0x000fe200078e0a02 */
[C---:B------:R-:W-:Y:S01]  /*0de0*/  ISETP.GT.U32.AND P1, PT, R2.reuse, R68, PT ;  /* 0x000000440200720c */ /* 0x040fe20003f24070 */
[----:B------:R-:W-:Y:S01]  /*0df0*/  IMAD R70, R2, R7, R70 ;  /* 0x0000000702467224 */ /* 0x000fe200078e0246 */
[----:B------:R-:W-:Y:S01]  /*0e00*/  IABS R78, R11 ;  /* 0x0000000b004e7213 */ /* 0x000fe20000000000 */
[----:B------:R-:W-:Y:S01]  /*0e10*/  @!P3 IMAD.IADD R52, R52, 0x1, -R2 ;  /* 0x000000013434b824 */ /* 0x000fe200078e0a02 */
[C---:B------:R-:W-:Y:S01]  /*0e20*/  ISETP.GT.U32.AND P3, PT, R2.reuse, R66, PT ;  /* 0x000000420200720c */ /* 0x040fe20003f64070 */
[----:B------:R-:W-:Y:S01]  /*0e30*/  @!P6 IMAD.MOV R50, RZ, RZ, -R50 ;  /* 0x000000ffff32e224 */ /* 0x000fe200078e0a32 */
[----:B------:R-:W-:Y:S01]  /*0e40*/  ISETP.GT.U32.AND P6, PT, R2, R70, PT ;  /* 0x000000460200720c */ /* 0x000fe20003fc4070 */
[----:B------:R-:W-:Y:S01]  /*0e50*/  @!P5 IMAD.MOV R24, RZ, RZ, -R24 ;  /* 0x000000ffff18d224 */ /* 0x000fe200078e0a18 */
[----:B------:R-:W-:Y:S01]  /*0e60*/  ISETP.GE.AND P5, PT, R8, RZ, PT ;  /* 0x000000ff0800720c */ /* 0x000fe20003fa6270 */
[----:B------:R-:W-:Y:S01]  /*0e70*/  IMAD.HI.U32 R7, R3, R76, RZ ;  /* 0x0000004c03077227 */ /* 0x000fe200078e00ff */
[----:B------:R-:W-:-:S02]  /*0e80*/  LOP3.LUT R8, R4, 0x10, RZ, 0xfc, !PT ;  /* 0x0000001004087812 */ /* 0x000fc400078efcff */
[----:B------:R-:W-:Y:S01]  /*0e90*/  LOP3.LUT R35, R4, 0xec, RZ, 0xfc, !PT ;  /* 0x000000ec04237812 */ /* 0x000fe200078efcff */
[--C-:B------:R-:W-:Y:S01]  /*0ea0*/  @!P1 IMAD.IADD R68, R68, 0x1, -R2.reuse ;  /* 0x0000000144449824 */ /* 0x100fe200078e0a02 */
[----:B------:R-:W-:Y:S01]  /*0eb0*/  IABS R74, R8 ;  /* 0x00000008004a7213 */ /* 0x000fe20000000000 */
[----:B------:R-:W-:Y:S01]  /*0ec0*/  IMAD.MOV R7, RZ, RZ, -R7 ;  /* 0x000000ffff077224 */ /* 0x000fe200078e0a07 */
[----:B------:R-:W-:Y:S01]  /*0ed0*/  IABS R36, R35 ;  /* 0x0000002300247213 */ /* 0x000fe20000000000 */
[--C-:B------:R-:W-:Y:S01]  /*0ee0*/  @!P3 IMAD.IADD R66, R66, 0x1, -R2.reuse ;  /* 0x000000014242b824 */ /* 0x100fe200078e0a02 */
[----:B------:R-:W-:Y:S01]  /*0ef0*/  ISETP.GT.U32.AND P1, PT, R2, R68, PT ;  /* 0x000000440200720c */ /* 0x000fe20003f24070 */
[----:B------:R-:W-:Y:S01]  /*0f00*/  @!P6 IMAD.IADD R70, R70, 0x1, -R2 ;  /* 0x000000014646e824 */ /* 0x000fe200078e0a02 */
[----:B------:R-:W-:Y:S01]  /*0f10*/  LOP3.LUT R37, R4, 0xee, RZ, 0xfc, !PT ;  /* 0x000000ee04257812 */ /* 0x000fe200078efcff */
[----:B------:R-:W-:Y:S01]  /*0f20*/  IMAD.HI.U32 R5, R3, R74, RZ ;  /* 0x0000004a03057227 */ /* 0x000fe200078e00ff */
[----:B------:R-:W-:-:S02]  /*0f30*/  ISETP.GT.U32.AND P3, PT, R2, R66, PT ;  /* 0x000000420200720c */ /* 0x000fc40003f64070 */
[C---:B------:R-:W-:Y:S01]  /*0f40*/  ISETP.GT.U32.AND P6, PT, R2.reuse, R70, PT ;  /* 0x000000460200720c */ /* 0x040fe20003fc4070 */
[----:B------:R-:W-:Y:S01]  /*0f50*/  IMAD.MOV R5, RZ, RZ, -R5 ;  /* 0x000000ffff057224 */ /* 0x000fe200078e0a05 */
[----:B------:R-:W-:Y:S01]  /*0f60*/  IABS R20, R37 ;  /* 0x0000002500147213 */ /* 0x000fe20000000000 */
[----:B------:R-:W-:Y:S01]  /*0f70*/  IMAD R76, R2, R7, R76 ;  /* 0x00000007024c7224 */ /* 0x000fe200078e024c */
[----:B------:R-:W-:Y:S01]  /*0f80*/  LOP3.LUT R39, R4, 0xf0, RZ, 0xfc, !PT ;  /* 0x000000f004277812 */ /* 0x000fe200078efcff */
[----:B------:R-:W-:Y:S01]  /*0f90*/  IMAD R74, R2, R5, R74 ;  /* 0x00000005024a7224 */ /* 0x000fe200078e024a */
[C---:B------:R-:W-:Y:S01]  /*0fa0*/  LOP3.LUT R41, R4.reuse, 0xf2, RZ, 0xfc, !PT ;  /* 0x000000f204297812 */ /* 0x040fe200078efcff */
[----:B------:R-:W-:Y:S01]  /*0fb0*/  IMAD.HI.U32 R5, R3, R72, RZ ;  /* 0x0000004803057227 */ /* 0x000fe200078e00ff */
[----:B------:R-:W-:Y:S02]  /*0fc0*/  LOP3.LUT R43, R4, 0xf4, RZ, 0xfc, !PT ;  /* 0x000000f4042b7812 */ /* 0x000fe400078efcff */
[----:B------:R-:W-:Y:S01]  /*0fd0*/  IABS R118, R41 ;  /* 0x0000002900767213 */ /* 0x000fe20000000000 */
[--C-:B------:R-:W-:Y:S01]  /*0fe0*/  @!P3 IMAD.IADD R66, R66, 0x1, -R2.reuse ;  /* 0x000000014242b824 */ /* 0x100fe200078e0a02 */
[----:B------:R-:W-:Y:S01]  /*0ff0*/  ISETP.GT.U32.AND P3, PT, R2, R74, PT ;  /* 0x0000004a0200720c */ /* 0x000fe20003f64070 */
[--C-:B------:R-:W-:Y:S01]  /*1000*/  @!P1 IMAD.IADD R68, R68, 0x1, -R2.reuse ;  /* 0x0000000144449824 */ /* 0x100fe200078e0a02 */
[----:B------:R-:W-:Y:S01]  /*1010*/  ISETP.GE.AND P1, PT, R9, RZ, PT ;  /* 0x000000ff0900720c */ /* 0x000fe20003f26270 */
[----:B------:R-:W-:Y:S01]  /*1020*/  @!P6 IMAD.IADD R70, R70, 0x1, -R2 ;  /* 0x000000014646e824 */ /* 0x000fe200078e0a02 */
[----:B------:R-:W-:Y:S01]  /*1030*/  ISETP.GT.U32.AND P6, PT, R2, R76, PT ;  /* 0x0000004c0200720c */ /* 0x000fe20003fc4070 */
[----:B------:R-:W-:Y:S01]  /*1040*/  IMAD.MOV R9, RZ, RZ, -R5 ;  /* 0x000000ffff097224 */ /* 0x000fe200078e0a05 */
[C---:B------:R-:W-:Y:S01]  /*1050*/  LOP3.LUT R45, R4.reuse, 0xf6, RZ, 0xfc, !PT ;  /* 0x000000f6042d7812 */ /* 0x040fe200078efcff */
[----:B------:R-:W-:Y:S01]  /*1060*/  IMAD.HI.U32 R5, R3, R78, RZ ;  /* 0x0000004e03057227 */ /* 0x000fe200078e00ff */
[----:B------:R-:W-:-:S02]  /*1070*/  LOP3.LUT R53, R4, 0xfa, RZ, 0xfc, !PT ;  /* 0x000000fa04357812 */ /* 0x000fc400078efcff */
[----:B------:R-:W-:Y:S01]  /*1080*/  IABS R18, R43 ;  /* 0x0000002b00127213 */ /* 0x000fe20000000000 */
[----:B------:R-:W-:Y:S01]  /*1090*/  IMAD R72, R2, R9, R72 ;  /* 0x0000000902487224 */ /* 0x000fe200078e0248 */
[C---:B------:R-:W-:Y:S01]  /*10a0*/  LOP3.LUT R51, R4.reuse, 0xf8, RZ, 0xfc, !PT ;  /* 0x000000f804337812 */ /* 0x040fe200078efcff */
[----:B------:R-:W-:Y:S01]  /*10b0*/  IMAD.MOV R9, RZ, RZ, -R5 ;  /* 0x000000ffff097224 */ /* 0x000fe200078e0a05 */
[----:B------:R-:W-:Y:S01]  /*10c0*/  LOP3.LUT R17, R4, 0xfc, RZ, 0xfc, !PT ;  /* 0x000000fc04117812 */ /* 0x000fe200078efcff */
[----:B------:R-:W-:Y:S01]  /*10d0*/  @!P3 IMAD.IADD R74, R74, 0x1, -R2 ;  /* 0x000000014a4ab824 */ /* 0x000fe200078e0a02 */
[C---:B------:R-:W-:Y:S01]  /*10e0*/  ISETP.GT.U32.AND P3, PT, R2.reuse, R72, PT ;  /* 0x000000480200720c */ /* 0x040fe20003f64070 */
[----:B------:R-:W-:Y:S01]  /*10f0*/  IMAD R78, R2, R9, R78 ;  /* 0x00000009024e7224 */ /* 0x000fe200078e024e */
[----:B------:R-:W-:Y:S01]  /*1100*/  IABS R116, R53 ;  /* 0x0000003500747213 */ /* 0x000fe20000000000 */
[----:B------:R-:W-:Y:S02]  /*1110*/  @!P6 IMAD.IADD R76, R76, 0x1, -R2 ;  /* 0x000000014c4ce824 */ /* 0x000fe400078e0a02 */
[----:B------:R-:W-:Y:S01]  /*1120*/  IMAD.HI.U32 R7, R3, R80, RZ ;  /* 0x0000005003077227 */ /* 0x000fe200078e00ff */
[----:B------:R-:W-:-:S03]  /*1130*/  ISETP.GT.U32.AND P6, PT, R2, R78, PT ;  /* 0x0000004e0200720c */ /* 0x000fc60003fc4070 */
[----:B------:R-:W-:Y:S02]  /*1140*/  IMAD.MOV R7, RZ, RZ, -R7 ;  /* 0x000000ffff077224 */ /* 0x000fe400078e0a07 */
[----:B------:R-:W-:Y:S01]  /*1150*/  @!P5 IMAD.MOV R52, RZ, RZ, -R52 ;  /* 0x000000ffff34d224 */ /* 0x000fe200078e0a34 */
[----:B------:R-:W-:Y:S01]  /*1160*/  ISETP.GE.AND P5, PT, R8, RZ, PT ;  /* 0x000000ff0800720c */ /* 0x000fe20003fa6270 */
[----:B------:R-:W-:Y:S01]  /*1170*/  @!P3 IMAD.IADD R72, R72, 0x1, -R2 ;  /* 0x000000014848b824 */ /* 0x000fe200078e0a02 */
[C---:B------:R-:W-:Y:S01]  /*1180*/  ISETP.GT.U32.AND P3, PT, R2.reuse, R74, PT ;  /* 0x0000004a0200720c */ /* 0x040fe20003f64070 */
[----:B------:R-:W-:Y:S02]  /*1190*/  IMAD R80, R2, R7, R80 ;  /* 0x0000000702507224 */ /* 0x000fe400078e0250 */
[----:B------:R-:W-:-:S04]  /*11a0*/  IMAD.HI.U32 R8, R3, R82, RZ ;  /* 0x0000005203087227 */ /* 0x000fc800078e00ff */
[----:B------:R-:W-:Y:S01]  /*11b0*/  @!P6 IMAD.IADD R78, R78, 0x1, -R2 ;  /* 0x000000014e4ee824 */ /* 0x000fe200078e0a02 */
[----:B------:R-:W-:Y:S01]  /*11c0*/  ISETP.GT.U32.AND P6, PT, R2, R72, PT ;  /* 0x000000480200720c */ /* 0x000fe20003fc4070 */
[----:B------:R-:W-:-:S04]  /*11d0*/  IMAD.HI.U32 R5, R3, R88, RZ ;  /* 0x0000005803057227 */ /* 0x000fc800078e00ff */
[----:B------:R-:W-:Y:S01]  /*11e0*/  @!P0 IMAD.MOV R70, RZ, RZ, -R70 ;  /* 0x000000ffff468224 */ /* 0x000fe200078e0a46 */
[----:B------:R-:W-:Y:S01]  /*11f0*/  ISETP.GT.U32.AND P0, PT, R2, R80, PT ;  /* 0x000000500200720c */ /* 0x000fe20003f04070 */
[----:B------:R-:W-:Y:S01]  /*1200*/  IMAD.MOV R9, RZ, RZ, -R8 ;  /* 0x000000ffff097224 */ /* 0x000fe200078e0a08 */
[----:B------:R-:W-:Y:S01]  /*1210*/  LOP3.LUT R8, R4, 0x1e, RZ, 0xfc, !PT ;  /* 0x0000001e04087812 */ /* 0x000fe200078efcff */
[----:B------:R-:W-:Y:S02]  /*1220*/  IMAD.MOV R5, RZ, RZ, -R5 ;  /* 0x000000ffff057224 */ /* 0x000fe400078e0a05 */
[----:B------:R-:W-:Y:S01]  /*1230*/  @!P2 IMAD.MOV R68, RZ, RZ, -R68 ;  /* 0x000000ffff44a224 */ /* 0x000fe200078e0a44 */
[C---:B------:R-:W-:Y:S01]  /*1240*/  ISETP.GT.U32.AND P2, PT, R2.reuse, R76, PT ;  /* 0x0000004c0200720c */ /* 0x040fe20003f44070 */
[----:B------:R-:W-:Y:S01]  /*1250*/  @!P4 IMAD.MOV R66, RZ, RZ, -R66 ;  /* 0x000000ffff42c224 */ /* 0x000fe200078e0a42 */
[C---:B------:R-:W-:Y:S01]  /*1260*/  ISETP.GT.U32.AND P4, PT, R2.reuse, R78, PT ;  /* 0x0000004e0200720c */ /* 0x040fe20003f84070 */
[----:B------:R-:W-:Y:S01]  /*1270*/  IMAD R82, R2, R9, R82 ;  /* 0x0000000902527224 */ /* 0x000fe200078e0252 */
[----:B------:R-:W-:Y:S01]  /*1280*/  LOP3.LUT R9, R4, 0x20, RZ, 0xfc, !PT ;  /* 0x0000002004097812 */ /* 0x000fe200078efcff */
[----:B------:R-:W-:Y:S01]  /*1290*/  IMAD R88, R2, R5, R88 ;  /* 0x0000000502587224 */ /* 0x000fe200078e0258 */
[----:B------:R-:W-:Y:S01]  /*12a0*/  IABS R84, R8 ;  /* 0x0000000800547213 */ /* 0x000fe20000000000 */
[--C-:B------:R-:W-:Y:S01]  /*12b0*/  @!P6 IMAD.IADD R72, R72, 0x1, -R2.reuse ;  /* 0x000000014848e824 */ /* 0x100fe200078e0a02 */
[----:B------:R-:W-:Y:S01]  /*12c0*/  IABS R90, R9 ;  /* 0x00000009005a7213 */ /* 0x000fe20000000000 */
[--C-:B------:R-:W-:Y:S01]  /*12d0*/  @!P3 IMAD.IADD R74, R74, 0x1, -R2.reuse ;  /* 0x000000014a4ab824 */ /* 0x100fe200078e0a02 */
[----:B------:R-:W-:Y:S01]  /*12e0*/  ISETP.GT.U32.AND P6, PT, R2, R88, PT ;  /* 0x000000580200720c */ /* 0x000fe20003fc4070 */
[----:B------:R-:W-:Y:S01]  /*12f0*/  @!P0 IMAD.IADD R80, R80, 0x1, -R2 ;  /* 0x0000000150508824 */ /* 0x000fe200078e0a02 */
[----:B------:R-:W-:Y:S01]  /*1300*/  ISETP.GT.U32.AND P3, PT, R2, R82, PT ;  /* 0x000000520200720c */ /* 0x000fe20003f64070 */
[----:B------:R-:W-:Y:S01]  /*1310*/  IMAD.HI.U32 R7, R3, R90, RZ ;  /* 0x0000005a03077227 */ /* 0x000fe200078e00ff */
[----:B------:R-:W-:-:S02]  /*1320*/  ISETP.GE.AND P0, PT, R13, RZ, PT ;  /* 0x000000ff0d00720c */ /* 0x000fc40003f06270 */
[----:B------:R-:W-:Y:S01]  /*1330*/  LOP3.LUT R13, R4, 0x46, RZ, 0xfc, !PT ;  /* 0x00000046040d7812 */ /* 0x000fe200078efcff */
[--C-:B------:R-:W-:Y:S01]  /*1340*/  @!P2 IMAD.IADD R76, R76, 0x1, -R2.reuse ;  /* 0x000000014c4ca824 */ /* 0x100fe200078e0a02 */
[----:B------:R-:W-:Y:S01]  /*1350*/  ISETP.GE.AND P2, PT, R10, RZ, PT ;  /* 0x000000ff0a00720c */ /* 0x000fe20003f46270 */
[----:B------:R-:W-:Y:S01]  /*1360*/  @!P4 IMAD.IADD R78, R78, 0x1, -R2 ;  /* 0x000000014e4ec824 */ /* 0x000fe200078e0a02 */
[----:B------:R-:W-:Y:S01]  /*1370*/  ISETP.GE.AND P4, PT, R11, RZ, PT ;  /* 0x000000ff0b00720c */ /* 0x000fe20003f86270 */
[----:B------:R-:W-:Y:S01]  /*1380*/  @!P5 IMAD.MOV R74, RZ, RZ, -R74 ;  /* 0x000000ffff4ad224 */ /* 0x000fe200078e0a4a */
[----:B------:R-:W-:Y:S01]  /*1390*/  ISETP.GT.U32.AND P5, PT, R2, R80, PT ;  /* 0x000000500200720c */ /* 0x000fe20003fa4070 */
[----:B------:R-:W-:Y:S01]  /*13a0*/  IMAD.HI.U32 R5, R3, R84, RZ ;  /* 0x0000005403057227 */ /* 0x000fe200078e00ff */
[C---:B------:R-:W-:Y:S02]  /*13b0*/  LOP3.LUT R10, R4.reuse, 0x24, RZ, 0xfc, !PT ;  /* 0x00000024040a7812 */ /* 0x040fe400078efcff */
[----:B------:R-:W-:Y:S01]  /*13c0*/  LOP3.LUT R11, R4, 0x32, RZ, 0xfc, !PT ;  /* 0x00000032040b7812 */ /* 0x000fe200078efcff */
[----:B------:R-:W-:Y:S01]  /*13d0*/  IMAD.MOV R7, RZ, RZ, -R7 ;  /* 0x000000ffff077224 */ /* 0x000fe200078e0a07 */
[----:B------:R-:W-:Y:S01]  /*13e0*/  IABS R94, R10 ;  /* 0x0000000a005e7213 */ /* 0x000fe20000000000 */
[----:B------:R-:W-:Y:S01]  /*13f0*/  IMAD.MOV R5, RZ, RZ, -R5 ;  /* 0x000000ffff057224 */ /* 0x000fe200078e0a05 */
[----:B------:R-:W-:Y:S01]  /*1400*/  IABS R110, R11 ;  /* 0x0000000b006e7213 */ /* 0x000fe20000000000 */
[----:B------:R-:W-:Y:S01]  /*1410*/  IMAD R90, R2, R7, R90 ;  /* 0x00000007025a7224 */ /* 0x000fe200078e025a */
[----:B------:R-:W-:Y:S01]  /*1420*/  LOP3.LUT R7, R4, 0x22, RZ, 0xfc, !PT ;  /* 0x0000002204077812 */ /* 0x000fe200078efcff */
[----:B------:R-:W-:Y:S01]  /*1430*/  @!P6 IMAD.IADD R88, R88, 0x1, -R2 ;  /* 0x000000015858e824 */ /* 0x000fe200078e0a02 */
[----:B------:R-:W-:Y:S01]  /*1440*/  IABS R132, R13 ;  /* 0x0000000d00847213 */ /* 0x000fe20000000000 */
[C---:B------:R-:W-:Y:S01]  /*1450*/  IMAD R84, R2.reuse, R5, R84 ;  /* 0x0000000502547224 */ /* 0x040fe200078e0254 */
[----:B------:R-:W-:Y:S01]  /*1460*/  IABS R92, R7 ;  /* 0x00000007005c7213 */ /* 0x000fe20000000000 */
[----:B------:R-:W-:Y:S01]  /*1470*/  @!P2 IMAD.MOV R72, RZ, RZ, -R72 ;  /* 0x000000ffff48a224 */ /* 0x000fe200078e0a48 */
[C---:B------:R-:W-:Y:S01]  /*1480*/  ISETP.GT.U32.AND P6, PT, R2.reuse, R88, PT ;  /* 0x000000580200720c */ /* 0x040fe20003fc4070 */
[----:B------:R-:W-:Y:S01]  /*1490*/  @!P4 IMAD.MOV R78, RZ, RZ, -R78 ;  /* 0x000000ffff4ec224 */ /* 0x000fe200078e0a4e */
[----:B------:R-:W-:Y:S01]  /*14a0*/  ISETP.GT.U32.AND P2, PT, R2, R84, PT ;  /* 0x000000540200720c */ /* 0x000fe20003f44070 */
[----:B------:R-:W-:Y:S01]  /*14b0*/  @!P5 IMAD.IADD R80, R80, 0x1, -R2 ;  /* 0x000000015050d824 */ /* 0x000fe200078e0a02 */
[----:B------:R-:W-:Y:S01]  /*14c0*/  ISETP.GE.AND P4, PT, R15, RZ, PT ;  /* 0x000000ff0f00720c */ /* 0x000fe20003f86270 */
[----:B------:R-:W-:Y:S01]  /*14d0*/  IMAD.HI.U32 R5, R3, R92, RZ ;  /* 0x0000005c03057227 */ /* 0x000fe200078e00ff */
[----:B------:R-:W-:-:S02]  /*14e0*/  ISETP.GT.U32.AND P5, PT, R2, R90, PT ;  /* 0x0000005a0200720c */ /* 0x000fc40003fa4070 */
[----:B------:R-:W-:Y:S01]  /*14f0*/  LOP3.LUT R15, R4, 0x8e, RZ, 0xfc, !PT ;  /* 0x0000008e040f7812 */ /* 0x000fe200078efcff */
[----:B------:R-:W-:Y:S02]  /*1500*/  IMAD.MOV R5, RZ, RZ, -R5 ;  /* 0x000000ffff057224 */ /* 0x000fe400078e0a05 */
[--C-:B------:R-:W-:Y:S01]  /*1510*/  @!P3 IMAD.IADD R82, R82, 0x1, -R2.reuse ;  /* 0x000000015252b824 */ /* 0x100fe200078e0a02 */
[----:B------:R-:W-:Y:S01]  /*1520*/  ISETP.GE.AND P3, PT, R14, RZ, PT ;  /* 0x000000ff0e00720c */ /* 0x000fe20003f66270 */
[----:B------:R-:W-:Y:S01]  /*1530*/  @!P6 IMAD.IADD R88, R88, 0x1, -R2 ;  /* 0x000000015858e824 */ /* 0x000fe200078e0a02 */
[----:B------:R-:W-:Y:S01]  /*1540*/  ISETP.GE.AND P6, PT, R9, RZ, PT ;  /* 0x000000ff0900720c */ /* 0x000fe20003fc6270 */
[----:B------:R-:W-:Y:S01]  /*1550*/  IMAD R92, R2, R5, R92 ;  /* 0x00000005025c7224 */ /* 0x000fe200078e025c */
[----:B------:R-:W-:Y:S01]  /*1560*/  LOP3.LUT R5, R4, 0x26, RZ, 0xfc, !PT ;  /* 0x0000002604057812 */ /* 0x000fe200078efcff */
[----:B------:R-:W-:Y:S01]  /*1570*/  @!P1 IMAD.MOV R76, RZ, RZ, -R76 ;  /* 0x000000ffff4c9224 */ /* 0x000fe200078e0a4c */
[----:B------:R-:W-:Y:S01]  /*1580*/  ISETP.GT.U32.AND P1, PT, R2, R82, PT ;  /* 0x000000520200720c */ /* 0x000fe20003f24070 */
[--C-:B------:R-:W-:Y:S01]  /*1590*/  @!P2 IMAD.IADD R84, R84, 0x1, -R2.reuse ;  /* 0x000000015454a824 */ /* 0x100fe200078e0a02 */
[----:B------:R-:W-:Y:S01]  /*15a0*/  ISETP.GE.AND P2, PT, R7, RZ, PT ;  /* 0x000000ff0700720c */ /* 0x000fe20003f46270 */
[----:B------:R-:W-:Y:S01]  /*15b0*/  @!P5 IMAD.IADD R90, R90, 0x1, -R2 ;  /* 0x000000015a5ad824 */ /* 0x000fe200078e0a02 */
[----:B------:R-:W-:Y:S01]  /*15c0*/  IABS R96, R5 ;  /* 0x0000000500607213 */ /* 0x000fe20000000000 */
[----:B------:R-:W-:Y:S01]  /*15d0*/  @!P4 IMAD.MOV R88, RZ, RZ, -R88 ;  /* 0x000000ffff58c224 */ /* 0x000fe200078e0a58 */
[C---:B------:R-:W-:Y:S01]  /*15e0*/  ISETP.GT.U32.AND P4, PT, R2.reuse, R92, PT ;  /* 0x0000005c0200720c */ /* 0x040fe20003f84070 */
[----:B------:R-:W-:Y:S01]  /*15f0*/  @!P0 IMAD.MOV R80, RZ, RZ, -R80 ;  /* 0x000000ffff508224 */ /* 0x000fe200078e0a50 */
[C---:B------:R-:W-:Y:S01]  /*1600*/  ISETP.GT.U32.AND P0, PT, R2.reuse, R84, PT ;  /* 0x000000540200720c */ /* 0x040fe20003f04070 */
[----:B------:R-:W-:Y:S01]  /*1610*/  IMAD.HI.U32 R7, R3, R94, RZ ;  /* 0x0000005e03077227 */ /* 0x000fe200078e00ff */
[----:B------:R-:W-:-:S02]  /*1620*/  ISETP.GT.U32.AND P5, PT, R2, R90, PT ;  /* 0x0000005a0200720c */ /* 0x000fc40003fa4070 */
[C---:B------:R-:W-:Y:S01]  /*1630*/  LOP3.LUT R9, R4.reuse, 0x2a, RZ, 0xfc, !PT ;  /* 0x0000002a04097812 */ /* 0x040fe200078efcff */
[----:B------:R-:W-:Y:S01]  /*1640*/  IMAD.MOV R7, RZ, RZ, -R7 ;  /* 0x000000ffff077224 */ /* 0x000fe200078e0a07 */
[----:B------:R-:W-:Y:S01]  /*1650*/  LOP3.LUT R14, R4, 0x8c, RZ, 0xfc, !PT ;  /* 0x0000008c040e7812 */ /* 0x000fe200078efcff */
[----:B------:R-:W-:Y:S01]  /*1660*/  @!P1 IMAD.IADD R82, R82, 0x1, -R2 ;  /* 0x0000000152529824 */ /* 0x000fe200078e0a02 */
[----:B------:R-:W-:Y:S01]  /*1670*/  ISETP.GE.AND P1, PT, R8, RZ, PT ;  /* 0x000000ff0800720c */ /* 0x000fe20003f26270 */
[----:B------:R-:W-:Y:S01]  /*1680*/  IMAD R94, R2, R7, R94 ;  /* 0x00000007025e7224 */ /* 0x000fe200078e025e */
[----:B------:R-:W-:Y:S01]  /*1690*/  LOP3.LUT R7, R4, 0x28, RZ, 0xfc, !PT ;  /* 0x0000002804077812 */ /* 0x000fe200078efcff */
[--C-:B------:R-:W-:Y:S01]  /*16a0*/  @!P4 IMAD.IADD R92, R92, 0x1, -R2.reuse ;  /* 0x000000015c5cc824 */ /* 0x100fe200078e0a02 */
[----:B------:R-:W-:Y:S01]  /*16b0*/  IABS R100, R9 ;  /* 0x0000000900647213 */ /* 0x000fe20000000000 */
[--C-:B------:R-:W-:Y:S01]  /*16c0*/  @!P0 IMAD.IADD R84, R84, 0x1, -R2.reuse ;  /* 0x0000000154548824 */ /* 0x100fe200078e0a02 */
[----:B------:R-:W-:Y:S01]  /*16d0*/  ISETP.GE.AND P0, PT, R5, RZ, PT ;  /* 0x000000ff0500720c */ /* 0x000fe20003f06270 */
[----:B------:R-:W-:Y:S01]  /*16e0*/  @!P5 IMAD.IADD R90, R90, 0x1, -R2 ;  /* 0x000000015a5ad824 */ /* 0x000fe200078e0a02 */
[C---:B------:R-:W-:Y:S01]  /*16f0*/  ISETP.GT.U32.AND P5, PT, R2.reuse, R94, PT ;  /* 0x0000005e0200720c */ /* 0x040fe20003fa4070 */
[----:B------:R-:W-:Y:S01]  /*1700*/  IMAD.HI.U32 R5, R3, R96, RZ ;  /* 0x0000006003057227 */ /* 0x000fe200078e00ff */
[----:B------:R-:W-:-:S02]  /*1710*/  ISETP.GT.U32.AND P4, PT, R2, R92, PT ;  /* 0x0000005c0200720c */ /* 0x000fc40003f84070 */
[----:B------:R-:W-:Y:S01]  /*1720*/  IABS R98, R7 ;  /* 0x0000000700627213 */ /* 0x000fe20000000000 */
[----:B------:R-:W-:Y:S01]  /*1730*/  IMAD.MOV R5, RZ, RZ, -R5 ;  /* 0x000000ffff057224 */ /* 0x000fe200078e0a05 */
[----:B------:R-:W-:Y:S01]  /*1740*/  IABS R202, R14 ;  /* 0x0000000e00ca7213 */ /* 0x000fe20000000000 */
[----:B------:R-:W-:Y:S01]  /*1750*/  IMAD.HI.U32 R8, R3, R100, RZ ;  /* 0x0000006403087227 */ /* 0x000fe200078e00ff */
[----:B------:R-:W-:-:S03]  /*1760*/  IABS R204, R15 ;  /* 0x0000000f00cc7213 */ /* 0x000fc60000000000 */
[----:B------:R-:W-:Y:S01]  /*1770*/  @!P1 IMAD.MOV R84, RZ, RZ, -R84 ;  /* 0x000000ffff549224 */ /* 0x000fe200078e0a54 */
[----:B------:R-:W-:Y:S01]  /*1780*/  ISETP.GE.AND P1, PT, R7, RZ, PT ;  /* 0x000000ff0700720c */ /* 0x000fe20003f26270 */
[----:B------:R-:W-:Y:S02]  /*1790*/  IMAD R96, R2, R5, R96 ;  /* 0x0000000502607224 */ /* 0x000fe400078e0260 */
[----:B------:R-:W-:-:S04]  /*17a0*/  IMAD.HI.U32 R7, R3, R98, RZ ;  /* 0x0000006203077227 */ /* 0x000fc800078e00ff */
[----:B------:R-:W-:Y:S02]  /*17b0*/  IMAD.MOV R5, RZ, RZ, -R8 ;  /* 0x000000ffff057224 */ /* 0x000fe400078e0a08 */
[--C-:B------:R-:W-:Y:S02]  /*17c0*/  @!P5 IMAD.IADD R94, R94, 0x1, -R2.reuse ;  /* 0x000000015e5ed824 */ /* 0x100fe400078e0a02 */
[----:B------:R-:W-:Y:S02]  /*17d0*/  IMAD.MOV R7, RZ, RZ, -R7 ;  /* 0x000000ffff077224 */ /* 0x000fe400078e0a07 */
[----:B------:R-:W-:Y:S01]  /*17e0*/  @!P4 IMAD.IADD R92, R92, 0x1, -R2 ;  /* 0x000000015c5cc824 */ /* 0x000fe200078e0a02 */
[C---:B------:R-:W-:Y:S01]  /*17f0*/  ISETP.GT.U32.AND P5, PT, R2.reuse, R94, PT ;  /* 0x0000005e0200720c */ /* 0x040fe20003fa4070 */
[C---:B------:R-:W-:Y:S01]  /*1800*/  IMAD R100, R2.reuse, R5, R100 ;  /* 0x0000000502647224 */ /* 0x040fe200078e0264 */
[C---:B------:R-:W-:Y:S01]  /*1810*/  ISETP.GT.U32.AND P4, PT, R2.reuse, R96, PT ;  /* 0x000000600200720c */ /* 0x040fe20003f84070 */
[----:B------:R-:W-:Y:S01]  /*1820*/  IMAD R98, R2, R7, R98 ;  /* 0x0000000702627224 */ /* 0x000fe200078e0262 */
[----:B------:R-:W-:Y:S01]  /*1830*/  LOP3.LUT R7, R4, 0x2c, RZ, 0xfc, !PT ;  /* 0x0000002c04077812 */ /* 0x000fe200078efcff */
[----:B------:R-:W-:Y:S01]  /*1840*/  @!P2 IMAD.MOV R92, RZ, RZ, -R92 ;  /* 0x000000ffff5ca224 */ /* 0x000fe200078e0a5c */
[----:B------:R-:W-:Y:S01]  /*1850*/  ISETP.GT.U32.AND P2, PT, R2, R100, PT ;  /* 0x000000640200720c */ /* 0x000fe20003f44070 */
[----:B------:R-:W-:Y:S01]  /*1860*/  @!P3 IMAD.MOV R82, RZ, RZ, -R82 ;  /* 0x000000ffff52b224 */ /* 0x000fe200078e0a52 */
[----:B------:R-:W-:Y:S01]  /*1870*/  ISETP.GE.AND P3, PT, R10, RZ, PT ;  /* 0x000000ff0a00720c */ /* 0x000fe20003f66270 */
[----:B------:R-:W-:Y:S01]  /*1880*/  @!P6 IMAD.MOV R90, RZ, RZ, -R90 ;  /* 0x000000ffff5ae224 */ /* 0x000fe200078e0a5a */
[----:B------:R-:W-:Y:S01]  /*1890*/  IABS R102, R7 ;  /* 0x0000000700667213 */ /* 0x000fe20000000000 */
[----:B------:R-:W-:Y:S01]  /*18a0*/  IMAD.HI.U32 R8, R3, R110, RZ ;  /* 0x0000006e03087227 */ /* 0x000fe200078e00ff */
[----:B------:R-:W-:-:S02]  /*18b0*/  ISETP.GE.AND P6, PT, R9, RZ, PT ;  /* 0x000000ff0900720c */ /* 0x000fc40003fc6270 */
[C---:B------:R-:W-:Y:S01]  /*18c0*/  LOP3.LUT R9, R4.reuse, 0x2e, RZ, 0xfc, !PT ;  /* 0x0000002e04097812 */ /* 0x040fe200078efcff */
[----:B------:R-:W-:Y:S01]  /*18d0*/  IMAD.HI.U32 R5, R3, R102, RZ ;  /* 0x0000006603057227 */ /* 0x000fe200078e00ff */
[----:B------:R-:W-:Y:S02]  /*18e0*/  LOP3.LUT R10, R4, 0x30, RZ, 0xfc, !PT ;  /* 0x00000030040a7812 */ /* 0x000fe400078efcff */
[----:B------:R-:W-:Y:S01]  /*18f0*/  IABS R104, R9 ;  /* 0x0000000900687213 */ /* 0x000fe20000000000 */
[--C-:B------:R-:W-:Y:S01]  /*1900*/  @!P5 IMAD.IADD R94, R94, 0x1, -R2.reuse ;  /* 0x000000015e5ed824 */ /* 0x100fe200078e0a02 */
[----:B------:R-:W-:Y:S01]  /*1910*/  IABS R108, R10 ;  /* 0x0000000a006c7213 */ /* 0x000fe20000000000 */
[--C-:B------:R-:W-:Y:S01]  /*1920*/  @!P4 IMAD.IADD R96, R96, 0x1, -R2.reuse ;  /* 0x000000016060c824 */ /* 0x100fe200078e0a02 */
[----:B------:R-:W-:Y:S01]  /*1930*/  ISETP.GT.U32.AND P5, PT, R2, R98, PT ;  /* 0x000000620200720c */ /* 0x000fe20003fa4070 */
[----:B------:R-:W-:Y:S02]  /*1940*/  IMAD.MOV R5, RZ, RZ, -R5 ;  /* 0x000000ffff057224 */ /* 0x000fe400078e0a05 */
[----:B------:R-:W-:Y:S01]  /*1950*/  @!P2 IMAD.IADD R100, R100, 0x1, -R2 ;  /* 0x000000016464a824 */ /* 0x000fe200078e0a02 */
[C---:B------:R-:W-:Y:S01]  /*1960*/  ISETP.GT.U32.AND P4, PT, R2.reuse, R96, PT ;  /* 0x000000600200720c */ /* 0x040fe20003f84070 */
[----:B------:R-:W-:Y:S01]  /*1970*/  @!P3 IMAD.MOV R94, RZ, RZ, -R94 ;  /* 0x000000ffff5eb224 */ /* 0x000fe200078e0a5e */
[----:B------:R-:W-:Y:S01]  /*1980*/  ISETP.GE.AND P3, PT, R7, RZ, PT ;  /* 0x000000ff0700720c */ /* 0x000fe20003f66270 */
[C---:B------:R-:W-:Y:S01]  /*1990*/  IMAD R102, R2.reuse, R5, R102 ;  /* 0x0000000502667224 */ /* 0x040fe200078e0266 */
[----:B------:R-:W-:Y:S01]  /*19a0*/  ISETP.GT.U32.AND P2, PT, R2, R100, PT ;  /* 0x000000640200720c */ /* 0x000fe20003f44070 */
[----:B------:R-:W-:-:S04]  /*19b0*/  IMAD.HI.U32 R5, R3, R104, RZ ;  /* 0x0000006803057227 */ /* 0x000fc800078e00ff */
[----:B------:R-:W-:-:S04]  /*19c0*/  IMAD.HI.U32 R7, R3, R108, RZ ;  /* 0x0000006c03077227 */ /* 0x000fc800078e00ff */
[----:B------:R-:W-:Y:S02]  /*19d0*/  IMAD.MOV R5, RZ, RZ, -R5 ;  /* 0x000000ffff057224 */ /* 0x000fe400078e0a05 */
[----:B------:R-:W-:Y:S02]  /*19e0*/  IMAD.MOV R7, RZ, RZ, -R7 ;  /* 0x000000ffff077224 */ /* 0x000fe400078e0a07 */
[----:B------:R-:W-:Y:S02]  /*19f0*/  IMAD R104, R2, R5, R104 ;  /* 0x0000000502687224 */ /* 0x000fe400078e0268 */
[----:B------:R-:W-:Y:S01]  /*1a00*/  IMAD.MOV R5, RZ, RZ, -R8 ;  /* 0x000000ffff057224 */ /* 0x000fe200078e0a08 */
[----:B------:R-:W-:Y:S01]  /*1a10*/  LOP3.LUT R8, R4, 0x36, RZ, 0xfc, !PT ;  /* 0x0000003604087812 */ /* 0x000fe200078efcff */
[----:B------:R-:W-:Y:S01]  /*1a20*/  IMAD R108, R2, R7, R108 ;  /* 0x00000007026c7224 */ /* 0x000fe200078e026c */
[----:B------:R-:W-:Y:S01]  /*1a30*/  LOP3.LUT R7, R4, 0x34, RZ, 0xfc, !PT ;  /* 0x0000003404077812 */ /* 0x000fe200078efcff */
[----:B------:R-:W-:Y:S01]  /*1a40*/  @!P4 IMAD.IADD R96, R96, 0x1, -R2 ;  /* 0x000000016060c824 */ /* 0x000fe200078e0a02 */
[C---:B------:R-:W-:Y:S01]  /*1a50*/  ISETP.GT.U32.AND P4, PT, R2.reuse, R102, PT ;  /* 0x000000660200720c */ /* 0x040fe20003f84070 */
[----:B------:R-:W-:Y:S01]  /*1a60*/  IMAD R110, R2, R5, R110 ;  /* 0x00000005026e7224 */ /* 0x000fe200078e026e */
[----:B------:R-:W-:Y:S01]  /*1a70*/  IABS R106, R7 ;  /* 0x00000007006a7213 */ /* 0x000fe20000000000 */
[--C-:B------:R-:W-:Y:S01]  /*1a80*/  @!P2 IMAD.IADD R100, R100, 0x1, -R2.reuse ;  /* 0x000000016464a824 */ /* 0x100fe200078e0a02 */
[----:B------:R-:W-:Y:S01]  /*1a90*/  ISETP.GT.U32.AND P2, PT, R2, R108, PT ;  /* 0x0000006c0200720c */ /* 0x000fe20003f44070 */
[----:B------:R-:W-:Y:S01]  /*1aa0*/  @!P5 IMAD.IADD R98, R98, 0x1, -R2 ;  /* 0x000000016262d824 */ /* 0x000fe200078e0a02 */
[----:B------:R-:W-:Y:S01]  /*1ab0*/  IABS R112, R8 ;  /* 0x0000000800707213 */ /* 0x000fe20000000000 */
[----:B------:R-:W-:Y:S01]  /*1ac0*/  @!P6 IMAD.MOV R100, RZ, RZ, -R100 ;  /* 0x000000ffff64e224 */ /* 0x000fe200078e0a64 */
[C---:B------:R-:W-:Y:S01]  /*1ad0*/  ISETP.GT.U32.AND P6, PT, R2.reuse, R110, PT ;  /* 0x0000006e0200720c */ /* 0x040fe20003fc4070 */
[----:B------:R-:W-:Y:S01]  /*1ae0*/  IMAD.HI.U32 R5, R3, R106, RZ ;  /* 0x0000006a03057227 */ /* 0x000fe200078e00ff */
[----:B------:R-:W-:-:S03]  /*1af0*/  ISETP.GT.U32.AND P5, PT, R2, R98, PT ;  /* 0x000000620200720c */ /* 0x000fc60003fa4070 */
[--C-:B------:R-:W-:Y:S02]  /*1b00*/  @!P4 IMAD.IADD R102, R102, 0x1, -R2.reuse ;  /* 0x000000016666c824 */ /* 0x100fe400078e0a02 */
[----:B------:R-:W-:Y:S02]  /*1b10*/  IMAD.MOV R5, RZ, RZ, -R5 ;  /* 0x000000ffff057224 */ /* 0x000fe400078e0a05 */
[----:B------:R-:W-:Y:S01]  /*1b20*/  @!P2 IMAD.IADD R108, R108, 0x1, -R2 ;  /* 0x000000016c6ca824 */ /* 0x000fe200078e0a02 */
[C---:B------:R-:W-:Y:S01]  /*1b30*/  ISETP.GT.U32.AND P4, PT, R2.reuse, R102, PT ;  /* 0x000000660200720c */ /* 0x040fe20003f84070 */
[----:B------:R-:W-:Y:S02]  /*1b40*/  IMAD R106, R2, R5, R106 ;  /* 0x00000005026a7224 */ /* 0x000fe400078e026a */
[----:B------:R-:W-:Y:S01]  /*1b50*/  @!P6 IMAD.IADD R110, R110, 0x1, -R2 ;  /* 0x000000016e6ee824 */ /* 0x000fe200078e0a02 */
[----:B------:R-:W-:Y:S01]  /*1b60*/  ISETP.GT.U32.AND P6, PT, R2, R108, PT ;  /* 0x0000006c0200720c */ /* 0x000fe20003fc4070 */
[----:B------:R-:W-:-:S04]  /*1b70*/  IMAD.HI.U32 R5, R3, R112, RZ ;  /* 0x0000007003057227 */ /* 0x000fc800078e00ff */
[----:B------:R-:W-:Y:S01]  /*1b80*/  @!P0 IMAD.MOV R96, RZ, RZ, -R96 ;  /* 0x000000ffff608224 */ /* 0x000fe200078e0a60 */
[----:B------:R-:W-:Y:S01]  /*1b90*/  ISETP.GT.U32.AND P0, PT, R2, R104, PT ;  /* 0x000000680200720c */ /* 0x000fe20003f04070 */
[----:B------:R-:W-:Y:S02]  /*1ba0*/  IMAD.MOV R5, RZ, RZ, -R5 ;  /* 0x000000ffff057224 */ /* 0x000fe400078e0a05 */
[----:B------:R-:W-:Y:S01]  /*1bb0*/  @!P4 IMAD.IADD R102, R102, 0x1, -R2 ;  /* 0x000000016666c824 */ /* 0x000fe200078e0a02 */
[----:B------:R-:W-:Y:S01]  /*1bc0*/  ISETP.GE.AND P4, PT, R11, RZ, PT ;  /* 0x000000ff0b00720c */ /* 0x000fe20003f86270 */
[----:B------:R-:W-:Y:S01]  /*1bd0*/  IMAD R112, R2, R5, R112 ;  /* 0x0000000502707224 */ /* 0x000fe200078e0270 */
[----:B------:R-:W-:Y:S01]  /*1be0*/  LOP3.LUT R11, R4, 0x3c, RZ, 0xfc, !PT ;  /* 0x0000003c040b7812 */ /* 0x000fe200078efcff */
[--C-:B------:R-:W-:Y:S02]  /*1bf0*/  @!P6 IMAD.IADD R108, R108, 0x1, -R2.reuse ;  /* 0x000000016c6ce824 */ /* 0x100fe400078e0a02 */
[----:B------:R-:W-:Y:S01]  /*1c00*/  @!P5 IMAD.IADD R98, R98, 0x1, -R2 ;  /* 0x000000016262d824 */ /* 0x000fe200078e0a02 */
[----:B------:R-:W-:Y:S01]  /*1c10*/  ISETP.GT.U32.AND P6, PT, R2, R112, PT ;  /* 0x000000700200720c */ /* 0x000fe20003fc4070 */
[----:B------:R-:W-:Y:S01]  /*1c20*/  @!P3 IMAD.MOV R102, RZ, RZ, -R102 ;  /* 0x000000ffff66b224 */ /* 0x000fe200078e0a66 */
[----:B------:R-:W-:Y:S01]  /*1c30*/  ISETP.GE.AND P5, PT, R9, RZ, PT ;  /* 0x000000ff0900720c */ /* 0x000fe20003fa6270 */
[----:B------:R-:W-:Y:S01]  /*1c40*/  @!P1 IMAD.MOV R98, RZ, RZ, -R98 ;  /* 0x000000ffff629224 */ /* 0x000fe200078e0a62 */
[----:B------:R-:W-:Y:S01]  /*1c50*/  LOP3.LUT R9, R4, 0x38, RZ, 0xfc, !PT ;  /* 0x0000003804097812 */ /* 0x000fe200078efcff */
[----:B------:R-:W-:Y:S01]  /*1c60*/  @!P0 IMAD.IADD R104, R104, 0x1, -R2 ;  /* 0x0000000168688824 */ /* 0x000fe200078e0a02 */
[----:B------:R-:W-:-:S02]  /*1c70*/  ISETP.GT.U32.AND P3, PT, R2, R110, PT ;  /* 0x0000006e0200720c */ /* 0x000fc40003f64070 */
[----:B------:R-:W-:Y:S02]  /*1c80*/  ISETP.GE.AND P1, PT, R10, RZ, PT ;  /* 0x000000ff0a00720c */ /* 0x000fe40003f26270 */
[----:B------:R-:W-:Y:S02]  /*1c90*/  LOP3.LUT R10, R4, 0x3a, RZ, 0xfc, !PT ;  /* 0x0000003a040a7812 */ /* 0x000fe400078efcff */
[----:B------:R-:W-:Y:S01]  /*1ca0*/  IABS R122, R9 ;  /* 0x00000009007a7213 */ /* 0x000fe20000000000 */
[----:B------:R-:W-:Y:S01]  /*1cb0*/  @!P6 IMAD.IADD R112, R112, 0x1, -R2 ;  /* 0x000000017070e824 */ /* 0x000fe200078e0a02 */
[----:B------:R-:W-:Y:S02]  /*1cc0*/  ISETP.GT.U32.AND P2, PT, R2, R104, PT ;  /* 0x000000680200720c */ /* 0x000fe40003f44070 */
[----:B------:R-:W-:Y:S01]  /*1cd0*/  IABS R114, R10 ;  /* 0x0000000a00727213 */ /* 0x000fe20000000000 */
[----:B------:R-:W-:Y:S01]  /*1ce0*/  IMAD.HI.U32 R5, R3, R122, RZ ;  /* 0x0000007a03057227 */ /* 0x000fe200078e00ff */
[----:B------:R-:W-:-:S02]  /*1cf0*/  ISETP.GE.AND P0, PT, R7, RZ, PT ;  /* 0x000000ff0700720c */ /* 0x000fc40003f06270 */
[----:B------:R-:W-:Y:S01]  /*1d00*/  IABS R120, R11 ;  /* 0x0000000b00787213 */ /* 0x000fe20000000000 */
[----:B------:R-:W-:Y:S01]  /*1d10*/  IMAD.HI.U32 R7, R3, R114, RZ ;  /* 0x0000007203077227 */ /* 0x000fe200078e00ff */
[----:B------:R-:W-:-:S03]  /*1d20*/  ISETP.GT.U32.AND P6, PT, R2, R112, PT ;  /* 0x000000700200720c */ /* 0x000fc60003fc4070 */
[----:B------:R-:W-:Y:S02]  /*1d30*/  IMAD.MOV R5, RZ, RZ, -R5 ;  /* 0x000000ffff057224 */ /* 0x000fe400078e0a05 */
[----:B------:R-:W-:Y:S01]  /*1d40*/  @!P3 IMAD.IADD R110, R110, 0x1, -R2 ;  /* 0x000000016e6eb824 */ /* 0x000fe200078e0a02 */
[----:B------:R-:W-:Y:S01]  /*1d50*/  ISETP.GE.AND P3, PT, R8, RZ, PT ;  /* 0x000000ff0800720c */ /* 0x000fe20003f66270 */
[----:B------:R-:W-:-:S04]  /*1d60*/  IMAD.HI.U32 R8, R3, R120, RZ ;  /* 0x0000007803087227 */ /* 0x000fc800078e00ff */
[----:B------:R-:W-:Y:S02]  /*1d70*/  IMAD.MOV R7, RZ, RZ, -R7 ;  /* 0x000000ffff077224 */ /* 0x000fe400078e0a07 */
[----:B------:R-:W-:Y:S02]  /*1d80*/  IMAD R122, R2, R5, R122 ;  /* 0x00000005027a7224 */ /* 0x000fe400078e027a */
[----:B------:R-:W-:Y:S01]  /*1d90*/  @!P2 IMAD.IADD R104, R104, 0x1, -R2 ;  /* 0x000000016868a824 */ /* 0x000fe200078e0a02 */
[----:B------:R-:W-:Y:S01]  /*1da0*/  ISETP.GT.U32.AND P2, PT, R2, R106, PT ;  /* 0x0000006a0200720c */ /* 0x000fe20003f44070 */
[----:B------:R-:W-:Y:S01]  /*1db0*/  IMAD.MOV R5, RZ, RZ, -R8 ;  /* 0x000000ffff057224 */ /* 0x000fe200078e0a08 */
[----:B------:R-:W-:Y:S01]  /*1dc0*/  LOP3.LUT R8, R4, 0x3e, RZ, 0xfc, !PT ;  /* 0x0000003e04087812 */ /* 0x000fe200078efcff */
[C---:B------:R-:W-:Y:S02]  /*1dd0*/  IMAD R114, R2.reuse, R7, R114 ;  /* 0x0000000702727224 */ /* 0x040fe400078e0272 */
[----:B------:R-:W-:Y:S01]  /*1de0*/  @!P1 IMAD.MOV R108, RZ, RZ, -R108 ;  /* 0x000000ffff6c9224 */ /* 0x000fe200078e0a6c */
[C---:B------:R-:W-:Y:S01]  /*1df0*/  ISETP.GT.U32.AND P1, PT, R2.reuse, R122, PT ;  /* 0x0000007a0200720c */ /* 0x040fe20003f24070 */
[C---:B------:R-:W-:Y:S01]  /*1e00*/  IMAD R120, R2.reuse, R5, R120 ;  /* 0x0000000502787224 */ /* 0x040fe200078e0278 */
[----:B------:R-:W-:Y:S01]  /*1e10*/  IABS R124, R8 ;  /* 0x00000008007c7213 */ /* 0x000fe20000000000 */
[----:B------:R-:W-:Y:S01]  /*1e20*/  @!P4 IMAD.MOV R110, RZ, RZ, -R110 ;  /* 0x000000ffff6ec224 */ /* 0x000fe200078e0a6e */
[----:B------:R-:W-:Y:S01]  /*1e30*/  ISETP.GT.U32.AND P4, PT, R2, R114, PT ;  /* 0x000000720200720c */ /* 0x000fe20003f84070 */
[--C-:B------:R-:W-:Y:S01]  /*1e40*/  @!P6 IMAD.IADD R112, R112, 0x1, -R2.reuse ;  /* 0x000000017070e824 */ /* 0x100fe200078e0a02 */
[----:B------:R-:W-:Y:S01]  /*1e50*/  ISETP.GT.U32.AND P6, PT, R2, R120, PT ;  /* 0x000000780200720c */ /* 0x000fe20003fc4070 */
[----:B------:R-:W-:Y:S01]  /*1e60*/  @!P2 IMAD.IADD R106, R106, 0x1, -R2 ;  /* 0x000000016a6aa824 */ /* 0x000fe200078e0a02 */
[----:B------:R-:W-:Y:S01]  /*1e70*/  ISETP.GE.AND P2, PT, R9, RZ, PT ;  /* 0x000000ff0900720c */ /* 0x000fe20003f46270 */
[----:B------:R-:W-:Y:S01]  /*1e80*/  IMAD.HI.U32 R5, R3, R124, RZ ;  /* 0x0000007c03057227 */ /* 0x000fe200078e00ff */
[----:B------:R-:W-:-:S03]  /*1e90*/  LOP3.LUT R9, R4, 0x40, RZ, 0xfc, !PT ;  /* 0x0000004004097812 */ /* 0x000fc600078efcff */
[----:B------:R-:W-:Y:S01]  /*1ea0*/  @!P1 IMAD.IADD R122, R122, 0x1, -R2 ;  /* 0x000000017a7a9824 */ /* 0x000fe200078e0a02 */
[----:B------:R-:W-:Y:S01]  /*1eb0*/  IABS R126, R9 ;  /* 0x00000009007e7213 */ /* 0x000fe20000000000 */
[----:B------:R-:W-:Y:S01]  /*1ec0*/  @!P5 IMAD.MOV R104, RZ, RZ, -R104 ;  /* 0x000000ffff68d224 */ /* 0x000fe200078e0a68 */
[----:B------:R-:W-:Y:S01]  /*1ed0*/  ISETP.GT.U32.AND P5, PT, R2, R106, PT ;  /* 0x0000006a0200720c */ /* 0x000fe20003fa4070 */
[--C-:B------:R-:W-:Y:S01]  /*1ee0*/  @!P4 IMAD.IADD R114, R114, 0x1, -R2.reuse ;  /* 0x000000017272c824 */ /* 0x100fe200078e0a02 */
[----:B------:R-:W-:Y:S01]  /*1ef0*/  ISETP.GT.U32.AND P4, PT, R2, R122, PT ;  /* 0x0000007a0200720c */ /* 0x000fe20003f84070 */
[----:B------:R-:W-:Y:S01]  /*1f00*/  @!P6 IMAD.IADD R120, R120, 0x1, -R2 ;  /* 0x000000017878e824 */ /* 0x000fe200078e0a02 */
[----:B------:R-:W-:Y:S01]  /*1f10*/  ISETP.GE.AND P1, PT, R11, RZ, PT ;  /* 0x000000ff0b00720c */ /* 0x000fe20003f26270 */
[----:B------:R-:W-:Y:S01]  /*1f20*/  IMAD.MOV R7, RZ, RZ, -R5 ;  /* 0x000000ffff077224 */ /* 0x000fe200078e0a05 */
[----:B------:R-:W-:Y:S01]  /*1f30*/  ISETP.GT.U32.AND P6, PT, R2, R114, PT ;  /* 0x000000720200720c */ /* 0x000fe20003fc4070 */
[----:B------:R-:W-:Y:S01]  /*1f40*/  IMAD.HI.U32 R5, R3, R126, RZ ;  /* 0x0000007e03057227 */ /* 0x000fe200078e00ff */
[----:B------:R-:W-:-:S03]  /*1f50*/  LOP3.LUT R11, R4, 0x44, RZ, 0xfc, !PT ;  /* 0x00000044040b7812 */ /* 0x000fc600078efcff */
[----:B------:R-:W-:Y:S01]  /*1f60*/  IMAD R124, R2, R7, R124 ;  /* 0x00000007027c7224 */ /* 0x000fe200078e027c */
[----:B------:R-:W-:Y:S01]  /*1f70*/  IABS R130, R11 ;  /* 0x0000000b00827213 */ /* 0x000fe20000000000 */
[----:B------:R-:W-:Y:S02]  /*1f80*/  IMAD.MOV R5, RZ, RZ, -R5 ;  /* 0x000000ffff057224 */ /* 0x000fe400078e0a05 */
[----:B------:R-:W-:Y:S01]  /*1f90*/  @!P4 IMAD.IADD R122, R122, 0x1, -R2 ;  /* 0x000000017a7ac824 */ /* 0x000fe200078e0a02 */
[C---:B------:R-:W-:Y:S01]  /*1fa0*/  ISETP.GT.U32.AND P4, PT, R2.reuse, R124, PT ;  /* 0x0000007c0200720c */ /* 0x040fe20003f84070 */
[----:B------:R-:W-:Y:S02]  /*1fb0*/  IMAD R126, R2, R5, R126 ;  /* 0x00000005027e7224 */ /* 0x000fe400078e027e */
[--C-:B------:R-:W-:Y:S01]  /*1fc0*/  @!P5 IMAD.IADD R106, R106, 0x1, -R2.reuse ;  /* 0x000000016a6ad824 */ /* 0x100fe200078e0a02 */
[----:B------:R-:W-:Y:S01]  /*1fd0*/  ISETP.GE.AND P5, PT, R10, RZ, PT ;  /* 0x000000ff0a00720c */ /* 0x000fe20003fa6270 */
[----:B------:R-:W-:Y:S01]  /*1fe0*/  @!P6 IMAD.IADD R114, R114, 0x1, -R2 ;  /* 0x000000017272e824 */ /* 0x000fe200078e0a02 */
[----:B------:R-:W-:Y:S01]  /*1ff0*/  ISETP.GT.U32.AND P6, PT, R2, R126, PT ;  /* 0x0000007e0200720c */ /* 0x000fe20003fc4070 */
[----:B------:R-:W-:Y:S01]  /*2000*/  @!P3 IMAD.MOV R112, RZ, RZ, -R112 ;  /* 0x000000ffff70b224 */ /* 0x000fe200078e0a70 */
[----:B------:R-:W-:Y:S01]  /*2010*/  LOP3.LUT R10, R4, 0x42, RZ, 0xfc, !PT ;  /* 0x00000042040a7812 */ /* 0x000fe200078efcff */
[----:B------:R-:W-:Y:S01]  /*2020*/  @!P0 IMAD.MOV R106, RZ, RZ, -R106 ;  /* 0x000000ffff6a8224 */ /* 0x000fe200078e0a6a */
[----:B------:R-:W-:Y:S01]  /*2030*/  ISETP.GT.U32.AND P0, PT, R2, R120, PT ;  /* 0x000000780200720c */ /* 0x000fe20003f04070 */
[----:B------:R-:W-:Y:S01]  /*2040*/  @!P2 IMAD.MOV R122, RZ, RZ, -R122 ;  /* 0x000000ffff7aa224 */ /* 0x000fe200078e0a7a */
[----:B------:R-:W-:Y:S01]  /*2050*/  IABS R128, R10 ;  /* 0x0000000a00807213 */ /* 0x000fe20000000000 */
[----:B------:R-:W-:Y:S01]  /*2060*/  @!P4 IMAD.IADD R124, R124, 0x1, -R2 ;  /* 0x000000017c7cc824 */ /* 0x000fe200078e0a02 */
[----:B------:R-:W-:-:S03]  /*2070*/  ISETP.GE.AND P4, PT, R9, RZ, PT ;  /* 0x000000ff0900720c */ /* 0x000fc60003f86270 */
[----:B------:R-:W-:-:S04]  /*2080*/  IMAD.HI.U32 R5, R3, R128, RZ ;  /* 0x0000008003057227 */ /* 0x000fc800078e00ff */
[----:B------:R-:W-:Y:S01]  /*2090*/  @!P6 IMAD.IADD R126, R126, 0x1, -R2 ;  /* 0x000000017e7ee824 */ /* 0x000fe200078e0a02 */
[C---:B------:R-:W-:Y:S01]  /*20a0*/  ISETP.GT.U32.AND P6, PT, R2.reuse, R124, PT ;  /* 0x0000007c0200720c */ /* 0x040fe20003fc4070 */
[----:B------:R-:W-:Y:S02]  /*20b0*/  IMAD.MOV R7, RZ, RZ, -R5 ;  /* 0x000000ffff077224 */ /* 0x000fe400078e0a05 */
[----:B------:R-:W-:Y:S01]  /*20c0*/  IMAD.HI.U32 R5, R3, R130, RZ ;  /* 0x0000008203057227 */ /* 0x000fe200078e00ff */
[----:B------:R-:W-:-:S03]  /*20d0*/  ISETP.GT.U32.AND P2, PT, R2, R126, PT ;  /* 0x0000007e0200720c */ /* 0x000fc60003f44070 */
[C---:B------:R-:W-:Y:S02]  /*20e0*/  IMAD R128, R2.reuse, R7, R128 ;  /* 0x0000000702807224 */ /* 0x040fe400078e0280 */
[----:B------:R-:W-:Y:S02]  /*20f0*/  IMAD.MOV R7, RZ, RZ, -R5 ;  /* 0x000000ffff077224 */ /* 0x000fe400078e0a05 */
[----:B------:R-:W-:Y:S01]  /*2100*/  IMAD.HI.U32 R5, R3, R132, RZ ;  /* 0x0000008403057227 */ /* 0x000fe200078e00ff */
[----:B------:R-:W-:-:S03]  /*2110*/  ISETP.GT.U32.AND P3, PT, R2, R128, PT ;  /* 0x000000800200720c */ /* 0x000fc60003f64070 */
[----:B------:R-:W-:Y:S01]  /*2120*/  IMAD R130, R2, R7, R130 ;  /* 0x0000000702827224 */ /* 0x000fe200078e0282 */
[----:B------:R-:W-:Y:S01]  /*2130*/  LOP3.LUT R7, R4, 0x48, RZ, 0xfc, !PT ;  /* 0x0000004804077812 */ /* 0x000fe200078efcff */
[--C-:B------:R-:W-:Y:S02]  /*2140*/  @!P6 IMAD.IADD R124, R124, 0x1, -R2.reuse ;  /* 0x000000017c7ce824 */ /* 0x100fe400078e0a02 */
[----:B------:R-:W-:Y:S01]  /*2150*/  IMAD.MOV R5, RZ, RZ, -R5 ;  /* 0x000000ffff057224 */ /* 0x000fe200078e0a05 */
[----:B------:R-:W-:Y:S01]  /*2160*/  ISETP.GT.U32.AND P6, PT, R2, R130, PT ;  /* 0x000000820200720c */ /* 0x000fe20003fc4070 */
[----:B------:R-:W-:Y:S01]  /*2170*/  @!P0 IMAD.IADD R120, R120, 0x1, -R2 ;  /* 0x0000000178788824 */ /* 0x000fe200078e0a02 */
[----:B------:R-:W-:Y:S01]  /*2180*/  IABS R134, R7 ;  /* 0x0000000700867213 */ /* 0x000fe20000000000 */
[----:B------:R-:W-:Y:S01]  /*2190*/  IMAD R132, R2, R5, R132 ;  /* 0x0000000502847224 */ /* 0x000fe200078e0284 */
[----:B------:R-:W-:Y:S01]  /*21a0*/  ISETP.GE.AND P0, PT, R8, RZ, PT ;  /* 0x000000ff0800720c */ /* 0x000fe20003f06270 */
[--C-:B------:R-:W-:Y:S01]  /*21b0*/  @!P3 IMAD.IADD R128, R128, 0x1, -R2.reuse ;  /* 0x000000018080b824 */ /* 0x100fe200078e0a02 */
[----:B------:R-:W-:Y:S01]  /*21c0*/  LOP3.LUT R8, R4, 0x4a, RZ, 0xfc, !PT ;  /* 0x0000004a04087812 */ /* 0x000fe200078efcff */
[----:B------:R-:W-:Y:S01]  /*21d0*/  @!P2 IMAD.IADD R126, R126, 0x1, -R2 ;  /* 0x000000017e7ea824 */ /* 0x000fe200078e0a02 */
[----:B------:R-:W-:Y:S01]  /*21e0*/  ISETP.GE.AND P3, PT, R7, RZ, PT ;  /* 0x000000ff0700720c */ /* 0x000fe20003f66270 */
[----:B------:R-:W-:Y:S01]  /*21f0*/  IMAD.HI.U32 R5, R3, R134, RZ ;  /* 0x0000008603057227 */ /* 0x000fe200078e00ff */
[----:B------:R-:W-:-:S02]  /*2200*/  IABS R136, R8 ;  /* 0x0000000800887213 */ /* 0x000fc40000000000 */
[----:B------:R-:W-:Y:S01]  /*2210*/  ISETP.GE.AND P2, PT, R13, RZ, PT ;  /* 0x000000ff0d00720c */ /* 0x000fe20003f46270 */
[----:B------:R-:W-:Y:S01]  /*2220*/  @!P6 IMAD.IADD R130, R130, 0x1, -R2 ;  /* 0x000000018282e824 */ /* 0x000fe200078e0a02 */
[----:B------:R-:W-:Y:S01]  /*2230*/  ISETP.GT.U32.AND P6, PT, R2, R128, PT ;  /* 0x000000800200720c */ /* 0x000fe20003fc4070 */
[----:B------:R-:W-:Y:S01]  /*2240*/  IMAD.MOV R5, RZ, RZ, -R5 ;  /* 0x000000ffff057224 */ /* 0x000fe200078e0a05 */
[----:B------:R-:W-:Y:S01]  /*2250*/  LOP3.LUT R13, R4, 0x56, RZ, 0xfc, !PT ;  /* 0x00000056040d7812 */ /* 0x000fe200078efcff */
[----:B------:R-:W-:Y:S01]  /*2260*/  @!P4 IMAD.MOV R126, RZ, RZ, -R126 ;  /* 0x000000ffff7ec224 */ /* 0x000fe200078e0a7e */
[----:B------:R-:W-:Y:S01]  /*2270*/  ISETP.GT.U32.AND P4, PT, R2, R132, PT ;  /* 0x000000840200720c */ /* 0x000fe20003f84070 */
[----:B------:R-:W-:Y:S01]  /*2280*/  @!P5 IMAD.MOV R114, RZ, RZ, -R114 ;  /* 0x000000ffff72d224 */ /* 0x000fe200078e0a72 */
[----:B------:R-:W-:Y:S01]  /*2290*/  ISETP.GE.AND P5, PT, R10, RZ, PT ;  /* 0x000000ff0a00720c */ /* 0x000fe20003fa6270 */
[----:B------:R-:W-:Y:S01]  /*22a0*/  IMAD R134, R2, R5, R134 ;  /* 0x0000000502867224 */ /* 0x000fe200078e0286 */
[----:B------:R-:W-:Y:S01]  /*22b0*/  LOP3.LUT R10, R4, 0x4c, RZ, 0xfc, !PT ;  /* 0x0000004c040a7812 */ /* 0x000fe200078efcff */
[----:B------:R-:W-:Y:S01]  /*22c0*/  @!P0 IMAD.MOV R124, RZ, RZ, -R124 ;  /* 0x000000ffff7c8224 */ /* 0x000fe200078e0a7c */
[----:B------:R-:W-:Y:S01]  /*22d0*/  ISETP.GT.U32.AND P0, PT, R2, R130, PT ;  /* 0x000000820200720c */ /* 0x000fe20003f04070 */
[----:B------:R-:W-:Y:S01]  /*22e0*/  @!P1 IMAD.MOV R120, RZ, RZ, -R120 ;  /* 0x000000ffff789224 */ /* 0x000fe200078e0a78 */
[----:B------:R-:W-:Y:S01]  /*22f0*/  ISETP.GE.AND P1, PT, R11, RZ, PT ;  /* 0x000000ff0b00720c */ /* 0x000fe20003f26270 */
[----:B------:R-:W-:Y:S01]  /*2300*/  @!P6 IMAD.IADD R128, R128, 0x1, -R2 ;  /* 0x000000018080e824 */ /* 0x000fe200078e0a02 */
[----:B------:R-:W-:Y:S01]  /*2310*/  ISETP.GT.U32.AND P6, PT, R2, R134, PT ;  /* 0x000000860200720c */ /* 0x000fe20003fc4070 */
[----:B------:R-:W-:Y:S01]  /*2320*/  IMAD.HI.U32 R5, R3, R136, RZ ;  /* 0x0000008803057227 */ /* 0x000fe200078e00ff */
[----:B------:R-:W-:-:S02]  /*2330*/  IABS R138, R10 ;  /* 0x0000000a008a7213 */ /* 0x000fc40000000000 */
[----:B------:R-:W-:Y:S01]  /*2340*/  LOP3.LUT R11, R4, 0x4e, RZ, 0xfc, !PT ;  /* 0x0000004e040b7812 */ /* 0x000fe200078efcff */
[----:B------:R-:W-:Y:S01]  /*2350*/  @!P4 IMAD.IADD R132, R132, 0x1, -R2 ;  /* 0x000000018484c824 */ /* 0x000fe200078e0a02 */
[----:B------:R-:W-:Y:S01]  /*2360*/  IABS R148, R13 ;  /* 0x0000000d00947213 */ /* 0x000fe20000000000 */
[----:B------:R-:W-:Y:S01]  /*2370*/  @!P5 IMAD.MOV R128, RZ, RZ, -R128 ;  /* 0x000000ffff80d224 */ /* 0x000fe200078e0a80 */
[----:B------:R-:W-:Y:S01]  /*2380*/  IABS R142, R11 ;  /* 0x0000000b008e7213 */ /* 0x000fe20000000000 */
[----:B------:R-:W-:Y:S01]  /*2390*/  IMAD.HI.U32 R7, R3, R138, RZ ;  /* 0x0000008a03077227 */ /* 0x000fe200078e00ff */
[----:B------:R-:W-:Y:S02]  /*23a0*/  ISETP.GT.U32.AND P5, PT, R2, R132, PT ;  /* 0x000000840200720c */ /* 0x000fe40003fa4070 */
[----:B------:R-:W-:Y:S01]  /*23b0*/  ISETP.GE.AND P4, PT, R10, RZ, PT ;  /* 0x000000ff0a00720c */ /* 0x000fe20003f86270 */
[----:B------:R-:W-:Y:S01]  /*23c0*/  IMAD.MOV R9, RZ, RZ, -R5 ;  /* 0x000000ffff097224 */ /* 0x000fe200078e0a05 */
[----:B------:R-:W-:Y:S01]  /*23d0*/  LOP3.LUT R10, R4, 0x54, RZ, 0xfc, !PT ;  /* 0x00000054040a7812 */ /* 0x000fe200078efcff */
[----:B------:R-:W-:-:S02]  /*23e0*/  @!P6 IMAD.IADD R134, R134, 0x1, -R2 ;  /* 0x000000018686e824 */ /* 0x000fc400078e0a02 */
[----:B------:R-:W-:Y:S01]  /*23f0*/  @!P0 IMAD.IADD R130, R130, 0x1, -R2 ;  /* 0x0000000182828824 */ /* 0x000fe200078e0a02 */
[----:B------:R-:W-:Y:S01]  /*2400*/  ISETP.GE.AND P0, PT, R8, RZ, PT ;  /* 0x000000ff0800720c */ /* 0x000fe20003f06270 */
[----:B------:R-:W-:Y:S01]  /*2410*/  IMAD.MOV R7, RZ, RZ, -R7 ;  /* 0x000000ffff077224 */ /* 0x000fe200078e0a07 */
[C---:B------:R-:W-:Y:S01]  /*2420*/  ISETP.GT.U32.AND P6, PT, R2.reuse, R134, PT ;  /* 0x000000860200720c */ /* 0x040fe20003fc4070 */
[----:B------:R-:W-:Y:S01]  /*2430*/  IMAD R136, R2, R9, R136 ;  /* 0x0000000902887224 */ /* 0x000fe200078e0288 */
[C---:B------:R-:W-:Y:S01]  /*2440*/  LOP3.LUT R8, R4.reuse, 0x50, RZ, 0xfc, !PT ;  /* 0x0000005004087812 */ /* 0x040fe200078efcff */
[----:B------:R-:W-:Y:S01]  /*2450*/  IMAD.HI.U32 R5, R3, R142, RZ ;  /* 0x0000008e03057227 */ /* 0x000fe200078e00ff */
[----:B------:R-:W-:Y:S02]  /*2460*/  LOP3.LUT R9, R4, 0x52, RZ, 0xfc, !PT ;  /* 0x0000005204097812 */ /* 0x000fe400078efcff */
[----:B------:R-:W-:Y:S01]  /*2470*/  IABS R140, R8 ;  /* 0x00000008008c7213 */ /* 0x000fe20000000000 */
[C---:B------:R-:W-:Y:S01]  /*2480*/  IMAD R138, R2.reuse, R7, R138 ;  /* 0x00000007028a7224 */ /* 0x040fe200078e028a */
[----:B------:R-:W-:Y:S01]  /*2490*/  IABS R144, R9 ;  /* 0x0000000900907213 */ /* 0x000fe20000000000 */
[----:B------:R-:W-:Y:S01]  /*24a0*/  @!P1 IMAD.MOV R130, RZ, RZ, -R130 ;  /* 0x000000ffff829224 */ /* 0x000fe200078e0a82 */
[----:B------:R-:W-:Y:S01]  /*24b0*/  ISETP.GT.U32.AND P1, PT, R2, R136, PT ;  /* 0x000000880200720c */ /* 0x000fe20003f24070 */
[----:B------:R-:W-:Y:S01]  /*24c0*/  IMAD.MOV R5, RZ, RZ, -R5 ;  /* 0x000000ffff057224 */ /* 0x000fe200078e0a05 */
[----:B------:R-:W-:Y:S01]  /*24d0*/  IABS R146, R10 ;  /* 0x0000000a00927213 */ /* 0x000fe20000000000 */
[----:B------:R-:W-:Y:S01]  /*24e0*/  @!P5 IMAD.IADD R132, R132, 0x1, -R2 ;  /* 0x000000018484d824 */ /* 0x000fe200078e0a02 */
[C---:B------:R-:W-:Y:S01]  /*24f0*/  ISETP.GT.U32.AND P5, PT, R2.reuse, R138, PT ;  /* 0x0000008a0200720c */ /* 0x040fe20003fa4070 */
[----:B------:R-:W-:-:S02]  /*2500*/  IMAD R142, R2, R5, R142 ;  /* 0x00000005028e7224 */ /* 0x000fc400078e028e */
[----:B------:R-:W-:Y:S02]  /*2510*/  @!P6 IMAD.IADD R134, R134, 0x1, -R2 ;  /* 0x000000018686e824 */ /* 0x000fe400078e0a02 */
[----:B------:R-:W-:Y:S01]  /*2520*/  IMAD.HI.U32 R5, R3, R140, RZ ;  /* 0x0000008c03057227 */ /* 0x000fe200078e00ff */
[----:B------:R-:W-:-:S03]  /*2530*/  ISETP.GT.U32.AND P6, PT, R2, R142, PT ;  /* 0x0000008e0200720c */ /* 0x000fc60003fc4070 */
[--C-:B------:R-:W-:Y:S01]  /*2540*/  @!P1 IMAD.IADD R136, R136, 0x1, -R2.reuse ;  /* 0x0000000188889824 */ /* 0x100fe200078e0a02 */
[----:B------:R-:W-:Y:S01]  /*2550*/  ISETP.GE.AND P1, PT, R11, RZ, PT ;  /* 0x000000ff0b00720c */ /* 0x000fe20003f26270 */
[----:B------:R-:W-:Y:S01]  /*2560*/  IMAD.MOV R5, RZ, RZ, -R5 ;  /* 0x000000ffff057224 */ /* 0x000fe200078e0a05 */
[----:B------:R-:W-:Y:S01]  /*2570*/  LOP3.LUT R11, R4, 0x6a, RZ, 0xfc, !PT ;  /* 0x0000006a040b7812 */ /* 0x000fe200078efcff */
[----:B------:R-:W-:Y:S01]  /*2580*/  @!P5 IMAD.IADD R138, R138, 0x1, -R2 ;  /* 0x000000018a8ad824 */ /* 0x000fe200078e0a02 */
[----:B------:R-:W-:Y:S01]  /*2590*/  ISETP.GT.U32.AND P5, PT, R2, R136, PT ;  /* 0x000000880200720c */ /* 0x000fe20003fa4070 */
[----:B------:R-:W-:Y:S01]  /*25a0*/  IMAD.HI.U32 R7, R3, R144, RZ ;  /* 0x0000009003077227 */ /* 0x000fe200078e00ff */
[----:B------:R-:W-:-:S03]  /*25b0*/  IABS R164, R11 ;  /* 0x0000000b00a47213 */ /* 0x000fc60000000000 */
[----:B------:R-:W-:Y:S01]  /*25c0*/  @!P6 IMAD.IADD R142, R142, 0x1, -R2 ;  /* 0x000000018e8ee824 */ /* 0x000fe200078e0a02 */
[C---:B------:R-:W-:Y:S01]  /*25d0*/  ISETP.GT.U32.AND P6, PT, R2.reuse, R138, PT ;  /* 0x0000008a0200720c */ /* 0x040fe20003fc4070 */
[----:B------:R-:W-:Y:S02]  /*25e0*/  IMAD R140, R2, R5, R140 ;  /* 0x00000005028c7224 */ /* 0x000fe400078e028c */
[----:B------:R-:W-:Y:S02]  /*25f0*/  IMAD.MOV R7, RZ, RZ, -R7 ;  /* 0x000000ffff077224 */ /* 0x000fe400078e0a07 */
[----:B------:R-:W-:Y:S01]  /*2600*/  @!P3 IMAD.MOV R134, RZ, RZ, -R134 ;  /* 0x000000ffff86b224 */ /* 0x000fe200078e0a86 */
[----:B------:R-:W-:Y:S01]  /*2610*/  ISETP.GE.AND P3, PT, R8, RZ, PT ;  /* 0x000000ff0800720c */ /* 0x000fe20003f66270 */
[----:B------:R-:W-:Y:S01]  /*2620*/  @!P5 IMAD.IADD R136, R136, 0x1, -R2 ;  /* 0x000000018888d824 */ /* 0x000fe200078e0a02 */
[C---:B------:R-:W-:Y:S01]  /*2630*/  ISETP.GT.U32.AND P5, PT, R2.reuse, R140, PT ;  /* 0x0000008c0200720c */ /* 0x040fe20003fa4070 */
[----:B------:R-:W-:Y:S01]  /*2640*/  IMAD R144, R2, R7, R144 ;  /* 0x0000000702907224 */ /* 0x000fe200078e0290 */
[----:B------:R-:W-:Y:S01]  /*2650*/  LOP3.LUT R8, R4, 0x58, RZ, 0xfc, !PT ;  /* 0x0000005804087812 */ /* 0x000fe200078efcff */
[----:B------:R-:W-:-:S03]  /*2660*/  IMAD.HI.U32 R7, R3, R148, RZ ;  /* 0x0000009403077227 */ /* 0x000fc600078e00ff */
[----:B------:R-:W-:Y:S01]  /*2670*/  IABS R150, R8 ;  /* 0x0000000800967213 */ /* 0x000fe20000000000 */
[----:B------:R-:W-:Y:S01]  /*2680*/  @!P6 IMAD.IADD R138, R138, 0x1, -R2 ;  /* 0x000000018a8ae824 */ /* 0x000fe200078e0a02 */
[C---:B------:R-:W-:Y:S01]  /*2690*/  ISETP.GT.U32.AND P6, PT, R2.reuse, R144, PT ;  /* 0x000000900200720c */ /* 0x040fe20003fc4070 */
[----:B------:R-:W-:Y:S02]  /*26a0*/  IMAD.MOV R7, RZ, RZ, -R7 ;  /* 0x000000ffff077224 */ /* 0x000fe400078e0a07 */
[----:B------:R-:W-:Y:S02]  /*26b0*/  @!P0 IMAD.MOV R136, RZ, RZ, -R136 ;  /* 0x000000ffff888224 */ /* 0x000fe400078e0a88 */
[----:B------:R-:W-:Y:S01]  /*26c0*/  IMAD R148, R2, R7, R148 ;  /* 0x0000000702947224 */ /* 0x000fe200078e0294 */
[----:B------:R-:W-:Y:S01]  /*26d0*/  LOP3.LUT R7, R4, 0x5a, RZ, 0xfc, !PT ;  /* 0x0000005a04077812 */ /* 0x000fe200078efcff */
[----:B------:R-:W-:Y:S02]  /*26e0*/  @!P5 IMAD.IADD R140, R140, 0x1, -R2 ;  /* 0x000000018c8cd824 */ /* 0x000fe400078e0a02 */
[----:B------:R-:W-:Y:S01]  /*26f0*/  @!P4 IMAD.MOV R138, RZ, RZ, -R138 ;  /* 0x000000ffff8ac224 */ /* 0x000fe200078e0a8a */
[C---:B------:R-:W-:Y:S01]  /*2700*/  ISETP.GT.U32.AND P4, PT, R2.reuse, R148, PT ;  /* 0x000000940200720c */ /* 0x040fe20003f84070 */
[----:B------:R-:W-:Y:S01]  /*2710*/  IMAD.HI.U32 R5, R3, R146, RZ ;  /* 0x0000009203057227 */ /* 0x000fe200078e00ff */
[----:B------:R-:W-:-:S02]  /*2720*/  ISETP.GT.U32.AND P0, PT, R2, R140, PT ;  /* 0x0000008c0200720c */ /* 0x000fc40003f04070 */
[----:B------:R-:W-:Y:S01]  /*2730*/  IABS R152, R7 ;  /* 0x0000000700987213 */ /* 0x000fe20000000000 */
[----:B------:R-:W-:Y:S02]  /*2740*/  @!P6 IMAD.IADD R144, R144, 0x1, -R2 ;  /* 0x000000019090e824 */ /* 0x000fe400078e0a02 */
[----:B------:R-:W-:Y:S02]  /*2750*/  IMAD.MOV R5, RZ, RZ, -R5 ;  /* 0x000000ffff057224 */ /* 0x000fe400078e0a05 */
[----:B------:R-:W-:Y:S01]  /*2760*/  @!P2 IMAD.MOV R132, RZ, RZ, -R132 ;  /* 0x000000ffff84a224 */ /* 0x000fe200078e0a84 */
[C---:B------:R-:W-:Y:S01]  /*2770*/  ISETP.GT.U32.AND P6, PT, R2.reuse, R144, PT ;  /* 0x000000900200720c */ /* 0x040fe20003fc4070 */
[C---:B------:R-:W-:Y:S01]  /*2780*/  IMAD R146, R2.reuse, R5, R146 ;  /* 0x0000000502927224 */ /* 0x040fe200078e0292 */
[----:B------:R-:W-:Y:S01]  /*2790*/  ISETP.GT.U32.AND P2, PT, R2, R142, PT ;  /* 0x0000008e0200720c */ /* 0x000fe20003f44070 */
[----:B------:R-:W-:-:S03]  /*27a0*/  IMAD.HI.U32 R5, R3, R150, RZ ;  /* 0x0000009603057227 */ /* 0x000fc600078e00ff */
[----:B------:R-:W-:Y:S01]  /*27b0*/  ISETP.GT.U32.AND P5, PT, R2, R146, PT ;  /* 0x000000920200720c */ /* 0x000fe20003fa4070 */
        /* <DEDUP_REMOVED lines=9> */
[----:B------:R-:W-:Y:S01]  /*2850*/  IMAD.HI.U32 R5, R3, R152, RZ ;  /* 0x0000009803057227 */ /* 0x000fe200078e00ff */
[----:B------:R-:W-:-:S02]  /*2860*/  IABS R158, R8 ;  /* 0x00000008009e7213 */ /* 0x000fc40000000000 */
[----:B------:R-:W-:Y:S01]  /*2870*/  LOP3.LUT R13, R4, 0x6c, RZ, 0xfc, !PT ;  /* 0x0000006c040d7812 */ /* 0x000fe200078efcff */
[--C-:B------:R-:W-:Y:S01]  /*2880*/  @!P6 IMAD.IADD R144, R144, 0x1, -R2.reuse ;  /* 0x000000019090e824 */ /* 0x100fe200078e0a02 */
[----:B------:R-:W-:Y:S01]  /*2890*/  ISETP.GT.U32.AND P6, PT, R2, R150, PT ;  /* 0x000000960200720c */ /* 0x000fe20003fc4070 */
[----:B------:R-:W-:Y:S01]  /*28a0*/  IMAD.MOV R5, RZ, RZ, -R5 ;  /* 0x000000ffff057224 */ /* 0x000fe200078e0a05 */
[----:B------:R-:W-:Y:S01]  /*28b0*/  IABS R166, R13 ;  /* 0x0000000d00a67213 */ /* 0x000fe20000000000 */
[----:B------:R-:W-:Y:S02]  /*28c0*/  @!P5 IMAD.IADD R146, R146, 0x1, -R2 ;  /* 0x000000019292d824 */ /* 0x000fe400078e0a02 */
[----:B------:R-:W-:Y:S01]  /*28d0*/  IMAD R152, R2, R5, R152 ;  /* 0x0000000502987224 */ /* 0x000fe200078e0298 */
[----:B------:R-:W-:Y:S01]  /*28e0*/  LOP3.LUT R5, R4, 0x5c, RZ, 0xfc, !PT ;  /* 0x0000005c04057812 */ /* 0x000fe200078efcff */
[--C-:B------:R-:W-:Y:S01]  /*28f0*/  @!P3 IMAD.IADD R148, R148, 0x1, -R2.reuse ;  /* 0x000000019494b824 */ /* 0x100fe200078e0a02 */
[----:B------:R-:W-:Y:S01]  /*2900*/  ISETP.GT.U32.AND P5, PT, R2, R146, PT ;  /* 0x000000920200720c */ /* 0x000fe20003fa4070 */
[----:B------:R-:W-:Y:S01]  /*2910*/  @!P2 IMAD.IADD R142, R142, 0x1, -R2 ;  /* 0x000000018e8ea824 */ /* 0x000fe200078e0a02 */
[----:B------:R-:W-:Y:S01]  /*2920*/  ISETP.GT.U32.AND P3, PT, R2, R152, PT ;  /* 0x000000980200720c */ /* 0x000fe20003f64070 */
[----:B------:R-:W-:Y:S01]  /*2930*/  @!P0 IMAD.MOV R148, RZ, RZ, -R148 ;  /* 0x000000ffff948224 */ /* 0x000fe200078e0a94 */
[----:B------:R-:W-:Y:S01]  /*2940*/  ISETP.GE.AND P2, PT, R9, RZ, PT ;  /* 0x000000ff0900720c */ /* 0x000fe20003f46270 */
[----:B------:R-:W-:Y:S01]  /*2950*/  @!P6 IMAD.IADD R150, R150, 0x1, -R2 ;  /* 0x000000019696e824 */ /* 0x000fe200078e0a02 */
[----:B------:R-:W-:Y:S01]  /*2960*/  IABS R154, R5 ;  /* 0x00000005009a7213 */ /* 0x000fe20000000000 */
[----:B------:R-:W-:Y:S01]  /*2970*/  @!P1 IMAD.MOV R142, RZ, RZ, -R142 ;  /* 0x000000ffff8e9224 */ /* 0x000fe200078e0a8e */
[----:B------:R-:W-:-:S02]  /*2980*/  ISETP.GE.AND P1, PT, R10, RZ, PT ;  /* 0x000000ff0a00720c */ /* 0x000fc40003f26270 */
[----:B------:R-:W-:Y:S02]  /*2990*/  ISETP.GT.U32.AND P6, PT, R2, R150, PT ;  /* 0x000000960200720c */ /* 0x000fe40003fc4070 */
[----:B------:R-:W-:Y:S01]  /*29a0*/  LOP3.LUT R9, R4, 0x62, RZ, 0xfc, !PT ;  /* 0x0000006204097812 */ /* 0x000fe200078efcff */
[--C-:B------:R-:W-:Y:S01]  /*29b0*/  @!P5 IMAD.IADD R146, R146, 0x1, -R2.reuse ;  /* 0x000000019292d824 */ /* 0x100fe200078e0a02 */
[----:B------:R-:W-:Y:S01]  /*29c0*/  ISETP.GE.AND P5, PT, R7, RZ, PT ;  /* 0x000000ff0700720c */ /* 0x000fe20003fa6270 */
[----:B------:R-:W-:Y:S01]  /*29d0*/  @!P3 IMAD.IADD R152, R152, 0x1, -R2 ;  /* 0x000000019898b824 */ /* 0x000fe200078e0a02 */
[----:B------:R-:W-:Y:S01]  /*29e0*/  LOP3.LUT R7, R4, 0x5e, RZ, 0xfc, !PT ;  /* 0x0000005e04077812 */ /* 0x000fe200078efcff */
[----:B------:R-:W-:Y:S01]  /*29f0*/  @!P2 IMAD.MOV R144, RZ, RZ, -R144 ;  /* 0x000000ffff90a224 */ /* 0x000fe200078e0a90 */
[----:B------:R-:W-:Y:S01]  /*2a00*/  ISETP.GE.AND P2, PT, R5, RZ, PT ;  /* 0x000000ff0500720c */ /* 0x000fe20003f46270 */
[----:B------:R-:W-:Y:S01]  /*2a10*/  IMAD.HI.U32 R5, R3, R154, RZ ;  /* 0x0000009a03057227 */ /* 0x000fe200078e00ff */
[----:B------:R-:W-:-:S02]  /*2a20*/  ISETP.GT.U32.AND P3, PT, R2, R152, PT ;  /* 0x000000980200720c */ /* 0x000fc40003f64070 */
[----:B------:R-:W-:Y:S01]  /*2a30*/  IABS R156, R7 ;  /* 0x00000007009c7213 */ /* 0x000fe20000000000 */
[----:B------:R-:W-:Y:S01]  /*2a40*/  @!P1 IMAD.MOV R146, RZ, RZ, -R146 ;  /* 0x000000ffff929224 */ /* 0x000fe200078e0a92 */
[----:B------:R-:W-:Y:S01]  /*2a50*/  ISETP.GE.AND P1, PT, R7, RZ, PT ;  /* 0x000000ff0700720c */ /* 0x000fe20003f26270 */
[----:B------:R-:W-:Y:S01]  /*2a60*/  @!P6 IMAD.IADD R150, R150, 0x1, -R2 ;  /* 0x000000019696e824 */ /* 0x000fe200078e0a02 */
[----:B------:R-:W-:Y:S01]  /*2a70*/  ISETP.GE.AND P6, PT, R9, RZ, PT ;  /* 0x000000ff0900720c */ /* 0x000fe20003fc6270 */
[----:B------:R-:W-:Y:S01]  /*2a80*/  IMAD.HI.U32 R7, R3, R158, RZ ;  /* 0x0000009e03077227 */ /* 0x000fe200078e00ff */
[----:B------:R-:W-:Y:S02]  /*2a90*/  IABS R160, R9 ;  /* 0x0000000900a07213 */ /* 0x000fe40000000000 */
[----:B------:R-:W-:Y:S01]  /*2aa0*/  ISETP.GE.AND P0, PT, R8, RZ, PT ;  /* 0x000000ff0800720c */ /* 0x000fe20003f06270 */
[----:B------:R-:W-:Y:S01]  /*2ab0*/  IMAD.MOV R9, RZ, RZ, -R5 ;  /* 0x000000ffff097224 */ /* 0x000fe200078e0a05 */
[C---:B------:R-:W-:Y:S01]  /*2ac0*/  LOP3.LUT R8, R4.reuse, 0x64, RZ, 0xfc, !PT ;  /* 0x0000006404087812 */ /* 0x040fe200078efcff */
[----:B------:R-:W-:Y:S01]  /*2ad0*/  IMAD.MOV R7, RZ, RZ, -R7 ;  /* 0x000000ffff077224 */ /* 0x000fe200078e0a07 */
[----:B------:R-:W-:Y:S01]  /*2ae0*/  LOP3.LUT R10, R4, 0x68, RZ, 0xfc, !PT ;  /* 0x00000068040a7812 */ /* 0x000fe200078efcff */
[----:B------:R-:W-:Y:S01]  /*2af0*/  IMAD R154, R2, R9, R154 ;  /* 0x00000009029a7224 */ /* 0x000fe200078e029a */
[----:B------:R-:W-:Y:S01]  /*2b00*/  IABS R162, R8 ;  /* 0x0000000800a27213 */ /* 0x000fe20000000000 */
[----:B------:R-:W-:Y:S01]  /*2b10*/  @!P4 IMAD.MOV R150, RZ, RZ, -R150 ;  /* 0x000000ffff96c224 */ /* 0x000fe200078e0a96 */
[----:B------:R-:W-:Y:S01]  /*2b20*/  IABS R170, R10 ;  /* 0x0000000a00aa7213 */ /* 0x000fe20000000000 */
[----:B------:R-:W-:Y:S01]  /*2b30*/  @!P3 IMAD.IADD R152, R152, 0x1, -R2 ;  /* 0x000000019898b824 */ /* 0x000fe200078e0a02 */
[C---:B------:R-:W-:Y:S01]  /*2b40*/  ISETP.GT.U32.AND P4, PT, R2.reuse, R154, PT ;  /* 0x0000009a0200720c */ /* 0x040fe20003f84070 */
[----:B------:R-:W-:-:S02]  /*2b50*/  IMAD R158, R2, R7, R158 ;  /* 0x00000007029e7224 */ /* 0x000fc400078e029e */
[----:B------:R-:W-:Y:S02]  /*2b60*/  @!P5 IMAD.MOV R152, RZ, RZ, -R152 ;  /* 0x000000ffff98d224 */ /* 0x000fe400078e0a98 */
[----:B------:R-:W-:Y:S01]  /*2b70*/  IMAD.HI.U32 R5, R3, R156, RZ ;  /* 0x0000009c03057227 */ /* 0x000fe200078e00ff */
[----:B------:R-:W-:-:S03]  /*2b80*/  ISETP.GT.U32.AND P5, PT, R2, R158, PT ;  /* 0x0000009e0200720c */ /* 0x000fc60003fa4070 */
[----:B------:R-:W-:Y:S02]  /*2b90*/  IMAD.MOV R9, RZ, RZ, -R5 ;  /* 0x000000ffff097224 */ /* 0x000fe400078e0a05 */
[----:B------:R-:W-:-:S04]  /*2ba0*/  IMAD.HI.U32 R5, R3, R160, RZ ;  /* 0x000000a003057227 */ /* 0x000fc800078e00ff */
[----:B------:R-:W-:Y:S01]  /*2bb0*/  IMAD R156, R2, R9, R156 ;  /* 0x00000009029c7224 */ /* 0x000fe200078e029c */
[----:B------:R-:W-:Y:S01]  /*2bc0*/  LOP3.LUT R9, R4, 0x66, RZ, 0xfc, !PT ;  /* 0x0000006604097812 */ /* 0x000fe200078efcff */
[--C-:B------:R-:W-:Y:S02]  /*2bd0*/  @!P4 IMAD.IADD R154, R154, 0x1, -R2.reuse ;  /* 0x000000019a9ac824 */ /* 0x100fe400078e0a02 */
[----:B------:R-:W-:Y:S01]  /*2be0*/  @!P5 IMAD.IADD R158, R158, 0x1, -R2 ;  /* 0x000000019e9ed824 */ /* 0x000fe200078e0a02 */
[----:B------:R-:W-:Y:S01]  /*2bf0*/  IABS R168, R9 ;  /* 0x0000000900a87213 */ /* 0x000fe20000000000 */
[----:B------:R-:W-:Y:S01]  /*2c00*/  IMAD.MOV R5, RZ, RZ, -R5 ;  /* 0x000000ffff057224 */ /* 0x000fe200078e0a05 */
[C---:B------:R-:W-:Y:S02]  /*2c10*/  ISETP.GT.U32.AND P4, PT, R2.reuse, R154, PT ;  /* 0x0000009a0200720c */ /* 0x040fe40003f84070 */
[C---:B------:R-:W-:Y:S01]  /*2c20*/  ISETP.GT.U32.AND P5, PT, R2.reuse, R158, PT ;  /* 0x0000009e0200720c */ /* 0x040fe20003fa4070 */
[----:B------:R-:W-:Y:S01]  /*2c30*/  IMAD.HI.U32 R7, R3, R168, RZ ;  /* 0x000000a803077227 */ /* 0x000fe200078e00ff */
[----:B------:R-:W-:-:S03]  /*2c40*/  ISETP.GT.U32.AND P3, PT, R2, R156, PT ;  /* 0x0000009c0200720c */ /* 0x000fc60003f64070 */
[----:B------:R-:W-:Y:S02]  /*2c50*/  IMAD R160, R2, R5, R160 ;  /* 0x0000000502a07224 */ /* 0x000fe400078e02a0 */
[----:B------:R-:W-:Y:S02]  /*2c60*/  IMAD.MOV R7, RZ, RZ, -R7 ;  /* 0x000000ffff077224 */ /* 0x000fe400078e0a07 */
[----:B------:R-:W-:-:S04]  /*2c70*/  IMAD.HI.U32 R5, R3, R162, RZ ;  /* 0x000000a203057227 */ /* 0x000fc800078e00ff */
[----:B------:R-:W-:Y:S01]  /*2c80*/  @!P4 IMAD.IADD R154, R154, 0x1, -R2 ;  /* 0x000000019a9ac824 */ /* 0x000fe200078e0a02 */
[C---:B------:R-:W-:Y:S01]  /*2c90*/  ISETP.GT.U32.AND P4, PT, R2.reuse, R160, PT ;  /* 0x000000a00200720c */ /* 0x040fe20003f84070 */
[----:B------:R-:W-:Y:S02]  /*2ca0*/  IMAD R168, R2, R7, R168 ;  /* 0x0000000702a87224 */ /* 0x000fe400078e02a8 */
[--C-:B------:R-:W-:Y:S02]  /*2cb0*/  @!P5 IMAD.IADD R158, R158, 0x1, -R2.reuse ;  /* 0x000000019e9ed824 */ /* 0x100fe400078e0a02 */
[----:B------:R-:W-:Y:S01]  /*2cc0*/  @!P3 IMAD.IADD R156, R156, 0x1, -R2 ;  /* 0x000000019c9cb824 */ /* 0x000fe200078e0a02 */
[C---:B------:R-:W-:Y:S01]  /*2cd0*/  ISETP.GT.U32.AND P5, PT, R2.reuse, R168, PT ;  /* 0x000000a80200720c */ /* 0x040fe20003fa4070 */
[----:B------:R-:W-:Y:S02]  /*2ce0*/  IMAD.MOV R5, RZ, RZ, -R5 ;  /* 0x000000ffff057224 */ /* 0x000fe400078e0a05 */
[----:B------:R-:W-:Y:S01]  /*2cf0*/  IMAD.HI.U32 R7, R3, R164, RZ ;  /* 0x000000a403077227 */ /* 0x000fe200078e00ff */
[----:B------:R-:W-:-:S03]  /*2d00*/  ISETP.GT.U32.AND P3, PT, R2, R156, PT ;  /* 0x0000009c0200720c */ /* 0x000fc60003f64070 */
[----:B------:R-:W-:Y:S02]  /*2d10*/  IMAD R162, R2, R5, R162 ;  /* 0x0000000502a27224 */ /* 0x000fe400078e02a2 */
[----:B------:R-:W-:Y:S02]  /*2d20*/  @!P4 IMAD.IADD R160, R160, 0x1, -R2 ;  /* 0x00000001a0a0c824 */ /* 0x000fe400078e0a02 */
[----:B------:R-:W-:-:S03]  /*2d30*/  IMAD.HI.U32 R5, R3, R170, RZ ;  /* 0x000000aa03057227 */ /* 0x000fc600078e00ff */
[----:B------:R-:W-:Y:S01]  /*2d40*/  ISETP.GT.U32.AND P4, PT, R2, R160, PT ;  /* 0x000000a00200720c */ /* 0x000fe20003f84070 */
[--C-:B------:R-:W-:Y:S02]  /*2d50*/  @!P5 IMAD.IADD R168, R168, 0x1, -R2.reuse ;  /* 0x00000001a8a8d824 */ /* 0x100fe400078e0a02 */
[----:B------:R-:W-:Y:S02]  /*2d60*/  IMAD.MOV R5, RZ, RZ, -R5 ;  /* 0x000000ffff057224 */ /* 0x000fe400078e0a05 */
[----:B------:R-:W-:Y:S01]  /*2d70*/  @!P3 IMAD.IADD R156, R156, 0x1, -R2 ;  /* 0x000000019c9cb824 */ /* 0x000fe200078e0a02 */
[C---:B------:R-:W-:Y:S01]  /*2d80*/  ISETP.GT.U32.AND P5, PT, R2.reuse, R168, PT ;  /* 0x000000a80200720c */ /* 0x040fe20003fa4070 */
[C---:B------:R-:W-:Y:S01]  /*2d90*/  IMAD R170, R2.reuse, R5, R170 ;  /* 0x0000000502aa7224 */ /* 0x040fe200078e02aa */
[----:B------:R-:W-:Y:S01]  /*2da0*/  ISETP.GT.U32.AND P3, PT, R2, R162, PT ;  /* 0x000000a20200720c */ /* 0x000fe20003f64070 */
[----:B------:R-:W-:-:S04]  /*2db0*/  IMAD.HI.U32 R5, R3, R166, RZ ;  /* 0x000000a603057227 */ /* 0x000fc800078e00ff */
[----:B------:R-:W-:Y:S02]  /*2dc0*/  IMAD.MOV R7, RZ, RZ, -R7 ;  /* 0x000000ffff077224 */ /* 0x000fe400078e0a07 */
[----:B------:R-:W-:Y:S02]  /*2dd0*/  IMAD.MOV R5, RZ, RZ, -R5 ;  /* 0x000000ffff057224 */ /* 0x000fe400078e0a05 */
[----:B------:R-:W-:Y:S02]  /*2de0*/  IMAD R164, R2, R7, R164 ;  /* 0x0000000702a47224 */ /* 0x000fe400078e02a4 */
[----:B------:R-:W-:Y:S01]  /*2df0*/  @!P4 IMAD.IADD R160, R160, 0x1, -R2 ;  /* 0x00000001a0a0c824 */ /* 0x000fe200078e0a02 */
[C---:B------:R-:W-:Y:S01]  /*2e00*/  ISETP.GT.U32.AND P4, PT, R2.reuse, R170, PT ;  /* 0x000000aa0200720c */ /* 0x040fe20003f84070 */
[C---:B------:R-:W-:Y:S02]  /*2e10*/  IMAD R166, R2.reuse, R5, R166 ;  /* 0x0000000502a67224 */ /* 0x040fe400078e02a6 */
[----:B------:R-:W-:Y:S01]  /*2e20*/  @!P6 IMAD.MOV R160, RZ, RZ, -R160 ;  /* 0x000000ffffa0e224 */ /* 0x000fe200078e0aa0 */
[----:B------:R-:W-:Y:S01]  /*2e30*/  ISETP.GT.U32.AND P6, PT, R2, R164, PT ;  /* 0x000000a40200720c */ /* 0x000fe20003fc4070 */
[----:B------:R-:W-:Y:S01]  /*2e40*/  @!P5 IMAD.IADD R168, R168, 0x1, -R2 ;  /* 0x00000001a8a8d824 */ /* 0x000fe200078e0a02 */
[----:B------:R-:W-:Y:S01]  /*2e50*/  ISETP.GT.U32.AND P5, PT, R2, R166, PT ;  /* 0x000000a60200720c */ /* 0x000fe20003fa4070 */
[----:B------:R-:W-:Y:S01]  /*2e60*/  @!P2 IMAD.MOV R154, RZ, RZ, -R154 ;  /* 0x000000ffff9aa224 */ /* 0x000fe200078e0a9a */
[----:B------:R-:W-:Y:S01]  /*2e70*/  ISETP.GE.AND P2, PT, R8, RZ, PT ;  /* 0x000000ff0800720c */ /* 0x000fe20003f46270 */
[----:B------:R-:W-:Y:S01]  /*2e80*/  @!P3 IMAD.IADD R162, R162, 0x1, -R2 ;  /* 0x00000001a2a2b824 */ /* 0x000fe200078e0a02 */
[----:B------:R-:W-:Y:S01]  /*2e90*/  LOP3.LUT R8, R4, 0x6e, RZ, 0xfc, !PT ;  /* 0x0000006e04087812 */ /* 0x000fe200078efcff */
[----:B------:R-:W-:Y:S01]  /*2ea0*/  @!P1 IMAD.MOV R156, RZ, RZ, -R156 ;  /* 0x000000ffff9c9224 */ /* 0x000fe200078e0a9c */
[----:B------:R-:W-:Y:S01]  /*2eb0*/  ISETP.GE.AND P3, PT, R9, RZ, PT ;  /* 0x000000ff0900720c */ /* 0x000fe20003f66270 */
[----:B------:R-:W-:Y:S01]  /*2ec0*/  @!P4 IMAD.IADD R170, R170, 0x1, -R2 ;  /* 0x00000001aaaac824 */ /* 0x000fe200078e0a02 */
[----:B------:R-:W-:Y:S01]  /*2ed0*/  ISETP.GT.U32.AND P1, PT, R2, R162, PT ;  /* 0x000000a20200720c */ /* 0x000fe20003f24070 */
[----:B------:R-:W-:Y:S01]  /*2ee0*/  @!P0 IMAD.MOV R158, RZ, RZ, -R158 ;  /* 0x000000ffff9e8224 */ /* 0x000fe200078e0a9e */
[----:B------:R-:W-:Y:S01]  /*2ef0*/  IABS R172, R8 ;  /* 0x0000000800ac7213 */ /* 0x000fe20000000000 */
[--C-:B------:R-:W-:Y:S01]  /*2f00*/  @!P6 IMAD.IADD R164, R164, 0x1, -R2.reuse ;  /* 0x00000001a4a4e824 */ /* 0x100fe200078e0a02 */
[----:B------:R-:W-:Y:S01]  /*2f10*/  LOP3.LUT R9, R4, 0x70, RZ, 0xfc, !PT ;  /* 0x0000007004097812 */ /* 0x000fe200078efcff */
[----:B------:R-:W-:Y:S01]  /*2f20*/  @!P5 IMAD.IADD R166, R166, 0x1, -R2 ;  /* 0x00000001a6a6d824 */ /* 0x000fe200078e0a02 */
[----:B------:R-:W-:Y:S01]  /*2f30*/  ISETP.GT.U32.AND P6, PT, R2, R170, PT ;  /* 0x000000aa0200720c */ /* 0x000fe20003fc4070 */
[----:B------:R-:W-:Y:S01]  /*2f40*/  IMAD.HI.U32 R5, R3, R172, RZ ;  /* 0x000000ac03057227 */ /* 0x000fe200078e00ff */
[----:B------:R-:W-:-:S02]  /*2f50*/  IABS R174, R9 ;  /* 0x0000000900ae7213 */ /* 0x000fc40000000000 */
[----:B------:R-:W-:Y:S01]  /*2f60*/  ISETP.GT.U32.AND P5, PT, R2, R166, PT ;  /* 0x000000a60200720c */ /* 0x000fe20003fa4070 */
[----:B------:R-:W-:Y:S01]  /*2f70*/  IMAD.MOV R7, RZ, RZ, -R5 ;  /* 0x000000ffff077224 */ /* 0x000fe200078e0a05 */
[----:B------:R-:W-:Y:S01]  /*2f80*/  ISETP.GE.AND P0, PT, R10, RZ, PT ;  /* 0x000000ff0a00720c */ /* 0x000fe20003f06270 */
[----:B------:R-:W-:Y:S01]  /*2f90*/  IMAD.HI.U32 R5, R3, R174, RZ ;  /* 0x000000ae03057227 */ /* 0x000fe200078e00ff */
[----:B------:R-:W-:Y:S02]  /*2fa0*/  LOP3.LUT R10, R4, 0x72, RZ, 0xfc, !PT ;  /* 0x00000072040a7812 */ /* 0x000fe400078efcff */
[----:B------:R-:W-:Y:S01]  /*2fb0*/  ISETP.GE.AND P4, PT, R13, RZ, PT ;  /* 0x000000ff0d00720c */ /* 0x000fe20003f86270 */
[----:B------:R-:W-:Y:S01]  /*2fc0*/  @!P1 IMAD.IADD R162, R162, 0x1, -R2 ;  /* 0x00000001a2a29824 */ /* 0x000fe200078e0a02 */
[----:B------:R-:W-:Y:S01]  /*2fd0*/  ISETP.GE.AND P1, PT, R11, RZ, PT ;  /* 0x000000ff0b00720c */ /* 0x000fe20003f26270 */
[----:B------:R-:W-:Y:S01]  /*2fe0*/  IMAD R172, R2, R7, R172 ;  /* 0x0000000702ac7224 */ /* 0x000fe200078e02ac */
[----:B------:R-:W-:Y:S01]  /*2ff0*/  LOP3.LUT R11, R4, 0x74, RZ, 0xfc, !PT ;  /* 0x00000074040b7812 */ /* 0x000fe200078efcff */
[----:B------:R-:W-:Y:S01]  /*3000*/  IMAD.MOV R5, RZ, RZ, -R5 ;  /* 0x000000ffff057224 */ /* 0x000fe200078e0a05 */
[----:B------:R-:W-:Y:S01]  /*3010*/  IABS R176, R10 ;  /* 0x0000000a00b07213 */ /* 0x000fe20000000000 */
[----:B------:R-:W-:Y:S01]  /*3020*/  @!P2 IMAD.MOV R162, RZ, RZ, -R162 ;  /* 0x000000ffffa2a224 */ /* 0x000fe200078e0aa2 */
[----:B------:R-:W-:Y:S01]  /*3030*/  ISETP.GT.U32.AND P2, PT, R2, R164, PT ;  /* 0x000000a40200720c */ /* 0x000fe20003f44070 */
[----:B------:R-:W-:Y:S01]  /*3040*/  @!P6 IMAD.IADD R170, R170, 0x1, -R2 ;  /* 0x00000001aaaae824 */ /* 0x000fe200078e0a02 */
[C---:B------:R-:W-:Y:S01]  /*3050*/  ISETP.GT.U32.AND P6, PT, R2.reuse, R172, PT ;  /* 0x000000ac0200720c */ /* 0x040fe20003fc4070 */
[----:B------:R-:W-:Y:S01]  /*3060*/  IMAD R174, R2, R5, R174 ;  /* 0x0000000502ae7224 */ /* 0x000fe200078e02ae */
[----:B------:R-:W-:Y:S01]  /*3070*/  IABS R178, R11 ;  /* 0x0000000b00b27213 */ /* 0x000fe20000000000 */
[----:B------:R-:W-:Y:S01]  /*3080*/  @!P5 IMAD.IADD R166, R166, 0x1, -R2 ;  /* 0x00000001a6a6d824 */ /* 0x000fe200078e0a02 */
[----:B------:R-:W-:Y:S01]  /*3090*/  LOP3.LUT R13, R4, 0x86, RZ, 0xfc, !PT ;  /* 0x00000086040d7812 */ /* 0x000fe200078efcff */
[----:B------:R-:W-:Y:S01]  /*30a0*/  IMAD.HI.U32 R5, R3, R176, RZ ;  /* 0x000000b003057227 */ /* 0x000fe200078e00ff */
[----:B------:R-:W-:-:S02]  /*30b0*/  ISETP.GT.U32.AND P5, PT, R2, R174, PT ;  /* 0x000000ae0200720c */ /* 0x000fc40003fa4070 */
[----:B------:R-:W-:Y:S01]  /*30c0*/  IABS R196, R13 ;  /* 0x0000000d00c47213 */ /* 0x000fe20000000000 */
[----:B------:R-:W-:-:S04]  /*30d0*/  IMAD.HI.U32 R7, R3, R178, RZ ;  /* 0x000000b203077227 */ /* 0x000fc800078e00ff */
[--C-:B------:R-:W-:Y:S01]  /*30e0*/  @!P2 IMAD.IADD R164, R164, 0x1, -R2.reuse ;  /* 0x00000001a4a4a824 */ /* 0x100fe200078e0a02 */
[----:B------:R-:W-:Y:S01]  /*30f0*/  ISETP.GE.AND P2, PT, R8, RZ, PT ;  /* 0x000000ff0800720c */ /* 0x000fe20003f46270 */
[--C-:B------:R-:W-:Y:S01]  /*3100*/  @!P6 IMAD.IADD R172, R172, 0x1, -R2.reuse ;  /* 0x00000001acace824 */ /* 0x100fe200078e0a02 */
[----:B------:R-:W-:Y:S01]  /*3110*/  LOP3.LUT R8, R4, 0x76, RZ, 0xfc, !PT ;  /* 0x0000007604087812 */ /* 0x000fe200078efcff */
[----:B------:R-:W-:Y:S01]  /*3120*/  IMAD.MOV R7, RZ, RZ, -R7 ;  /* 0x000000ffff077224 */ /* 0x000fe200078e0a07 */
[----:B------:R-:W-:Y:S01]  /*3130*/  ISETP.GE.AND P6, PT, R9, RZ, PT ;  /* 0x000000ff0900720c */ /* 0x000fe20003fc6270 */
[----:B------:R-:W-:Y:S01]  /*3140*/  @!P5 IMAD.IADD R174, R174, 0x1, -R2 ;  /* 0x00000001aeaed824 */ /* 0x000fe200078e0a02 */
[----:B------:R-:W-:Y:S01]  /*3150*/  LOP3.LUT R9, R4, 0x78, RZ, 0xfc, !PT ;  /* 0x0000007804097812 */ /* 0x000fe200078efcff */
[----:B------:R-:W-:Y:S01]  /*3160*/  @!P3 IMAD.MOV R168, RZ, RZ, -R168 ;  /* 0x000000ffffa8b224 */ /* 0x000fe200078e0aa8 */
[----:B------:R-:W-:Y:S01]  /*3170*/  IABS R180, R8 ;  /* 0x0000000800b47213 */ /* 0x000fe20000000000 */
[----:B------:R-:W-:Y:S01]  /*3180*/  IMAD.MOV R5, RZ, RZ, -R5 ;  /* 0x000000ffff057224 */ /* 0x000fe200078e0a05 */
[C---:B------:R-:W-:Y:S01]  /*3190*/  ISETP.GT.U32.AND P3, PT, R2.reuse, R172, PT ;  /* 0x000000ac0200720c */ /* 0x040fe20003f64070 */
[C---:B------:R-:W-:Y:S01]  /*31a0*/  IMAD R178, R2.reuse, R7, R178 ;  /* 0x0000000702b27224 */ /* 0x040fe200078e02b2 */
[----:B------:R-:W-:Y:S01]  /*31b0*/  IABS R182, R9 ;  /* 0x0000000900b67213 */ /* 0x000fe20000000000 */
[----:B------:R-:W-:Y:S01]  /*31c0*/  @!P0 IMAD.MOV R170, RZ, RZ, -R170 ;  /* 0x000000ffffaa8224 */ /* 0x000fe200078e0aaa */
[C---:B------:R-:W-:Y:S01]  /*31d0*/  ISETP.GT.U32.AND P0, PT, R2.reuse, R174, PT ;  /* 0x000000ae0200720c */ /* 0x040fe20003f04070 */
[----:B------:R-:W-:-:S02]  /*31e0*/  IMAD R176, R2, R5, R176 ;  /* 0x0000000502b07224 */ /* 0x000fc400078e02b0 */
[----:B------:R-:W-:-:S03]  /*31f0*/  IMAD.HI.U32 R5, R3, R180, RZ ;  /* 0x000000b403057227 */ /* 0x000fc600078e00ff */
[C---:B------:R-:W-:Y:S01]  /*3200*/  ISETP.GT.U32.AND P5, PT, R2.reuse, R176, PT ;  /* 0x000000b00200720c */ /* 0x040fe20003fa4070 */
[----:B------:R-:W-:Y:S01]  /*3210*/  @!P1 IMAD.MOV R164, RZ, RZ, -R164 ;  /* 0x000000ffffa49224 */ /* 0x000fe200078e0aa4 */
[----:B------:R-:W-:Y:S01]  /*3220*/  ISETP.GT.U32.AND P1, PT, R2, R178, PT ;  /* 0x000000b20200720c */ /* 0x000fe20003f24070 */
[----:B------:R-:W-:-:S04]  /*3230*/  IMAD.HI.U32 R7, R3, R182, RZ ;  /* 0x000000b603077227 */ /* 0x000fc800078e00ff */
[----:B------:R-:W-:Y:S02]  /*3240*/  IMAD.MOV R5, RZ, RZ, -R5 ;  /* 0x000000ffff057224 */ /* 0x000fe400078e0a05 */
[----:B------:R-:W-:Y:S01]  /*3250*/  @!P3 IMAD.IADD R172, R172, 0x1, -R2 ;  /* 0x00000001acacb824 */ /* 0x000fe200078e0a02 */
[----:B------:R-:W-:Y:S01]  /*3260*/  ISETP.GE.AND P3, PT, R11, RZ, PT ;  /* 0x000000ff0b00720c */ /* 0x000fe20003f66270 */
[----:B------:R-:W-:Y:S01]  /*3270*/  IMAD.MOV R7, RZ, RZ, -R7 ;  /* 0x000000ffff077224 */ /* 0x000fe200078e0a07 */
[----:B------:R-:W-:Y:S01]  /*3280*/  LOP3.LUT R11, R4, 0x84, RZ, 0xfc, !PT ;  /* 0x00000084040b7812 */ /* 0x000fe200078efcff */
[----:B------:R-:W-:Y:S02]  /*3290*/  IMAD R180, R2, R5, R180 ;  /* 0x0000000502b47224 */ /* 0x000fe400078e02b4 */
[----:B------:R-:W-:Y:S01]  /*32a0*/  @!P0 IMAD.IADD R174, R174, 0x1, -R2 ;  /* 0x00000001aeae8824 */ /* 0x000fe200078e0a02 */
[----:B------:R-:W-:Y:S01]  /*32b0*/  ISETP.GE.AND P0, PT, R8, RZ, PT ;  /* 0x000000ff0800720c */ /* 0x000fe20003f06270 */
[----:B------:R-:W-:Y:S01]  /*32c0*/  IMAD R182, R2, R7, R182 ;  /* 0x0000000702b67224 */ /* 0x000fe200078e02b6 */
[----:B------:R-:W-:Y:S01]  /*32d0*/  LOP3.LUT R7, R4, 0x7a, RZ, 0xfc, !PT ;  /* 0x0000007a04077812 */ /* 0x000fe200078efcff */
[----:B------:R-:W-:Y:S01]  /*32e0*/  @!P2 IMAD.MOV R172, RZ, RZ, -R172 ;  /* 0x000000ffffaca224 */ /* 0x000fe200078e0aac */
[----:B------:R-:W-:Y:S01]  /*32f0*/  ISETP.GT.U32.AND P2, PT, R2, R180, PT ;  /* 0x000000b40200720c */ /* 0x000fe20003f44070 */
[----:B------:R-:W-:Y:S01]  /*3300*/  @!P1 IMAD.IADD R178, R178, 0x1, -R2 ;  /* 0x00000001b2b29824 */ /* 0x000fe200078e0a02 */
[----:B------:R-:W-:Y:S01]  /*3310*/  LOP3.LUT R8, R4, 0x7c, RZ, 0xfc, !PT ;  /* 0x0000007c04087812 */ /* 0x000fe200078efcff */
[----:B------:R-:W-:Y:S01]  /*3320*/  @!P6 IMAD.MOV R174, RZ, RZ, -R174 ;  /* 0x000000ffffaee224 */ /* 0x000fe200078e0aae */
[----:B------:R-:W-:Y:S01]  /*3330*/  ISETP.GT.U32.AND P6, PT, R2, R182, PT ;  /* 0x000000b60200720c */ /* 0x000fe20003fc4070 */
[----:B------:R-:W-:Y:S01]  /*3340*/  @!P5 IMAD.IADD R176, R176, 0x1, -R2 ;  /* 0x00000001b0b0d824 */ /* 0x000fe200078e0a02 */
[----:B------:R-:W-:Y:S01]  /*3350*/  ISETP.GT.U32.AND P1, PT, R2, R178, PT ;  /* 0x000000b20200720c */ /* 0x000fe20003f24070 */
[----:B------:R-:W-:Y:S01]  /*3360*/  @!P4 IMAD.MOV R166, RZ, RZ, -R166 ;  /* 0x000000ffffa6c224 */ /* 0x000fe200078e0aa6 */
[----:B------:R-:W-:-:S02]  /*3370*/  IABS R184, R7 ;  /* 0x0000000700b87213 */ /* 0x000fc40000000000 */
[----:B------:R-:W-:Y:S02]  /*3380*/  ISETP.GT.U32.AND P5, PT, R2, R176, PT ;  /* 0x000000b00200720c */ /* 0x000fe40003fa4070 */
[----:B------:R-:W-:Y:S01]  /*3390*/  IABS R186, R8 ;  /* 0x0000000800ba7213 */ /* 0x000fe20000000000 */
[--C-:B------:R-:W-:Y:S01]  /*33a0*/  @!P2 IMAD.IADD R180, R180, 0x1, -R2.reuse ;  /* 0x00000001b4b4a824 */ /* 0x100fe200078e0a02 */
[----:B------:R-:W-:Y:S01]  /*33b0*/  ISETP.GE.AND P4, PT, R10, RZ, PT ;  /* 0x000000ff0a00720c */ /* 0x000fe20003f86270 */
[----:B------:R-:W-:Y:S01]  /*33c0*/  IMAD.HI.U32 R5, R3, R184, RZ ;  /* 0x000000b803057227 */ /* 0x000fe200078e00ff */
[----:B------:R-:W-:Y:S02]  /*33d0*/  LOP3.LUT R10, R4, 0x82, RZ, 0xfc, !PT ;  /* 0x00000082040a7812 */ /* 0x000fe400078efcff */
[----:B------:R-:W-:Y:S01]  /*33e0*/  ISETP.GT.U32.AND P2, PT, R2, R180, PT ;  /* 0x000000b40200720c */ /* 0x000fe20003f44070 */
[--C-:B------:R-:W-:Y:S01]  /*33f0*/  @!P6 IMAD.IADD R182, R182, 0x1, -R2.reuse ;  /* 0x00000001b6b6e824 */ /* 0x100fe200078e0a02 */
[----:B------:R-:W-:Y:S01]  /*3400*/  IABS R194, R11 ;  /* 0x0000000b00c27213 */ /* 0x000fe20000000000 */
[----:B------:R-:W-:Y:S01]  /*3410*/  @!P1 IMAD.IADD R178, R178, 0x1, -R2 ;  /* 0x00000001b2b29824 */ /* 0x000fe200078e0a02 */
[----:B------:R-:W-:Y:S01]  /*3420*/  ISETP.GE.AND P1, PT, R7, RZ, PT ;  /* 0x000000ff0700720c */ /* 0x000fe20003f26270 */
[----:B------:R-:W-:Y:S01]  /*3430*/  IMAD.HI.U32 R7, R3, R186, RZ ;  /* 0x000000ba03077227 */ /* 0x000fe200078e00ff */
[----:B------:R-:W-:-:S02]  /*3440*/  ISETP.GT.U32.AND P6, PT, R2, R182, PT ;  /* 0x000000b60200720c */ /* 0x000fc40003fc4070 */
[----:B------:R-:W-:Y:S01]  /*3450*/  IABS R192, R10 ;  /* 0x0000000a00c07213 */ /* 0x000fe20000000000 */
[----:B------:R-:W-:Y:S02]  /*3460*/  IMAD.MOV R5, RZ, RZ, -R5 ;  /* 0x000000ffff057224 */ /* 0x000fe400078e0a05 */
[----:B------:R-:W-:Y:S02]  /*3470*/  IMAD.MOV R7, RZ, RZ, -R7 ;  /* 0x000000ffff077224 */ /* 0x000fe400078e0a07 */
[----:B------:R-:W-:Y:S02]  /*3480*/  IMAD R184, R2, R5, R184 ;  /* 0x0000000502b87224 */ /* 0x000fe400078e02b8 */
[----:B------:R-:W-:Y:S01]  /*3490*/  @!P5 IMAD.IADD R176, R176, 0x1, -R2 ;  /* 0x00000001b0b0d824 */ /* 0x000fe200078e0a02 */
[----:B------:R-:W-:Y:S01]  /*34a0*/  ISETP.GE.AND P5, PT, R9, RZ, PT ;  /* 0x000000ff0900720c */ /* 0x000fe20003fa6270 */
[----:B------:R-:W-:Y:S01]  /*34b0*/  IMAD R186, R2, R7, R186 ;  /* 0x0000000702ba7224 */ /* 0x000fe200078e02ba */
[----:B------:R-:W-:Y:S01]  /*34c0*/  LOP3.LUT R9, R4, 0x7e, RZ, 0xfc, !PT ;  /* 0x0000007e04097812 */ /* 0x000fe200078efcff */
[--C-:B------:R-:W-:Y:S01]  /*34d0*/  @!P2 IMAD.IADD R180, R180, 0x1, -R2.reuse ;  /* 0x00000001b4b4a824 */ /* 0x100fe200078e0a02 */
[----:B------:R-:W-:Y:S01]  /*34e0*/  ISETP.GT.U32.AND P2, PT, R2, R184, PT ;  /* 0x000000b80200720c */ /* 0x000fe20003f44070 */
[----:B------:R-:W-:Y:S01]  /*34f0*/  @!P6 IMAD.IADD R182, R182, 0x1, -R2 ;  /* 0x00000001b6b6e824 */ /* 0x000fe200078e0a02 */
[----:B------:R-:W-:Y:S01]  /*3500*/  IABS R188, R9 ;  /* 0x0000000900bc7213 */ /* 0x000fe20000000000 */
[----:B------:R-:W-:Y:S01]  /*3510*/  @!P4 IMAD.MOV R176, RZ, RZ, -R176 ;  /* 0x000000ffffb0c224 */ /* 0x000fe200078e0ab0 */
[----:B------:R-:W-:Y:S01]  /*3520*/  ISETP.GT.U32.AND P6, PT, R2, R186, PT ;  /* 0x000000ba0200720c */ /* 0x000fe20003fc4070 */
[----:B------:R-:W-:Y:S01]  /*3530*/  IMAD.HI.U32 R7, R3, R192, RZ ;  /* 0x000000c003077227 */ /* 0x000fe200078e00ff */
[----:B------:R-:W-:-:S02]  /*3540*/  ISETP.GE.AND P4, PT, R8, RZ, PT ;  /* 0x000000ff0800720c */ /* 0x000fc40003f86270 */
[----:B------:R-:W-:Y:S01]  /*3550*/  LOP3.LUT R8, R4, 0x80, RZ, 0xfc, !PT ;  /* 0x0000008004087812 */ /* 0x000fe200078efcff */
[----:B------:R-:W-:-:S03]  /*3560*/  IMAD.HI.U32 R5, R3, R188, RZ ;  /* 0x000000bc03057227 */ /* 0x000fc600078e00ff */
[----:B------:R-:W-:Y:S01]  /*3570*/  IABS R190, R8 ;  /* 0x0000000800be7213 */ /* 0x000fe20000000000 */
[----:B------:R-:W-:Y:S02]  /*3580*/  IMAD.MOV R5, RZ, RZ, -R5 ;  /* 0x000000ffff057224 */ /* 0x000fe400078e0a05 */
[----:B------:R-:W-:Y:S02]  /*3590*/  @!P2 IMAD.IADD R184, R184, 0x1, -R2 ;  /* 0x00000001b8b8a824 */ /* 0x000fe400078e0a02 */
[----:B------:R-:W-:Y:S02]  /*35a0*/  IMAD R188, R2, R5, R188 ;  /* 0x0000000502bc7224 */ /* 0x000fe400078e02bc */
[----:B------:R-:W-:Y:S01]  /*35b0*/  @!P6 IMAD.IADD R186, R186, 0x1, -R2 ;  /* 0x00000001babae824 */ /* 0x000fe200078e0a02 */
[C---:B------:R-:W-:Y:S01]  /*35c0*/  ISETP.GT.U32.AND P6, PT, R2.reuse, R184, PT ;  /* 0x000000b80200720c */ /* 0x040fe20003fc4070 */
[----:B------:R-:W-:Y:S01]  /*35d0*/  IMAD.HI.U32 R5, R3, R190, RZ ;  /* 0x000000be03057227 */ /* 0x000fe200078e00ff */
[----:B------:R-:W-:-:S03]  /*35e0*/  ISETP.GT.U32.AND P2, PT, R2, R188, PT ;  /* 0x000000bc0200720c */ /* 0x000fc60003f44070 */
[----:B------:R-:W-:Y:S02]  /*35f0*/  IMAD.MOV R5, RZ, RZ, -R5 ;  /* 0x000000ffff057224 */ /* 0x000fe400078e0a05 */
[----:B------:R-:W-:Y:S02]  /*3600*/  IMAD.MOV R7, RZ, RZ, -R7 ;  /* 0x000000ffff077224 */ /* 0x000fe400078e0a07 */
[----:B------:R-:W-:Y:S02]  /*3610*/  IMAD R190, R2, R5, R190 ;  /* 0x0000000502be7224 */ /* 0x000fe400078e02be */
[----:B------:R-:W-:-:S04]  /*3620*/  IMAD.HI.U32 R5, R3, R194, RZ ;  /* 0x000000c203057227 */ /* 0x000fc800078e00ff */
[--C-:B------:R-:W-:Y:S01]  /*3630*/  @!P6 IMAD.IADD R184, R184, 0x1, -R2.reuse ;  /* 0x00000001b8b8e824 */ /* 0x100fe200078e0a02 */
[----:B------:R-:W-:Y:S01]  /*3640*/  ISETP.GT.U32.AND P6, PT, R2, R190, PT ;  /* 0x000000be0200720c */ /* 0x000fe20003fc4070 */
[----:B------:R-:W-:Y:S01]  /*3650*/  @!P2 IMAD.IADD R188, R188, 0x1, -R2 ;  /* 0x00000001bcbca824 */ /* 0x000fe200078e0a02 */
[C---:B------:R-:W-:Y:S01]  /*3660*/  ISETP.GT.U32.AND P2, PT, R2.reuse, R186, PT ;  /* 0x000000ba0200720c */ /* 0x040fe20003f44070 */
[----:B------:R-:W-:Y:S02]  /*3670*/  IMAD.MOV R5, RZ, RZ, -R5 ;  /* 0x000000ffff057224 */ /* 0x000fe400078e0a05 */
[C---:B------:R-:W-:Y:S02]  /*3680*/  IMAD R192, R2.reuse, R7, R192 ;  /* 0x0000000702c07224 */ /* 0x040fe400078e02c0 */
[C---:B------:R-:W-:Y:S02]  /*3690*/  IMAD R194, R2.reuse, R5, R194 ;  /* 0x0000000502c27224 */ /* 0x040fe400078e02c2 */
[----:B------:R-:W-:Y:S01]  /*36a0*/  @!P1 IMAD.MOV R184, RZ, RZ, -R184 ;  /* 0x000000ffffb89224 */ /* 0x000fe200078e0ab8 */
[----:B------:R-:W-:Y:S01]  /*36b0*/  ISETP.GT.U32.AND P1, PT, R2, R192, PT ;  /* 0x000000c00200720c */ /* 0x000fe20003f24070 */
[----:B------:R-:W-:-:S04]  /*36c0*/  IMAD.HI.U32 R7, R3, R196, RZ ;  /* 0x000000c403077227 */ /* 0x000fc800078e00ff */
[--C-:B------:R-:W-:Y:S01]  /*36d0*/  @!P6 IMAD.IADD R190, R190, 0x1, -R2.reuse ;  /* 0x00000001bebee824 */ /* 0x100fe200078e0a02 */
[----:B------:R-:W-:Y:S01]  /*36e0*/  ISETP.GT.U32.AND P6, PT, R2, R194, PT ;  /* 0x000000c20200720c */ /* 0x000fe20003fc4070 */
[----:B------:R-:W-:Y:S01]  /*36f0*/  @!P2 IMAD.IADD R186, R186, 0x1, -R2 ;  /* 0x00000001babaa824 */ /* 0x000fe200078e0a02 */
[----:B------:R-:W-:Y:S01]  /*3700*/  ISETP.GE.AND P2, PT, R10, RZ, PT ;  /* 0x000000ff0a00720c */ /* 0x000fe20003f46270 */
[----:B------:R-:W-:Y:S01]  /*3710*/  IMAD.MOV R7, RZ, RZ, -R7 ;  /* 0x000000ffff077224 */ /* 0x000fe200078e0a07 */
[----:B------:R-:W-:Y:S01]  /*3720*/  LOP3.LUT R10, R4, 0x88, RZ, 0xfc, !PT ;  /* 0x00000088040a7812 */ /* 0x000fe200078efcff */
[----:B------:R-:W-:Y:S01]  /*3730*/  @!P4 IMAD.MOV R186, RZ, RZ, -R186 ;  /* 0x000000ffffbac224 */ /* 0x000fe200078e0aba */
[C---:B------:R-:W-:Y:S01]  /*3740*/  ISETP.GT.U32.AND P4, PT, R2.reuse, R190, PT ;  /* 0x000000be0200720c */ /* 0x040fe20003f84070 */
[----:B------:R-:W-:Y:S01]  /*3750*/  IMAD R196, R2, R7, R196 ;  /* 0x0000000702c47224 */ /* 0x000fe200078e02c4 */
[----:B------:R-:W-:Y:S01]  /*3760*/  IABS R198, R10 ;  /* 0x0000000a00c67213 */ /* 0x000fe20000000000 */
[----:B------:R-:W-:-:S02]  /*3770*/  @!P1 IMAD.IADD R192, R192, 0x1, -R2 ;  /* 0x00000001c0c09824 */ /* 0x000fc400078e0a02 */
[----:B------:R-:W-:Y:S01]  /*3780*/  @!P0 IMAD.MOV R180, RZ, RZ, -R180 ;  /* 0x000000ffffb48224 */ /* 0x000fe200078e0ab4 */
[----:B------:R-:W-:Y:S01]  /*3790*/  ISETP.GT.U32.AND P0, PT, R2, R188, PT ;  /* 0x000000bc0200720c */ /* 0x000fe20003f04070 */
[----:B------:R-:W-:Y:S01]  /*37a0*/  @!P6 IMAD.IADD R194, R194, 0x1, -R2 ;  /* 0x00000001c2c2e824 */ /* 0x000fe200078e0a02 */
[----:B------:R-:W-:Y:S01]  /*37b0*/  ISETP.GT.U32.AND P1, PT, R2, R192, PT ;  /* 0x000000c00200720c */ /* 0x000fe20003f24070 */
[----:B------:R-:W-:-:S03]  /*37c0*/  IMAD.HI.U32 R5, R3, R198, RZ ;  /* 0x000000c603057227 */ /* 0x000fc600078e00ff */
[----:B------:R-:W-:Y:S01]  /*37d0*/  ISETP.GT.U32.AND P6, PT, R2, R194, PT ;  /* 0x000000c20200720c */ /* 0x000fe20003fc4070 */
[----:B------:R-:W-:Y:S01]  /*37e0*/  @!P4 IMAD.IADD R190, R190, 0x1, -R2 ;  /* 0x00000001bebec824 */ /* 0x000fe200078e0a02 */
[C---:B------:R-:W-:Y:S01]  /*37f0*/  ISETP.GT.U32.AND P4, PT, R2.reuse, R196, PT ;  /* 0x000000c40200720c */ /* 0x040fe20003f84070 */
[----:B------:R-:W-:Y:S02]  /*3800*/  IMAD.MOV R5, RZ, RZ, -R5 ;  /* 0x000000ffff057224 */ /* 0x000fe400078e0a05 */
[----:B------:R-:W-:Y:S01]  /*3810*/  @!P3 IMAD.MOV R178, RZ, RZ, -R178 ;  /* 0x000000ffffb2b224 */ /* 0x000fe200078e0ab2 */
[----:B------:R-:W-:Y:S01]  /*3820*/  ISETP.GE.AND P3, PT, R9, RZ, PT ;  /* 0x000000ff0900720c */ /* 0x000fe20003f66270 */
[----:B------:R-:W-:Y:S02]  /*3830*/  IMAD R198, R2, R5, R198 ;  /* 0x0000000502c67224 */ /* 0x000fe400078e02c6 */
[----:B------:R-:W-:-:S04]  /*3840*/  IMAD.HI.U32 R7, R3, R202, RZ ;  /* 0x000000ca03077227 */ /* 0x000fc800078e00ff */
[--C-:B------:R-:W-:Y:S01]  /*3850*/  @!P6 IMAD.IADD R194, R194, 0x1, -R2.reuse ;  /* 0x00000001c2c2e824 */ /* 0x100fe200078e0a02 */
[----:B------:R-:W-:Y:S01]  /*3860*/  ISETP.GT.U32.AND P6, PT, R2, R198, PT ;  /* 0x000000c60200720c */ /* 0x000fe20003fc4070 */
[----:B------:R-:W-:Y:S02]  /*3870*/  IMAD.MOV R7, RZ, RZ, -R7 ;  /* 0x000000ffff077224 */ /* 0x000fe400078e0a07 */
[--C-:B------:R-:W-:Y:S01]  /*3880*/  @!P0 IMAD.IADD R188, R188, 0x1, -R2.reuse ;  /* 0x00000001bcbc8824 */ /* 0x100fe200078e0a02 */
[----:B------:R-:W-:Y:S01]  /*3890*/  ISETP.GE.AND P0, PT, R11, RZ, PT ;  /* 0x000000ff0b00720c */ /* 0x000fe20003f06270 */
[--C-:B------:R-:W-:Y:S01]  /*38a0*/  @!P1 IMAD.IADD R192, R192, 0x1, -R2.reuse ;  /* 0x00000001c0c09824 */ /* 0x100fe200078e0a02 */
[----:B------:R-:W-:Y:S01]  /*38b0*/  LOP3.LUT R11, R4, 0x8a, RZ, 0xfc, !PT ;  /* 0x0000008a040b7812 */ /* 0x000fe200078efcff */
[----:B------:R-:W-:Y:S01]  /*38c0*/  @!P4 IMAD.IADD R196, R196, 0x1, -R2 ;  /* 0x00000001c4c4c824 */ /* 0x000fe200078e0a02 */
[----:B------:R-:W-:Y:S01]  /*38d0*/  ISETP.GE.AND P1, PT, R13, RZ, PT ;  /* 0x000000ff0d00720c */ /* 0x000fe20003f26270 */
[----:B------:R-:W-:Y:S01]  /*38e0*/  IMAD R202, R2, R7, R202 ;  /* 0x0000000702ca7224 */ /* 0x000fe200078e02ca */
[----:B------:R-:W-:Y:S01]  /*38f0*/  IABS R200, R11 ;  /* 0x0000000b00c87213 */ /* 0x000fe20000000000 */
[----:B------:R-:W-:Y:S01]  /*3900*/  @!P5 IMAD.MOV R182, RZ, RZ, -R182 ;  /* 0x000000ffffb6d224 */ /* 0x000fe200078e0ab6 */
[----:B------:R-:W-:Y:S01]  /*3910*/  ISETP.GE.AND P5, PT, R8, RZ, PT ;  /* 0x000000ff0800720c */ /* 0x000fe20003fa6270 */
[----:B------:R-:W-:Y:S01]  /*3920*/  @!P3 IMAD.MOV R188, RZ, RZ, -R188 ;  /* 0x000000ffffbcb224 */ /* 0x000fe200078e0abc */
[C---:B------:R-:W-:Y:S01]  /*3930*/  ISETP.GT.U32.AND P3, PT, R2.reuse, R196, PT ;  /* 0x000000c40200720c */ /* 0x040fe20003f64070 */
[----:B------:R-:W-:Y:S01]  /*3940*/  @!P2 IMAD.MOV R192, RZ, RZ, -R192 ;  /* 0x000000ffffc0a224 */ /* 0x000fe200078e0ac0 */
[----:B------:R-:W-:Y:S01]  /*3950*/  ISETP.GT.U32.AND P2, PT, R2, R202, PT ;  /* 0x000000ca0200720c */ /* 0x000fe20003f44070 */
[----:B------:R-:W-:Y:S01]  /*3960*/  IMAD.HI.U32 R8, R3, R204, RZ ;  /* 0x000000cc03087227 */ /* 0x000fe200078e00ff */
[----:B------:R-:W-:-:S02]  /*3970*/  ISETP.GE.AND P4, PT, R10, RZ, PT ;  /* 0x000000ff0a00720c */ /* 0x000fc40003f86270 */
[C---:B------:R-:W-:Y:S01]  /*3980*/  LOP3.LUT R10, R4.reuse, 0x94, RZ, 0xfc, !PT ;  /* 0x00000094040a7812 */ /* 0x040fe200078efcff */
[----:B------:R-:W-:Y:S01]  /*3990*/  IMAD.MOV R9, RZ, RZ, -R8 ;  /* 0x000000ffff097224 */ /* 0x000fe200078e0a08 */
[----:B------:R-:W-:Y:S01]  /*39a0*/  LOP3.LUT R8, R4, 0x90, RZ, 0xfc, !PT ;  /* 0x0000009004087812 */ /* 0x000fe200078efcff */
[C---:B------:R-:W-:Y:S01]  /*39b0*/  IMAD.HI.U32 R5, R3.reuse, R200, RZ ;  /* 0x000000c803057227 */ /* 0x040fe200078e00ff */
[----:B------:R-:W-:Y:S02]  /*39c0*/  IABS R210, R10 ;  /* 0x0000000a00d27213 */ /* 0x000fe40000000000 */
[----:B------:R-:W-:Y:S01]  /*39d0*/  IABS R208, R8 ;  /* 0x0000000800d07213 */ /* 0x000fe20000000000 */
[----:B------:R-:W-:Y:S01]  /*39e0*/  @!P6 IMAD.IADD R198, R198, 0x1, -R2 ;  /* 0x00000001c6c6e824 */ /* 0x000fe200078e0a02 */
[----:B------:R-:W-:Y:S01]  /*39f0*/  LOP3.LUT R13, R4, 0xa6, RZ, 0xfc, !PT ;  /* 0x000000a6040d7812 */ /* 0x000fe200078efcff */
[----:B------:R-:W-:Y:S02]  /*3a00*/  IMAD.MOV R5, RZ, RZ, -R5 ;  /* 0x000000ffff057224 */ /* 0x000fe400078e0a05 */
[----:B------:R-:W-:Y:S01]  /*3a10*/  IMAD R204, R2, R9, R204 ;  /* 0x0000000902cc7224 */ /* 0x000fe200078e02cc */
[----:B------:R-:W-:Y:S01]  /*3a20*/  LOP3.LUT R9, R4, 0x92, RZ, 0xfc, !PT ;  /* 0x0000009204097812 */ /* 0x000fe200078efcff */
[C---:B------:R-:W-:Y:S01]  /*3a30*/  IMAD R200, R2.reuse, R5, R200 ;  /* 0x0000000502c87224 */ /* 0x040fe200078e02c8 */
[----:B------:R-:W-:Y:S01]  /*3a40*/  ISETP.GT.U32.AND P6, PT, R2, R198, PT ;  /* 0x000000c60200720c */ /* 0x000fe20003fc4070 */
[--C-:B------:R-:W-:Y:S01]  /*3a50*/  @!P3 IMAD.IADD R196, R196, 0x1, -R2.reuse ;  /* 0x00000001c4c4b824 */ /* 0x100fe200078e0a02 */
[----:B------:R-:W-:Y:S01]  /*3a60*/  IABS R206, R9 ;  /* 0x0000000900ce7213 */ /* 0x000fe20000000000 */
[----:B------:R-:W-:Y:S01]  /*3a70*/  @!P2 IMAD.IADD R202, R202, 0x1, -R2 ;  /* 0x00000001cacaa824 */ /* 0x000fe200078e0a02 */
[----:B------:R-:W-:Y:S01]  /*3a80*/  ISETP.GT.U32.AND P3, PT, R2, R204, PT ;  /* 0x000000cc0200720c */ /* 0x000fe20003f64070 */
[----:B------:R-:W-:Y:S01]  /*3a90*/  IMAD.HI.U32 R5, R3, R208, RZ ;  /* 0x000000d003057227 */ /* 0x000fe200078e00ff */
[----:B------:R-:W-:-:S03]  /*3aa0*/  IABS R230, R13 ;  /* 0x0000000d00e67213 */ /* 0x000fc60000000000 */
[----:B------:R-:W-:Y:S01]  /*3ab0*/  @!P1 IMAD.MOV R196, RZ, RZ, -R196 ;  /* 0x000000ffffc49224 */ /* 0x000fe200078e0ac4 */
[----:B------:R-:W-:Y:S01]  /*3ac0*/  ISETP.GT.U32.AND P1, PT, R2, R202, PT ;  /* 0x000000ca0200720c */ /* 0x000fe20003f24070 */
[----:B------:R-:W-:Y:S02]  /*3ad0*/  IMAD.MOV R7, RZ, RZ, -R5 ;  /* 0x000000ffff077224 */ /* 0x000fe400078e0a05 */
[----:B------:R-:W-:-:S04]  /*3ae0*/  IMAD.HI.U32 R5, R3, R206, RZ ;  /* 0x000000ce03057227 */ /* 0x000fc800078e00ff */
[----:B------:R-:W-:Y:S01]  /*3af0*/  @!P5 IMAD.MOV R190, RZ, RZ, -R190 ;  /* 0x000000ffffbed224 */ /* 0x000fe200078e0abe */
[----:B------:R-:W-:Y:S01]  /*3b00*/  ISETP.GT.U32.AND P5, PT, R2, R200, PT ;  /* 0x000000c80200720c */ /* 0x000fe20003fa4070 */
[----:B------:R-:W-:Y:S01]  /*3b10*/  @!P6 IMAD.IADD R198, R198, 0x1, -R2 ;  /* 0x00000001c6c6e824 */ /* 0x000fe200078e0a02 */
[----:B------:R-:W-:Y:S01]  /*3b20*/  ISETP.GE.AND P6, PT, R14, RZ, PT ;  /* 0x000000ff0e00720c */ /* 0x000fe20003fc6270 */
[----:B------:R-:W-:Y:S01]  /*3b30*/  IMAD R208, R2, R7, R208 ;  /* 0x0000000702d07224 */ /* 0x000fe200078e02d0 */
[----:B------:R-:W-:Y:S01]  /*3b40*/  LOP3.LUT R14, R4, 0xa8, RZ, 0xfc, !PT ;  /* 0x000000a8040e7812 */ /* 0x000fe200078efcff */
[----:B------:R-:W-:Y:S02]  /*3b50*/  IMAD.MOV R5, RZ, RZ, -R5 ;  /* 0x000000ffff057224 */ /* 0x000fe400078e0a05 */
[----:B------:R-:W-:Y:S01]  /*3b60*/  @!P4 IMAD.MOV R198, RZ, RZ, -R198 ;  /* 0x000000ffffc6c224 */ /* 0x000fe200078e0ac6 */
[C---:B------:R-:W-:Y:S01]  /*3b70*/  ISETP.GT.U32.AND P4, PT, R2.reuse, R208, PT ;  /* 0x000000d00200720c */ /* 0x040fe20003f84070 */
[----:B------:R-:W-:Y:S01]  /*3b80*/  IMAD R206, R2, R5, R206 ;  /* 0x0000000502ce7224 */ /* 0x000fe200078e02ce */
[----:B------:R-:W-:Y:S01]  /*3b90*/  IABS R232, R14 ;  /* 0x0000000e00e87213 */ /* 0x000fe20000000000 */
[----:B------:R-:W-:-:S02]  /*3ba0*/  @!P1 IMAD.IADD R202, R202, 0x1, -R2 ;  /* 0x00000001caca9824 */ /* 0x000fc400078e0a02 */
[----:B------:R-:W-:Y:S01]  /*3bb0*/  @!P0 IMAD.MOV R194, RZ, RZ, -R194 ;  /* 0x000000ffffc28224 */ /* 0x000fe200078e0ac2 */
[----:B------:R-:W-:Y:S01]  /*3bc0*/  ISETP.GT.U32.AND P1, PT, R2, R206, PT ;  /* 0x000000ce0200720c */ /* 0x000fe20003f24070 */
[--C-:B------:R-:W-:Y:S01]  /*3bd0*/  @!P5 IMAD.IADD R200, R200, 0x1, -R2.reuse ;  /* 0x00000001c8c8d824 */ /* 0x100fe200078e0a02 */
[----:B------:R-:W-:Y:S01]  /*3be0*/  ISETP.GE.AND P0, PT, R11, RZ, PT ;  /* 0x000000ff0b00720c */ /* 0x000fe20003f06270 */
[--C-:B------:R-:W-:Y:S01]  /*3bf0*/  @!P3 IMAD.IADD R204, R204, 0x1, -R2.reuse ;  /* 0x00000001ccccb824 */ /* 0x100fe200078e0a02 */
[----:B------:R-:W-:Y:S01]  /*3c00*/  LOP3.LUT R11, R4, 0x96, RZ, 0xfc, !PT ;  /* 0x00000096040b7812 */ /* 0x000fe200078efcff */
[----:B------:R-:W-:Y:S01]  /*3c10*/  IMAD.HI.U32 R5, R3, R210, RZ ;  /* 0x000000d203057227 */ /* 0x000fe200078e00ff */
[----:B------:R-:W-:Y:S02]  /*3c20*/  ISETP.GT.U32.AND P2, PT, R2, R200, PT ;  /* 0x000000c80200720c */ /* 0x000fe40003f44070 */
[----:B------:R-:W-:Y:S01]  /*3c30*/  IABS R212, R11 ;  /* 0x0000000b00d47213 */ /* 0x000fe20000000000 */
[--C-:B------:R-:W-:Y:S01]  /*3c40*/  @!P4 IMAD.IADD R208, R208, 0x1, -R2.reuse ;  /* 0x00000001d0d0c824 */ /* 0x100fe200078e0a02 */
[----:B------:R-:W-:Y:S01]  /*3c50*/  ISETP.GT.U32.AND P3, PT, R2, R204, PT ;  /* 0x000000cc0200720c */ /* 0x000fe20003f64070 */
[----:B------:R-:W-:Y:S01]  /*3c60*/  IMAD.MOV R5, RZ, RZ, -R5 ;  /* 0x000000ffff057224 */ /* 0x000fe200078e0a05 */
[----:B------:R-:W-:Y:S01]  /*3c70*/  ISETP.GE.AND P5, PT, R15, RZ, PT ;  /* 0x000000ff0f00720c */ /* 0x000fe20003fa6270 */
[----:B------:R-:W-:Y:S01]  /*3c80*/  @!P1 IMAD.IADD R206, R206, 0x1, -R2 ;  /* 0x00000001cece9824 */ /* 0x000fe200078e0a02 */
[----:B------:R-:W-:Y:S01]  /*3c90*/  ISETP.GT.U32.AND P1, PT, R2, R208, PT ;  /* 0x000000d00200720c */ /* 0x000fe20003f24070 */
[----:B------:R-:W-:Y:S01]  /*3ca0*/  IMAD.HI.U32 R7, R3, R212, RZ ;  /* 0x000000d403077227 */ /* 0x000fe200078e00ff */
[----:B------:R-:W-:-:S02]  /*3cb0*/  ISETP.GE.AND P4, PT, R10, RZ, PT ;  /* 0x000000ff0a00720c */ /* 0x000fc40003f86270 */
[C---:B------:R-:W-:Y:S01]  /*3cc0*/  LOP3.LUT R10, R4.reuse, 0x9e, RZ, 0xfc, !PT ;  /* 0x0000009e040a7812 */ /* 0x040fe200078efcff */
[----:B------:R-:W-:Y:S01]  /*3cd0*/  IMAD.MOV R7, RZ, RZ, -R7 ;  /* 0x000000ffff077224 */ /* 0x000fe200078e0a07 */
[----:B------:R-:W-:Y:S01]  /*3ce0*/  LOP3.LUT R15, R4, 0xae, RZ, 0xfc, !PT ;  /* 0x000000ae040f7812 */ /* 0x000fe200078efcff */
[----:B------:R-:W-:Y:S01]  /*3cf0*/  @!P2 IMAD.IADD R200, R200, 0x1, -R2 ;  /* 0x00000001c8c8a824 */ /* 0x000fe200078e0a02 */
[----:B------:R-:W-:Y:S01]  /*3d00*/  ISETP.GE.AND P2, PT, R8, RZ, PT ;  /* 0x000000ff0800720c */ /* 0x000fe20003f46270 */
[----:B------:R-:W-:Y:S01]  /*3d10*/  IMAD R212, R2, R7, R212 ;  /* 0x0000000702d47224 */ /* 0x000fe200078e02d4 */
[----:B------:R-:W-:Y:S01]  /*3d20*/  LOP3.LUT R8, R4, 0x98, RZ, 0xfc, !PT ;  /* 0x0000009804087812 */ /* 0x000fe200078efcff */
[----:B------:R-:W-:Y:S01]  /*3d30*/  IMAD R210, R2, R5, R210 ;  /* 0x0000000502d27224 */ /* 0x000fe200078e02d2 */
[----:B------:R-:W-:Y:S01]  /*3d40*/  IABS R220, R10 ;  /* 0x0000000a00dc7213 */ /* 0x000fe20000000000 */
        /* <DEDUP_REMOVED lines=8> */
[----:B------:R-:W-:Y:S01]  /*3dd0*/  IABS R236, R15 ;  /* 0x0000000f00ec7213 */ /* 0x000fe20000000000 */
[----:B------:R-:W-:Y:S02]  /*3de0*/  IMAD.MOV R5, RZ, RZ, -R5 ;  /* 0x000000ffff057224 */ /* 0x000fe400078e0a05 */
[----:B------:R-:W-:Y:S01]  /*3df0*/  @!P3 IMAD.IADD R204, R204, 0x1, -R2 ;  /* 0x00000001ccccb824 */ /* 0x000fe200078e0a02 */
[----:B------:R-:W-:Y:S01]  /*3e00*/  ISETP.GE.AND P3, PT, R9, RZ, PT ;  /* 0x000000ff0900720c */ /* 0x000fe20003f66270 */
[----:B------:R-:W-:Y:S01]  /*3e10*/  IMAD R214, R2, R5, R214 ;  /* 0x0000000502d67224 */ /* 0x000fe200078e02d6 */
[----:B------:R-:W-:Y:S01]  /*3e20*/  LOP3.LUT R5, R4, 0x9a, RZ, 0xfc, !PT ;  /* 0x0000009a04057812 */ /* 0x000fe200078efcff */
[----:B------:R-:W-:Y:S01]  /*3e30*/  @!P1 IMAD.IADD R212, R212, 0x1, -R2 ;  /* 0x00000001d4d49824 */ /* 0x000fe200078e0a02 */
[----:B------:R-:W-:Y:S01]  /*3e40*/  LOP3.LUT R9, R4, 0x9c, RZ, 0xfc, !PT ;  /* 0x0000009c04097812 */ /* 0x000fe200078efcff */
[----:B------:R-:W-:Y:S01]  /*3e50*/  @!P5 IMAD.MOV R204, RZ, RZ, -R204 ;  /* 0x000000ffffccd224 */ /* 0x000fe200078e0acc */
[----:B------:R-:W-:Y:S01]  /*3e60*/  IABS R216, R5 ;  /* 0x0000000500d87213 */ /* 0x000fe20000000000 */
[--C-:B------:R-:W-:Y:S01]  /*3e70*/  @!P6 IMAD.IADD R210, R210, 0x1, -R2.reuse ;  /* 0x00000001d2d2e824 */ /* 0x100fe200078e0a02 */
[----:B------:R-:W-:Y:S01]  /*3e80*/  ISETP.GT.U32.AND P1, PT, R2, R212, PT ;  /* 0x000000d40200720c */ /* 0x000fe20003f24070 */
[----:B------:R-:W-:Y:S01]  /*3e90*/  @!P0 IMAD.IADD R206, R206, 0x1, -R2 ;  /* 0x00000001cece8824 */ /* 0x000fe200078e0a02 */
[----:B------:R-:W-:Y:S01]  /*3ea0*/  ISETP.GE.AND P5, PT, R11, RZ, PT ;  /* 0x000000ff0b00720c */ /* 0x000fe20003fa6270 */
[----:B------:R-:W-:Y:S01]  /*3eb0*/  @!P2 IMAD.MOV R208, RZ, RZ, -R208 ;  /* 0x000000ffffd0a224 */ /* 0x000fe200078e0ad0 */
[----:B------:R-:W-:Y:S01]  /*3ec0*/  ISETP.GE.AND P6, PT, R5, RZ, PT ;  /* 0x000000ff0500720c */ /* 0x000fe20003fc6270 */
[----:B------:R-:W-:Y:S01]  /*3ed0*/  IMAD.HI.U32 R5, R3, R216, RZ ;  /* 0x000000d803057227 */ /* 0x000fe200078e00ff */
[----:B------:R-:W-:-:S02]  /*3ee0*/  ISETP.GT.U32.AND P2, PT, R2, R210, PT ;  /* 0x000000d20200720c */ /* 0x000fc40003f44070 */
[----:B------:R-:W-:Y:S01]  /*3ef0*/  ISETP.GE.AND P0, PT, R8, RZ, PT ;  /* 0x000000ff0800720c */ /* 0x000fe20003f06270 */
[----:B------:R-:W-:Y:S01]  /*3f00*/  @!P3 IMAD.MOV R206, RZ, RZ, -R206 ;  /* 0x000000ffffceb224 */ /* 0x000fe200078e0ace */
[----:B------:R-:W-:Y:S01]  /*3f10*/  ISETP.GT.U32.AND P3, PT, R2, R214, PT ;  /* 0x000000d60200720c */ /* 0x000fe20003f64070 */
[----:B------:R-:W-:Y:S01]  /*3f20*/  IMAD.MOV R5, RZ, RZ, -R5 ;  /* 0x000000ffff057224 */ /* 0x000fe200078e0a05 */
[----:B------:R-:W-:Y:S01]  /*3f30*/  IABS R218, R9 ;  /* 0x0000000900da7213 */ /* 0x000fe20000000000 */
[----:B------:R-:W-:Y:S01]  /*3f40*/  @!P1 IMAD.IADD R212, R212, 0x1, -R2 ;  /* 0x00000001d4d49824 */ /* 0x000fe200078e0a02 */
[----:B------:R-:W-:Y:S01]  /*3f50*/  LOP3.LUT R11, R4, 0xa4, RZ, 0xfc, !PT ;  /* 0x000000a4040b7812 */ /* 0x000fe200078efcff */
[----:B------:R-:W-:Y:S01]  /*3f60*/  IMAD R216, R2, R5, R216 ;  /* 0x0000000502d87224 */ /* 0x000fe200078e02d8 */
[----:B------:R-:W-:Y:S01]  /*3f70*/  LOP3.LUT R5, R4, 0xa0, RZ, 0xfc, !PT ;  /* 0x000000a004057812 */ /* 0x000fe200078efcff */
[----:B------:R-:W-:Y:S01]  /*3f80*/  @!P5 IMAD.MOV R212, RZ, RZ, -R212 ;  /* 0x000000ffffd4d224 */ /* 0x000fe200078e0ad4 */
[----:B------:R-:W-:Y:S01]  /*3f90*/  IABS R226, R11 ;  /* 0x0000000b00e27213 */ /* 0x000fe20000000000 */
[----:B------:R-:W-:Y:S01]  /*3fa0*/  @!P2 IMAD.IADD R210, R210, 0x1, -R2 ;  /* 0x00000001d2d2a824 */ /* 0x000fe200078e0a02 */
[----:B------:R-:W-:Y:S01]  /*3fb0*/  ISETP.GT.U32.AND P5, PT, R2, R216, PT ;  /* 0x000000d80200720c */ /* 0x000fe20003fa4070 */
[----:B------:R-:W-:Y:S01]  /*3fc0*/  IMAD.HI.U32 R8, R3, R220, RZ ;  /* 0x000000dc03087227 */ /* 0x000fe200078e00ff */
[----:B------:R-:W-:-:S02]  /*3fd0*/  IABS R222, R5 ;  /* 0x0000000500de7213 */ /* 0x000fc40000000000 */
[----:B------:R-:W-:Y:S01]  /*3fe0*/  ISETP.GE.AND P2, PT, R9, RZ, PT ;  /* 0x000000ff0900720c */ /* 0x000fe20003f46270 */
[----:B------:R-:W-:Y:S01]  /*3ff0*/  @!P3 IMAD.IADD R214, R214, 0x1, -R2 ;  /* 0x00000001d6d6b824 */ /* 0x000fe200078e0a02 */
[----:B------:R-:W-:Y:S01]  /*4000*/  ISETP.GE.AND P1, PT, R10, RZ, PT ;  /* 0x000000ff0a00720c */ /* 0x000fe20003f26270 */
[----:B------:R-:W-:Y:S01]  /*4010*/  @!P4 IMAD.MOV R210, RZ, RZ, -R210 ;  /* 0x000000ffffd2c224 */ /* 0x000fe200078e0ad2 */
[----:B------:R-:W-:Y:S01]  /*4020*/  ISETP.GE.AND P4, PT, R5, RZ, PT ;  /* 0x000000ff0500720c */ /* 0x000fe20003f86270 */
[----:B------:R-:W-:Y:S01]  /*4030*/  IMAD.MOV R9, RZ, RZ, -R8 ;  /* 0x000000ffff097224 */ /* 0x000fe200078e0a08 */
[----:B------:R-:W-:Y:S01]  /*4040*/  ISETP.GT.U32.AND P3, PT, R2, R214, PT ;  /* 0x000000d60200720c */ /* 0x000fe20003f64070 */
[----:B------:R-:W-:Y:S01]  /*4050*/  IMAD.HI.U32 R5, R3, R222, RZ ;  /* 0x000000de03057227 */ /* 0x000fe200078e00ff */
[----:B------:R-:W-:-:S03]  /*4060*/  LOP3.LUT R10, R4, 0xa2, RZ, 0xfc, !PT ;  /* 0x000000a2040a7812 */ /* 0x000fc600078efcff */
[----:B------:R-:W-:Y:S01]  /*4070*/  @!P5 IMAD.IADD R216, R216, 0x1, -R2 ;  /* 0x00000001d8d8d824 */ /* 0x000fe200078e0a02 */
[----:B------:R-:W-:Y:S01]  /*4080*/  IABS R224, R10 ;  /* 0x0000000a00e07213 */ /* 0x000fe20000000000 */
[----:B------:R-:W-:-:S03]  /*4090*/  IMAD.HI.U32 R7, R3, R218, RZ ;  /* 0x000000da03077227 */ /* 0x000fc600078e00ff */
[C---:B------:R-:W-:Y:S01]  /*40a0*/  ISETP.GT.U32.AND P5, PT, R2.reuse, R216, PT ;  /* 0x000000d80200720c */ /* 0x040fe20003fa4070 */
[----:B------:R-:W-:Y:S02]  /*40b0*/  IMAD R220, R2, R9, R220 ;  /* 0x0000000902dc7224 */ /* 0x000fe400078e02dc */
[----:B------:R-:W-:Y:S02]  /*40c0*/  @!P3 IMAD.IADD R214, R214, 0x1, -R2 ;  /* 0x00000001d6d6b824 */ /* 0x000fe400078e0a02 */
[----:B------:R-:W-:Y:S02]  /*40d0*/  IMAD.MOV R5, RZ, RZ, -R5 ;  /* 0x000000ffff057224 */ /* 0x000fe400078e0a05 */
[----:B------:R-:W-:Y:S02]  /*40e0*/  IMAD.MOV R7, RZ, RZ, -R7 ;  /* 0x000000ffff077224 */ /* 0x000fe400078e0a07 */
[----:B------:R-:W-:Y:S01]  /*40f0*/  @!P0 IMAD.MOV R214, RZ, RZ, -R214 ;  /* 0x000000ffffd68224 */ /* 0x000fe200078e0ad6 */
[C---:B------:R-:W-:Y:S01]  /*4100*/  ISETP.GT.U32.AND P0, PT, R2.reuse, R220, PT ;  /* 0x000000dc0200720c */ /* 0x040fe20003f04070 */
[----:B------:R-:W-:-:S02]  /*4110*/  IMAD R222, R2, R5, R222 ;  /* 0x0000000502de7224 */ /* 0x000fc400078e02de */
[----:B------:R-:W-:Y:S02]  /*4120*/  IMAD R218, R2, R7, R218 ;  /* 0x0000000702da7224 */ /* 0x000fe400078e02da */
[----:B------:R-:W-:Y:S01]  /*4130*/  @!P5 IMAD.IADD R216, R216, 0x1, -R2 ;  /* 0x00000001d8d8d824 */ /* 0x000fe200078e0a02 */
[C---:B------:R-:W-:Y:S01]  /*4140*/  ISETP.GT.U32.AND P5, PT, R2.reuse, R222, PT ;  /* 0x000000de0200720c */ /* 0x040fe20003fa4070 */
[----:B------:R-:W-:Y:S01]  /*4150*/  IMAD.HI.U32 R8, R3, R226, RZ ;  /* 0x000000e203087227 */ /* 0x000fe200078e00ff */
[----:B------:R-:W-:-:S03]  /*4160*/  ISETP.GT.U32.AND P3, PT, R2, R218, PT ;  /* 0x000000da0200720c */ /* 0x000fc60003f64070 */
[----:B------:R-:W-:Y:S01]  /*4170*/  IMAD.MOV R9, RZ, RZ, -R8 ;  /* 0x000000ffff097224 */ /* 0x000fe200078e0a08 */
[----:B------:R-:W-:Y:S01]  /*4180*/  LOP3.LUT R8, R4, 0xaa, RZ, 0xfc, !PT ;  /* 0x000000aa04087812 */ /* 0x000fe200078efcff */
[----:B------:R-:W-:Y:S02]  /*4190*/  @!P0 IMAD.IADD R220, R220, 0x1, -R2 ;  /* 0x00000001dcdc8824 */ /* 0x000fe400078e0a02 */
[----:B------:R-:W-:Y:S01]  /*41a0*/  IMAD R226, R2, R9, R226 ;  /* 0x0000000902e27224 */ /* 0x000fe200078e02e2 */
[----:B------:R-:W-:Y:S01]  /*41b0*/  IABS R228, R8 ;  /* 0x0000000800e47213 */ /* 0x000fe20000000000 */
[----:B------:R-:W-:Y:S01]  /*41c0*/  IMAD.HI.U32 R5, R3, R230, RZ ;  /* 0x000000e603057227 */ /* 0x000fe200078e00ff */
[----:B------:R-:W-:Y:S02]  /*41d0*/  LOP3.LUT R9, R4, 0xac, RZ, 0xfc, !PT ;  /* 0x000000ac04097812 */ /* 0x000fe400078efcff */
[----:B------:R-:W-:Y:S01]  /*41e0*/  ISETP.GT.U32.AND P0, PT, R2, R226, PT ;  /* 0x000000e20200720c */ /* 0x000fe20003f04070 */
[--C-:B------:R-:W-:Y:S01]  /*41f0*/  @!P5 IMAD.IADD R222, R222, 0x1, -R2.reuse ;  /* 0x00000001deded824 */ /* 0x100fe200078e0a02 */
[----:B------:R-:W-:Y:S01]  /*4200*/  ISETP.GT.U32.AND P5, PT, R2, R220, PT ;  /* 0x000000dc0200720c */ /* 0x000fe20003fa4070 */
[----:B------:R-:W-:Y:S01]  /*4210*/  @!P3 IMAD.IADD R218, R218, 0x1, -R2 ;  /* 0x00000001dadab824 */ /* 0x000fe200078e0a02 */
[----:B------:R-:W-:Y:S01]  /*4220*/  IABS R234, R9 ;  /* 0x0000000900ea7213 */ /* 0x000fe20000000000 */
[----:B------:R-:W-:-:S02]  /*4230*/  IMAD.MOV R5, RZ, RZ, -R5 ;  /* 0x000000ffff057224 */ /* 0x000fc400078e0a05 */
[----:B------:R-:W-:Y:S01]  /*4240*/  IMAD.HI.U32 R7, R3, R224, RZ ;  /* 0x000000e003077227 */ /* 0x000fe200078e00ff */
[----:B------:R-:W-:-:S03]  /*4250*/  ISETP.GT.U32.AND P3, PT, R2, R218, PT ;  /* 0x000000da0200720c */ /* 0x000fc60003f64070 */
[----:B------:R-:W-:Y:S02]  /*4260*/  IMAD R230, R2, R5, R230 ;  /* 0x0000000502e67224 */ /* 0x000fe400078e02e6 */
[----:B------:R-:W-:Y:S02]  /*4270*/  IMAD.MOV R7, RZ, RZ, -R7 ;  /* 0x000000ffff077224 */ /* 0x000fe400078e0a07 */
[----:B------:R-:W-:Y:S01]  /*4280*/  @!P5 IMAD.IADD R220, R220, 0x1, -R2 ;  /* 0x00000001dcdcd824 */ /* 0x000fe200078e0a02 */
[C---:B------:R-:W-:Y:S01]  /*4290*/  ISETP.GT.U32.AND P5, PT, R2.reuse, R230, PT ;  /* 0x000000e60200720c */ /* 0x040fe20003fa4070 */
[----:B------:R-:W-:Y:S02]  /*42a0*/  IMAD R224, R2, R7, R224 ;  /* 0x0000000702e07224 */ /* 0x000fe400078e02e0 */
[--C-:B------:R-:W-:Y:S02]  /*42b0*/  @!P0 IMAD.IADD R226, R226, 0x1, -R2.reuse ;  /* 0x00000001e2e28824 */ /* 0x100fe400078e0a02 */
[----:B------:R-:W-:Y:S01]  /*42c0*/  @!P3 IMAD.IADD R218, R218, 0x1, -R2 ;  /* 0x00000001dadab824 */ /* 0x000fe200078e0a02 */
[C---:B------:R-:W-:Y:S01]  /*42d0*/  ISETP.GT.U32.AND P3, PT, R2.reuse, R224, PT ;  /* 0x000000e00200720c */ /* 0x040fe20003f64070 */
[----:B------:R-:W-:Y:S01]  /*42e0*/  IMAD.HI.U32 R7, R3, R232, RZ ;  /* 0x000000e803077227 */ /* 0x000fe200078e00ff */
[----:B------:R-:W-:-:S03]  /*42f0*/  ISETP.GT.U32.AND P0, PT, R2, R226, PT ;  /* 0x000000e20200720c */ /* 0x000fc60003f04070 */
[----:B------:R-:W-:-:S04]  /*4300*/  IMAD.HI.U32 R5, R3, R228, RZ ;  /* 0x000000e403057227 */ /* 0x000fc800078e00ff */
[----:B------:R-:W-:Y:S02]  /*4310*/  IMAD.MOV R7, RZ, RZ, -R7 ;  /* 0x000000ffff077224 */ /* 0x000fe400078e0a07 */
[----:B------:R-:W-:Y:S02]  /*4320*/  IMAD.MOV R5, RZ, RZ, -R5 ;  /* 0x000000ffff057224 */ /* 0x000fe400078e0a05 */
[----:B------:R-:W-:Y:S01]  /*4330*/  @!P5 IMAD.IADD R230, R230, 0x1, -R2 ;  /* 0x00000001e6e6d824 */ /* 0x000fe200078e0a02 */
[----:B------:R-:W-:Y:S01]  /*4340*/  ISETP.GE.AND P5, PT, R11, RZ, PT ;  /* 0x000000ff0b00720c */ /* 0x000fe20003fa6270 */
[----:B------:R-:W-:Y:S01]  /*4350*/  IMAD R232, R2, R7, R232 ;  /* 0x0000000702e87224 */ /* 0x000fe200078e02e8 */
[----:B------:R-:W-:Y:S01]  /*4360*/  LOP3.LUT R11, R4, 0xba, RZ, 0xfc, !PT ;  /* 0x000000ba040b7812 */ /* 0x000fe200078efcff */
[----:B------:R-:W-:-:S04]  /*4370*/  IMAD.HI.U32 R7, R3, R236, RZ ;  /* 0x000000ec03077227 */ /* 0x000fc800078e00ff */
[----:B------:R-:W-:Y:S02]  /*4380*/  IMAD R228, R2, R5, R228 ;  /* 0x0000000502e47224 */ /* 0x000fe400078e02e4 */
[--C-:B------:R-:W-:Y:S01]  /*4390*/  @!P3 IMAD.IADD R224, R224, 0x1, -R2.reuse ;  /* 0x00000001e0e0b824 */ /* 0x100fe200078e0a02 */
[----:B------:R-:W-:Y:S01]  /*43a0*/  ISETP.GT.U32.AND P3, PT, R2, R222, PT ;  /* 0x000000de0200720c */ /* 0x000fe20003f64070 */
[----:B------:R-:W-:Y:S02]  /*43b0*/  IMAD.MOV R7, RZ, RZ, -R7 ;  /* 0x000000ffff077224 */ /* 0x000fe400078e0a07 */
[----:B------:R-:W-:Y:S01]  /*43c0*/  @!P0 IMAD.IADD R226, R226, 0x1, -R2 ;  /* 0x00000001e2e28824 */ /* 0x000fe200078e0a02 */
[C---:B------:R-:W-:Y:S01]  /*43d0*/  ISETP.GT.U32.AND P0, PT, R2.reuse, R228, PT ;  /* 0x000000e40200720c */ /* 0x040fe20003f04070 */
[----:B------:R-:W-:Y:S01]  /*43e0*/  @!P6 IMAD.MOV R216, RZ, RZ, -R216 ;  /* 0x000000ffffd8e224 */ /* 0x000fe200078e0ad8 */
[C---:B------:R-:W-:Y:S01]  /*43f0*/  ISETP.GT.U32.AND P6, PT, R2.reuse, R224, PT ;  /* 0x000000e00200720c */ /* 0x040fe20003fc4070 */
[----:B------:R-:W-:Y:S01]  /*4400*/  IMAD R236, R2, R7, R236 ;  /* 0x0000000702ec7224 */ /* 0x000fe200078e02ec */
[----:B------:R-:W-:Y:S01]  /*4410*/  LOP3.LUT R7, R4, 0xb4, RZ, 0xfc, !PT ;  /* 0x000000b404077812 */ /* 0x000fe200078efcff */
[----:B------:R-:W-:-:S02]  /*4420*/  @!P5 IMAD.MOV R226, RZ, RZ, -R226 ;  /* 0x000000ffffe2d224 */ /* 0x000fc400078e0ae2 */
[----:B------:R-:W-:Y:S01]  /*4430*/  IMAD.HI.U32 R5, R3, R234, RZ ;  /* 0x000000ea03057227 */ /* 0x000fe200078e00ff */
[----:B------:R-:W-:Y:S02]  /*4440*/  ISETP.GT.U32.AND P5, PT, R2, R236, PT ;  /* 0x000000ec0200720c */ /* 0x000fe40003fa4070 */
[----:B------:R-:W-:Y:S01]  /*4450*/  IABS R246, R7 ;  /* 0x0000000700f67213 */ /* 0x000fe20000000000 */
[--C-:B------:R-:W-:Y:S01]  /*4460*/  @!P3 IMAD.IADD R222, R222, 0x1, -R2.reuse ;  /* 0x00000001dedeb824 */ /* 0x100fe200078e0a02 */
[----:B------:R-:W-:Y:S01]  /*4470*/  ISETP.GT.U32.AND P3, PT, R2, R232, PT ;  /* 0x000000e80200720c */ /* 0x000fe20003f64070 */
[--C-:B------:R-:W-:Y:S01]  /*4480*/  @!P0 IMAD.IADD R228, R228, 0x1, -R2.reuse ;  /* 0x00000001e4e48824 */ /* 0x100fe200078e0a02 */
[----:B------:R-:W-:Y:S01]  /*4490*/  ISETP.GT.U32.AND P0, PT, R2, R230, PT ;  /* 0x000000e60200720c */ /* 0x000fe20003f04070 */
[----:B------:R-:W-:Y:S01]  /*44a0*/  @!P6 IMAD.IADD R224, R224, 0x1, -R2 ;  /* 0x00000001e0e0e824 */ /* 0x000fe200078e0a02 */
[----:B------:R-:W-:Y:S01]  /*44b0*/  ISETP.GE.AND P6, PT, R10, RZ, PT ;  /* 0x000000ff0a00720c */ /* 0x000fe20003fc6270 */
[----:B------:R-:W-:Y:S01]  /*44c0*/  IMAD.MOV R5, RZ, RZ, -R5 ;  /* 0x000000ffff057224 */ /* 0x000fe200078e0a05 */
[----:B------:R-:W-:Y:S01]  /*44d0*/  LOP3.LUT R10, R4, 0xb0, RZ, 0xfc, !PT ;  /* 0x000000b0040a7812 */ /* 0x000fe200078efcff */
[----:B------:R-:W-:Y:S01]  /*44e0*/  @!P4 IMAD.MOV R222, RZ, RZ, -R222 ;  /* 0x000000ffffdec224 */ /* 0x000fe200078e0ade */
[----:B------:R-:W-:Y:S01]  /*44f0*/  ISETP.GT.U32.AND P4, PT, R2, R228, PT ;  /* 0x000000e40200720c */ /* 0x000fe20003f84070 */
[----:B------:R-:W-:Y:S01]  /*4500*/  @!P5 IMAD.IADD R236, R236, 0x1, -R2 ;  /* 0x00000001ececd824 */ /* 0x000fe200078e0a02 */
[----:B------:R-:W-:Y:S01]  /*4510*/  IABS R238, R10 ;  /* 0x0000000a00ee7213 */ /* 0x000fe20000000000 */
[----:B------:R-:W-:-:S02]  /*4520*/  IMAD R234, R2, R5, R234 ;  /* 0x0000000502ea7224 */ /* 0x000fc400078e02ea */
[--C-:B------:R-:W-:Y:S01]  /*4530*/  @!P3 IMAD.IADD R232, R232, 0x1, -R2.reuse ;  /* 0x00000001e8e8b824 */ /* 0x100fe200078e0a02 */
[----:B------:R-:W-:Y:S01]  /*4540*/  ISETP.GT.U32.AND P5, PT, R2, R236, PT ;  /* 0x000000ec0200720c */ /* 0x000fe20003fa4070 */
[----:B------:R-:W-:Y:S01]  /*4550*/  IMAD.HI.U32 R5, R3, R238, RZ ;  /* 0x000000ee03057227 */ /* 0x000fe200078e00ff */
[----:B------:R-:W-:Y:S02]  /*4560*/  ISETP.GE.AND P3, PT, R13, RZ, PT ;  /* 0x000000ff0d00720c */ /* 0x000fe40003f66270 */
[----:B------:R-:W-:Y:S01]  /*4570*/  IABS R13, R16 ;  /* 0x00000010000d7213 */ /* 0x000fe20000000000 */
[----:B------:R-:W-:Y:S01]  /*4580*/  @!P0 IMAD.IADD R230, R230, 0x1, -R2 ;  /* 0x00000001e6e68824 */ /* 0x000fe200078e0a02 */
[----:B------:R-:W-:Y:S01]  /*4590*/  ISETP.GE.AND P0, PT, R8, RZ, PT ;  /* 0x000000ff0800720c */ /* 0x000fe20003f06270 */
[----:B------:R-:W-:Y:S01]  /*45a0*/  IMAD.MOV R5, RZ, RZ, -R5 ;  /* 0x000000ffff057224 */ /* 0x000fe200078e0a05 */
[----:B------:R-:W-:Y:S01]  /*45b0*/  LOP3.LUT R8, R4, 0xb6, RZ, 0xfc, !PT ;  /* 0x000000b604087812 */ /* 0x000fe200078efcff */
[----:B------:R-:W-:Y:S01]  /*45c0*/  @!P1 IMAD.MOV R220, RZ, RZ, -R220 ;  /* 0x000000ffffdc9224 */ /* 0x000fe200078e0adc */
[C---:B------:R-:W-:Y:S01]  /*45d0*/  ISETP.GT.U32.AND P1, PT, R2.reuse, R232, PT ;  /* 0x000000e80200720c */ /* 0x040fe20003f24070 */
[----:B------:R-:W-:Y:S01]  /*45e0*/  @!P2 IMAD.MOV R218, RZ, RZ, -R218 ;  /* 0x000000ffffdaa224 */ /* 0x000fe200078e0ada */
[C---:B------:R-:W-:Y:S01]  /*45f0*/  ISETP.GT.U32.AND P2, PT, R2.reuse, R234, PT ;  /* 0x000000ea0200720c */ /* 0x040fe20003f44070 */
[----:B------:R-:W-:Y:S01]  /*4600*/  IMAD R238, R2, R5, R238 ;  /* 0x0000000502ee7224 */ /* 0x000fe200078e02ee */
[----:B------:R-:W-:Y:S01]  /*4610*/  LOP3.LUT R5, R4, 0xb2, RZ, 0xfc, !PT ;  /* 0x000000b204057812 */ /* 0x000fe200078efcff */
[----:B------:R-:W-:Y:S01]  /*4620*/  @!P6 IMAD.MOV R224, RZ, RZ, -R224 ;  /* 0x000000ffffe0e224 */ /* 0x000fe200078e0ae0 */
[----:B------:R-:W-:Y:S01]  /*4630*/  ISETP.GE.AND P6, PT, R14, RZ, PT ;  /* 0x000000ff0e00720c */ /* 0x000fe20003fc6270 */
[--C-:B------:R-:W-:Y:S01]  /*4640*/  @!P4 IMAD.IADD R228, R228, 0x1, -R2.reuse ;  /* 0x00000001e4e4c824 */ /* 0x100fe200078e0a02 */
[----:B------:R-:W-:Y:S01]  /*4650*/  ISETP.GE.AND P4, PT, R15, RZ, PT ;  /* 0x000000ff0f00720c */ /* 0x000fe20003f86270 */
[----:B------:R-:W-:Y:S01]  /*4660*/  @!P5 IMAD.IADD R236, R236, 0x1, -R2 ;  /* 0x00000001ececd824 */ /* 0x000fe200078e0a02 */
[----:B------:R-:W-:Y:S01]  /*4670*/  ISETP.GT.U32.AND P5, PT, R2, R238, PT ;  /* 0x000000ee0200720c */ /* 0x000fe20003fa4070 */
[----:B------:R-:W-:Y:S01]  /*4680*/  @!P0 IMAD.MOV R228, RZ, RZ, -R228 ;  /* 0x000000ffffe48224 */ /* 0x000fe200078e0ae4 */
[----:B------:R-:W-:Y:S01]  /*4690*/  ISETP.GE.AND P0, PT, R7, RZ, PT ;  /* 0x000000ff0700720c */ /* 0x000fe20003f06270 */
[----:B------:R-:W-:Y:S01]  /*46a0*/  IMAD.HI.U32 R7, R3, R246, RZ ;  /* 0x000000f603077227 */ /* 0x000fe200078e00ff */
[----:B------:R-:W-:-:S02]  /*46b0*/  IABS R244, R5 ;  /* 0x0000000500f47213 */ /* 0x000fc40000000000 */
[----:B------:R-:W-:Y:S01]  /*46c0*/  IABS R242, R8 ;  /* 0x0000000800f27213 */ /* 0x000fe20000000000 */
[--C-:B------:R-:W-:Y:S01]  /*46d0*/  @!P1 IMAD.IADD R232, R232, 0x1, -R2.reuse ;  /* 0x00000001e8e89824 */ /* 0x100fe200078e0a02 */
[----:B------:R-:W-:Y:S01]  /*46e0*/  ISETP.GE.AND P1, PT, R9, RZ, PT ;  /* 0x000000ff0900720c */ /* 0x000fe20003f26270 */
[----:B------:R-:W-:Y:S01]  /*46f0*/  @!P2 IMAD.IADD R234, R234, 0x1, -R2 ;  /* 0x00000001eaeaa824 */ /* 0x000fe200078e0a02 */
[----:B------:R-:W-:Y:S01]  /*4700*/  ISETP.GE.AND P2, PT, R10, RZ, PT ;  /* 0x000000ff0a00720c */ /* 0x000fe20003f46270 */
[----:B------:R-:W-:Y:S01]  /*4710*/  IMAD.MOV R7, RZ, RZ, -R7 ;  /* 0x000000ffff077224 */ /* 0x000fe200078e0a07 */
[----:B------:R-:W-:Y:S01]  /*4720*/  LOP3.LUT R10, R4, 0xb8, RZ, 0xfc, !PT ;  /* 0x000000b8040a7812 */ /* 0x000fe200078efcff */
[----:B------:R-:W-:Y:S01]  /*4730*/  @!P6 IMAD.MOV R232, RZ, RZ, -R232 ;  /* 0x000000ffffe8e224 */ /* 0x000fe200078e0ae8 */
[----:B------:R-:W-:Y:S01]  /*4740*/  ISETP.GE.AND P6, PT, R5, RZ, PT ;  /* 0x000000ff0500720c */ /* 0x000fe20003fc6270 */
[----:B------:R-:W-:Y:S01]  /*4750*/  @!P3 IMAD.MOV R230, RZ, RZ, -R230 ;  /* 0x000000ffffe6b224 */ /* 0x000fe200078e0ae6 */
[C---:B------:R-:W-:Y:S01]  /*4760*/  ISETP.GT.U32.AND P3, PT, R2.reuse, R234, PT ;  /* 0x000000ea0200720c */ /* 0x040fe20003f64070 */
[----:B------:R-:W-:Y:S01]  /*4770*/  IMAD R246, R2, R7, R246 ;  /* 0x0000000702f67224 */ /* 0x000fe200078e02f6 */
[----:B------:R-:W-:Y:S01]  /*4780*/  IABS R248, R10 ;  /* 0x0000000a00f87213 */ /* 0x000fe20000000000 */
[----:B------:R-:W-:Y:S01]  /*4790*/  @!P5 IMAD.IADD R238, R238, 0x1, -R2 ;  /* 0x00000001eeeed824 */ /* 0x000fe200078e0a02 */
[C---:B------:R-:W-:Y:S01]  /*47a0*/  LOP3.LUT R14, R4.reuse, 0xbe, RZ, 0xfc, !PT ;  /* 0x000000be040e7812 */ /* 0x040fe200078efcff */
[----:B------:R-:W-:Y:S01]  /*47b0*/  IMAD.HI.U32 R5, R3, R244, RZ ;  /* 0x000000f403057227 */ /* 0x000fe200078e00ff */
[----:B------:R-:W-:-:S02]  /*47c0*/  LOP3.LUT R15, R4, 0xc0, RZ, 0xfc, !PT ;  /* 0x000000c0040f7812 */ /* 0x000fc400078efcff */
[C---:B------:R-:W-:Y:S01]  /*47d0*/  ISETP.GT.U32.AND P5, PT, R2.reuse, R238, PT ;  /* 0x000000ee0200720c */ /* 0x040fe20003fa4070 */
[----:B------:R-:W-:Y:S01]  /*47e0*/  @!P4 IMAD.MOV R236, RZ, RZ, -R236 ;  /* 0x000000ffffecc224 */ /* 0x000fe200078e0aec */
[----:B------:R-:W-:Y:S01]  /*47f0*/  ISETP.GT.U32.AND P4, PT, R2, R246, PT ;  /* 0x000000f60200720c */ /* 0x000fe20003f84070 */
[----:B------:R-:W-:Y:S01]  /*4800*/  IMAD.MOV R9, RZ, RZ, -R5 ;  /* 0x000000ffff097224 */ /* 0x000fe200078e0a05 */
[----:B------:R-:W-:Y:S01]  /*4810*/  IABS R47, R14 ;  /* 0x0000000e002f7213 */ /* 0x000fe20000000000 */
[----:B------:R-:W-:Y:S01]  /*4820*/  IMAD.HI.U32 R5, R3, R242, RZ ;  /* 0x000000f203057227 */ /* 0x000fe200078e00ff */
[----:B------:R-:W-:-:S03]  /*4830*/  IABS R21, R15 ;  /* 0x0000000f00157213 */ /* 0x000fc60000000000 */
[----:B------:R-:W-:Y:S02]  /*4840*/  IMAD R244, R2, R9, R244 ;  /* 0x0000000902f47224 */ /* 0x000fe400078e02f4 */
[----:B------:R-:W-:Y:S02]  /*4850*/  IMAD.MOV R9, RZ, RZ, -R5 ;  /* 0x000000ffff097224 */ /* 0x000fe400078e0a05 */
[----:B------:R-:W-:Y:S01]  /*4860*/  @!P3 IMAD.IADD R234, R234, 0x1, -R2 ;  /* 0x00000001eaeab824 */ /* 0x000fe200078e0a02 */
[----:B------:R-:W-:Y:S01]  /*4870*/  ISETP.GE.AND P3, PT, R8, RZ, PT ;  /* 0x000000ff0800720c */ /* 0x000fe20003f66270 */
[----:B------:R-:W-:Y:S01]  /*4880*/  IMAD R242, R2, R9, R242 ;  /* 0x0000000902f27224 */ /* 0x000fe200078e02f2 */
[----:B------:R-:W-:Y:S01]  /*4890*/  LOP3.LUT R9, R4, 0xbc, RZ, 0xfc, !PT ;  /* 0x000000bc04097812 */ /* 0x000fe200078efcff */
[----:B------:R-:W-:Y:S01]  /*48a0*/  IMAD.HI.U32 R5, R3, R248, RZ ;  /* 0x000000f803057227 */ /* 0x000fe200078e00ff */
[----:B------:R-:W-:Y:S02]  /*48b0*/  IABS R8, R11 ;  /* 0x0000000b00087213 */ /* 0x000fe40000000000 */
[----:B------:R-:W-:Y:S01]  /*48c0*/  IABS R250, R9 ;  /* 0x0000000900fa7213 */ /* 0x000fe20000000000 */
[----:B------:R-:W-:Y:S01]  /*48d0*/  @!P1 IMAD.MOV R234, RZ, RZ, -R234 ;  /* 0x000000ffffea9224 */ /* 0x000fe200078e0aea */
[----:B------:R-:W-:Y:S01]  /*48e0*/  ISETP.GT.U32.AND P1, PT, R2, R244, PT ;  /* 0x000000f40200720c */ /* 0x000fe20003f24070 */
[--C-:B------:R-:W-:Y:S01]  /*48f0*/  @!P5 IMAD.IADD R238, R238, 0x1, -R2.reuse ;  /* 0x00000001eeeed824 */ /* 0x100fe200078e0a02 */
[----:B------:R-:W-:Y:S01]  /*4900*/  ISETP.GT.U32.AND P5, PT, R2, R242, PT ;  /* 0x000000f20200720c */ /* 0x000fe20003fa4070 */
[----:B------:R-:W-:-:S02]  /*4910*/  @!P4 IMAD.IADD R246, R246, 0x1, -R2 ;  /* 0x00000001f6f6c824 */ /* 0x000fc400078e0a02 */
[----:B------:R-:W-:Y:S02]  /*4920*/  IMAD.MOV R5, RZ, RZ, -R5 ;  /* 0x000000ffff057224 */ /* 0x000fe400078e0a05 */
[----:B------:R-:W-:Y:S01]  /*4930*/  @!P2 IMAD.MOV R238, RZ, RZ, -R238 ;  /* 0x000000ffffeea224 */ /* 0x000fe200078e0aee */
[C---:B------:R-:W-:Y:S01]  /*4940*/  ISETP.GT.U32.AND P2, PT, R2.reuse, R246, PT ;  /* 0x000000f60200720c */ /* 0x040fe20003f44070 */
[----:B------:R-:W-:Y:S02]  /*4950*/  IMAD R248, R2, R5, R248 ;  /* 0x0000000502f87224 */ /* 0x000fe400078e02f8 */
[----:B------:R-:W-:-:S04]  /*4960*/  IMAD.HI.U32 R5, R3, R250, RZ ;  /* 0x000000fa03057227 */ /* 0x000fc800078e00ff */
[----:B------:R-:W-:Y:S02]  /*4970*/  IMAD.MOV R5, RZ, RZ, -R5 ;  /* 0x000000ffff057224 */ /* 0x000fe400078e0a05 */
[----:B------:R-:W-:Y:S01]  /*4980*/  @!P1 IMAD.IADD R244, R244, 0x1, -R2 ;  /* 0x00000001f4f49824 */ /* 0x000fe200078e0a02 */
[C---:B------:R-:W-:Y:S01]  /*4990*/  ISETP.GT.U32.AND P1, PT, R2.reuse, R248, PT ;  /* 0x000000f80200720c */ /* 0x040fe20003f24070 */
[----:B------:R-:W-:Y:S02]  /*49a0*/  IMAD R250, R2, R5, R250 ;  /* 0x0000000502fa7224 */ /* 0x000fe400078e02fa */
[----:B------:R-:W-:Y:S01]  /*49b0*/  @!P2 IMAD.IADD R246, R246, 0x1, -R2 ;  /* 0x00000001f6f6a824 */ /* 0x000fe200078e0a02 */
[C---:B------:R-:W-:Y:S01]  /*49c0*/  ISETP.GT.U32.AND P4, PT, R2.reuse, R244, PT ;  /* 0x000000f40200720c */ /* 0x040fe20003f84070 */
[----:B------:R-:W-:Y:S01]  /*49d0*/  IMAD.HI.U32 R5, R3, R47, RZ ;  /* 0x0000002f03057227 */ /* 0x000fe200078e00ff */
[----:B------:R-:W-:-:S03]  /*49e0*/  ISETP.GT.U32.AND P2, PT, R2, R250, PT ;  /* 0x000000fa0200720c */ /* 0x000fc60003f44070 */
[----:B------:R-:W-:Y:S02]  /*49f0*/  IMAD.MOV R5, RZ, RZ, -R5 ;  /* 0x000000ffff057224 */ /* 0x000fe400078e0a05 */
[----:B------:R-:W-:-:S04]  /*4a00*/  IMAD.HI.U32 R7, R3, R8, RZ ;  /* 0x0000000803077227 */ /* 0x000fc800078e00ff */
[----:B------:R-:W-:Y:S02]  /*4a10*/  IMAD R47, R2, R5, R47 ;  /* 0x00000005022f7224 */ /* 0x000fe400078e022f */
[----:B------:R-:W-:-:S04]  /*4a20*/  IMAD.HI.U32 R5, R3, R21, RZ ;  /* 0x0000001503057227 */ /* 0x000fc800078e00ff */
[--C-:B------:R-:W-:Y:S02]  /*4a30*/  @!P1 IMAD.IADD R248, R248, 0x1, -R2.reuse ;  /* 0x00000001f8f89824 */ /* 0x100fe400078e0a02 */
[--C-:B------:R-:W-:Y:S02]  /*4a40*/  @!P4 IMAD.IADD R244, R244, 0x1, -R2.reuse ;  /* 0x00000001f4f4c824 */ /* 0x100fe400078e0a02 */
[----:B------:R-:W-:Y:S01]  /*4a50*/  @!P2 IMAD.IADD R250, R250, 0x1, -R2 ;  /* 0x00000001fafaa824 */ /* 0x000fe200078e0a02 */
[C---:B------:R-:W-:Y:S01]  /*4a60*/  ISETP.GT.U32.AND P1, PT, R2.reuse, R248, PT ;  /* 0x000000f80200720c */ /* 0x040fe20003f24070 */
[----:B------:R-:W-:Y:S01]  /*4a70*/  IMAD.MOV R5, RZ, RZ, -R5 ;  /* 0x000000ffff057224 */ /* 0x000fe200078e0a05 */
[----:B------:R-:W-:Y:S01]  /*4a80*/  ISETP.GE.AND P2, PT, R9, RZ, PT ;  /* 0x000000ff0900720c */ /* 0x000fe20003f46270 */
[----:B------:R-:W-:Y:S01]  /*4a90*/  @!P6 IMAD.MOV R244, RZ, RZ, -R244 ;  /* 0x000000fffff4e224 */ /* 0x000fe200078e0af4 */
[----:B------:R-:W-:Y:S01]  /*4aa0*/  ISETP.GT.U32.AND P6, PT, R2, R250, PT ;  /* 0x000000fa0200720c */ /* 0x000fe20003fc4070 */
[----:B------:R-:W-:Y:S01]  /*4ab0*/  IMAD.MOV R7, RZ, RZ, -R7 ;  /* 0x000000ffff077224 */ /* 0x000fe200078e0a07 */
[----:B------:R-:W-:Y:S01]  /*4ac0*/  LOP3.LUT R9, R4, 0xca, RZ, 0xfc, !PT ;  /* 0x000000ca04097812 */ /* 0x000fe200078efcff */
[----:B------:R-:W-:-:S02]  /*4ad0*/  IMAD R21, R2, R5, R21 ;  /* 0x0000000502157224 */ /* 0x000fc400078e0215 */
[----:B------:R-:W-:Y:S01]  /*4ae0*/  IMAD.HI.U32 R5, R3, R13, RZ ;  /* 0x0000000d03057227 */ /* 0x000fe200078e00ff */
[----:B------:R-:W-:-:S03]  /*4af0*/  IABS R27, R9 ;  /* 0x00000009001b7213 */ /* 0x000fc60000000000 */
[----:B------:R-:W-:Y:S02]  /*4b00*/  IMAD R7, R2, R7, R8 ;  /* 0x0000000702077224 */ /* 0x000fe400078e0208 */
[--C-:B------:R-:W-:Y:S02]  /*4b10*/  @!P5 IMAD.IADD R242, R242, 0x1, -R2.reuse ;  /* 0x00000001f2f2d824 */ /* 0x100fe400078e0a02 */
[----:B------:R-:W-:Y:S01]  /*4b20*/  IMAD.MOV R8, RZ, RZ, -R5 ;  /* 0x000000ffff087224 */ /* 0x000fe200078e0a05 */
[----:B------:R-:W-:Y:S01]  /*4b30*/  ISETP.GT.U32.AND P4, PT, R2, R7, PT ;  /* 0x000000070200720c */ /* 0x000fe20003f84070 */
[--C-:B------:R-:W-:Y:S01]  /*4b40*/  @!P1 IMAD.IADD R248, R248, 0x1, -R2.reuse ;  /* 0x00000001f8f89824 */ /* 0x100fe200078e0a02 */
[C---:B------:R-:W-:Y:S01]  /*4b50*/  ISETP.GT.U32.AND P5, PT, R2.reuse, R242, PT ;  /* 0x000000f20200720c */ /* 0x040fe20003fa4070 */
[C---:B------:R-:W-:Y:S01]  /*4b60*/  IMAD R13, R2.reuse, R8, R13 ;  /* 0x00000008020d7224 */ /* 0x040fe200078e020d */
[----:B------:R-:W-:Y:S01]  /*4b70*/  ISETP.GT.U32.AND P1, PT, R2, R47, PT ;  /* 0x0000002f0200720c */ /* 0x000fe20003f24070 */
[----:B------:R-:W-:Y:S01]  /*4b80*/  @!P6 IMAD.IADD R250, R250, 0x1, -R2 ;  /* 0x00000001fafae824 */ /* 0x000fe200078e0a02 */
[----:B------:R-:W-:Y:S01]  /*4b90*/  LOP3.LUT R8, R4, 0xc8, RZ, 0xfc, !PT ;  /* 0x000000c804087812 */ /* 0x000fe200078efcff */
[----:B------:R-:W-:Y:S01]  /*4ba0*/  @!P0 IMAD.MOV R246, RZ, RZ, -R246 ;  /* 0x000000fffff68224 */ /* 0x000fe200078e0af6 */
[----:B------:R-:W-:Y:S01]  /*4bb0*/  ISETP.GT.U32.AND P6, PT, R2, R13, PT ;  /* 0x0000000d0200720c */ /* 0x000fe20003fc4070 */
[----:B------:R-:W-:Y:S01]  /*4bc0*/  @!P2 IMAD.MOV R250, RZ, RZ, -R250 ;  /* 0x000000fffffaa224 */ /* 0x000fe200078e0afa */
[----:B------:R-:W-:-:S03]  /*4bd0*/  IABS R25, R8 ;  /* 0x0000000800197213 */ /* 0x000fc60000000000 */
[--C-:B------:R-:W-:Y:S01]  /*4be0*/  @!P4 IMAD.IADD R7, R7, 0x1, -R2.reuse ;  /* 0x000000010707c824 */ /* 0x100fe200078e0a02 */
[----:B------:R-:W-:Y:S01]  /*4bf0*/  ISETP.GE.AND P4, PT, R11, RZ, PT ;  /* 0x000000ff0b00720c */ /* 0x000fe20003f86270 */
[--C-:B------:R-:W-:Y:S01]  /*4c00*/  @!P5 IMAD.IADD R242, R242, 0x1, -R2.reuse ;  /* 0x00000001f2f2d824 */ /* 0x100fe200078e0a02 */
[----:B------:R-:W-:Y:S01]  /*4c10*/  ISETP.GE.AND P5, PT, R10, RZ, PT ;  /* 0x000000ff0a00720c */ /* 0x000fe20003fa6270 */
[----:B------:R-:W-:Y:S01]  /*4c20*/  @!P1 IMAD.IADD R47, R47, 0x1, -R2 ;  /* 0x000000012f2f9824 */ /* 0x000fe200078e0a02 */
[----:B------:R-:W-:Y:S01]  /*4c30*/  LOP3.LUT R10, R4, 0xc4, RZ, 0xfc, !PT ;  /* 0x000000c4040a7812 */ /* 0x000fe200078efcff */
[----:B------:R-:W-:Y:S01]  /*4c40*/  @!P3 IMAD.MOV R242, RZ, RZ, -R242 ;  /* 0x000000fffff2b224 */ /* 0x000fe200078e0af2 */
[C---:B------:R-:W-:Y:S01]  /*4c50*/  ISETP.GT.U32.AND P1, PT, R2.reuse, R7, PT ;  /* 0x000000070200720c */ /* 0x040fe20003f24070 */
[----:B------:R-:W-:Y:S01]  /*4c60*/  @!P6 IMAD.IADD R13, R13, 0x1, -R2 ;  /* 0x000000010d0de824 */ /* 0x000fe200078e0a02 */
[----:B------:R-:W-:Y:S02]  /*4c70*/  IABS R23, R10 ;  /* 0x0000000a00177213 */ /* 0x000fe40000000000 */
[----:B------:R-:W-:-:S02]  /*4c80*/  ISETP.GT.U32.AND P3, PT, R2, R21, PT ;  /* 0x000000150200720c */ /* 0x000fc40003f64070 */
[C---:B------:R-:W-:Y:S01]  /*4c90*/  ISETP.GT.U32.AND P2, PT, R2.reuse, R13, PT ;  /* 0x0000000d0200720c */ /* 0x040fe20003f44070 */
[----:B------:R-:W-:Y:S01]  /*4ca0*/  IMAD.HI.U32 R5, R3, R23, RZ ;  /* 0x0000001703057227 */ /* 0x000fe200078e00ff */
[----:B------:R-:W-:Y:S02]  /*4cb0*/  ISETP.GT.U32.AND P0, PT, R2, R47, PT ;  /* 0x0000002f0200720c */ /* 0x000fe40003f04070 */
[----:B------:R-:W-:Y:S01]  /*4cc0*/  LOP3.LUT R11, R4, 0xce, RZ, 0xfc, !PT ;  /* 0x000000ce040b7812 */ /* 0x000fe200078efcff */
[----:B------:R-:W-:Y:S02]  /*4cd0*/  IMAD.MOV R5, RZ, RZ, -R5 ;  /* 0x000000ffff057224 */ /* 0x000fe400078e0a05 */
[----:B------:R-:W-:Y:S01]  /*4ce0*/  @!P5 IMAD.MOV R248, RZ, RZ, -R248 ;  /* 0x000000fffff8d224 */ /* 0x000fe200078e0af8 */
[----:B------:R-:W-:Y:S01]  /*4cf0*/  ISETP.GE.AND P5, PT, R14, RZ, PT ;  /* 0x000000ff0e00720c */ /* 0x000fe20003fa6270 */
[--C-:B------:R-:W-:Y:S01]  /*4d00*/  @!P1 IMAD.IADD R7, R7, 0x1, -R2.reuse ;  /* 0x0000000107079824 */ /* 0x100fe200078e0a02 */
[----:B------:R-:W-:Y:S01]  /*4d10*/  ISETP.GE.AND P1, PT, R15, RZ, PT ;  /* 0x000000ff0f00720c */ /* 0x000fe20003f26270 */
[--C-:B------:R-:W-:Y:S01]  /*4d20*/  @!P3 IMAD.IADD R21, R21, 0x1, -R2.reuse ;  /* 0x000000011515b824 */ /* 0x100fe200078e0a02 */
[----:B------:R-:W-:Y:S01]  /*4d30*/  ISETP.GE.AND P3, PT, R10, RZ, PT ;  /* 0x000000ff0a00720c */ /* 0x000fe20003f66270 */
[----:B------:R-:W-:Y:S01]  /*4d40*/  IMAD R23, R2, R5, R23 ;  /* 0x0000000502177224 */ /* 0x000fe200078e0217 */
[----:B------:R-:W-:Y:S01]  /*4d50*/  LOP3.LUT R5, R4, 0xc6, RZ, 0xfc, !PT ;  /* 0x000000c604057812 */ /* 0x000fe200078efcff */
[----:B------:R-:W-:Y:S01]  /*4d60*/  @!P4 IMAD.MOV R7, RZ, RZ, -R7 ;  /* 0x000000ffff07c224 */ /* 0x000fe200078e0a07 */
[C---:B------:R-:W-:Y:S01]  /*4d70*/  ISETP.GT.U32.AND P4, PT, R2.reuse, R21, PT ;  /* 0x000000150200720c */ /* 0x040fe20003f84070 */
[--C-:B------:R-:W-:Y:S01]  /*4d80*/  @!P2 IMAD.IADD R13, R13, 0x1, -R2.reuse ;  /* 0x000000010d0da824 */ /* 0x100fe200078e0a02 */
[----:B------:R-:W-:Y:S01]  /*4d90*/  IABS R49, R5 ;  /* 0x0000000500317213 */ /* 0x000fe20000000000 */
[----:B------:R-:W-:Y:S01]  /*4da0*/  @!P0 IMAD.IADD R47, R47, 0x1, -R2 ;  /* 0x000000012f2f8824 */ /* 0x000fe200078e0a02 */
[----:B------:R-:W-:-:S02]  /*4db0*/  ISETP.GT.U32.AND P2, PT, R2, R23, PT ;  /* 0x000000170200720c */ /* 0x000fc40003f44070 */
[----:B------:R-:W-:Y:S01]  /*4dc0*/  ISETP.GE.AND P6, PT, R5, RZ, PT ;  /* 0x000000ff0500720c */ /* 0x000fe20003fc6270 */
[C---:B------:R-:W-:Y:S01]  /*4dd0*/  IMAD.HI.U32 R5, R3.reuse, R49, RZ ;  /* 0x0000003103057227 */ /* 0x040fe200078e00ff */
[----:B------:R-:W-:Y:S02]  /*4de0*/  ISETP.GE.AND P0, PT, R16, RZ, PT ;  /* 0x000000ff1000720c */ /* 0x000fe40003f06270 */
[----:B------:R-:W-:Y:S01]  /*4df0*/  LOP3.LUT R10, R4, 0xcc, RZ, 0xfc, !PT ;  /* 0x000000cc040a7812 */ /* 0x000fe200078efcff */
[----:B------:R-:W-:Y:S01]  /*4e00*/  @!P5 IMAD.MOV R47, RZ, RZ, -R47 ;  /* 0x000000ffff2fd224 */ /* 0x000fe200078e0a2f */
[----:B------:R-:W-:Y:S01]  /*4e10*/  ISETP.GE.AND P5, PT, R8, RZ, PT ;  /* 0x000000ff0800720c */ /* 0x000fe20003fa6270 */
[----:B------:R-:W-:Y:S01]  /*4e20*/  IMAD.HI.U32 R8, R3, R25, RZ ;  /* 0x0000001903087227 */ /* 0x000fe200078e00ff */
[----:B------:R-:W-:Y:S02]  /*4e30*/  IABS R29, R10 ;  /* 0x0000000a001d7213 */ /* 0x000fe40000000000 */
[C---:B------:R-:W-:Y:S01]  /*4e40*/  LOP3.LUT R14, R4.reuse, 0xd0, RZ, 0xfc, !PT ;  /* 0x000000d0040e7812 */ /* 0x040fe200078efcff */
[----:B------:R-:W-:Y:S01]  /*4e50*/  IMAD.MOV R5, RZ, RZ, -R5 ;  /* 0x000000ffff057224 */ /* 0x000fe200078e0a05 */
[----:B------:R-:W-:Y:S01]  /*4e60*/  LOP3.LUT R15, R4, 0xd2, RZ, 0xfc, !PT ;  /* 0x000000d2040f7812 */ /* 0x000fe200078efcff */
[----:B------:R-:W-:Y:S01]  /*4e70*/  @!P4 IMAD.IADD R21, R21, 0x1, -R2 ;  /* 0x000000011515c824 */ /* 0x000fe200078e0a02 */
[----:B------:R-:W-:Y:S01]  /*4e80*/  IABS R62, R14 ;  /* 0x0000000e003e7213 */ /* 0x000fe20000000000 */
[----:B------:R-:W-:Y:S01]  /*4e90*/  IMAD.MOV R8, RZ, RZ, -R8 ;  /* 0x000000ffff087224 */ /* 0x000fe200078e0a08 */
[----:B------:R-:W-:Y:S01]  /*4ea0*/  ISETP.GE.AND P4, PT, R9, RZ, PT ;  /* 0x000000ff0900720c */ /* 0x000fe20003f86270 */
[----:B------:R-:W-:Y:S01]  /*4eb0*/  IMAD R49, R2, R5, R49 ;  /* 0x0000000502317224 */ /* 0x000fe200078e0231 */
[----:B------:R-:W-:Y:S01]  /*4ec0*/  IABS R64, R11 ;  /* 0x0000000b00407213 */ /* 0x000fe20000000000 */
[----:B------:R-:W-:Y:S01]  /*4ed0*/  @!P2 IMAD.IADD R23, R23, 0x1, -R2 ;  /* 0x000000011717a824 */ /* 0x000fe200078e0a02 */
[----:B------:R-:W-:Y:S01]  /*4ee0*/  LOP3.LUT R16, R4, 0xd4, RZ, 0xfc, !PT ;  /* 0x000000d404107812 */ /* 0x000fe200078efcff */
[C---:B------:R-:W-:Y:S01]  /*4ef0*/  IMAD R25, R2.reuse, R8, R25 ;  /* 0x0000000802197224 */ /* 0x040fe200078e0219 */
        /* <DEDUP_REMOVED lines=9> */
[----:B------:R-:W-:-:S04]  /*4f90*/  IMAD.HI.U32 R9, R3, R27, RZ ;  /* 0x0000001b03097227 */ /* 0x000fc800078e00ff */
[C---:B------:R-:W-:Y:S02]  /*4fa0*/  IMAD R29, R2.reuse, R5, R29 ;  /* 0x00000005021d7224 */ /* 0x040fe400078e021d */
[--C-:B------:R-:W-:Y:S02]  /*4fb0*/  @!P2 IMAD.IADD R23, R23, 0x1, -R2.reuse ;  /* 0x000000011717a824 */ /* 0x100fe400078e0a02 */
[--C-:B------:R-:W-:Y:S02]  /*4fc0*/  @!P1 IMAD.IADD R49, R49, 0x1, -R2.reuse ;  /* 0x0000000131319824 */ /* 0x100fe400078e0a02 */
[----:B------:R-:W-:Y:S02]  /*4fd0*/  @!P0 IMAD.IADD R25, R25, 0x1, -R2 ;  /* 0x0000000119198824 */ /* 0x000fe400078e0a02 */
[----:B------:R-:W-:Y:S01]  /*4fe0*/  @!P3 IMAD.MOV R23, RZ, RZ, -R23 ;  /* 0x000000ffff17b224 */ /* 0x000fe200078e0a17 */
[C---:B------:R-:W-:Y:S01]  /*4ff0*/  ISETP.GT.U32.AND P1, PT, R2.reuse, R49, PT ;  /* 0x000000310200720c */ /* 0x040fe20003f24070 */
[----:B------:R-:W-:Y:S01]  /*5000*/  IMAD.HI.U32 R5, R3, R62, RZ ;  /* 0x0000003e03057227 */ /* 0x000fe200078e00ff */
[----:B------:R-:W-:-:S02]  /*5010*/  ISETP.GT.U32.AND P3, PT, R2, R29, PT ;  /* 0x0000001d0200720c */ /* 0x000fc40003f64070 */
[C---:B------:R-:W-:Y:S01]  /*5020*/  ISETP.GT.U32.AND P0, PT, R2.reuse, R25, PT ;  /* 0x000000190200720c */ /* 0x040fe20003f04070 */
[----:B------:R-:W-:Y:S02]  /*5030*/  IMAD.MOV R5, RZ, RZ, -R5 ;  /* 0x000000ffff057224 */ /* 0x000fe400078e0a05 */
[----:B------:R-:W-:Y:S02]  /*5040*/  IMAD.MOV R9, RZ, RZ, -R9 ;  /* 0x000000ffff097224 */ /* 0x000fe400078e0a09 */
[----:B------:R-:W-:Y:S02]  /*5050*/  IMAD R62, R2, R5, R62 ;  /* 0x00000005023e7224 */ /* 0x000fe400078e023e */
[----:B------:R-:W-:-:S04]  /*5060*/  IMAD.HI.U32 R8, R3, R64, RZ ;  /* 0x0000004003087227 */ /* 0x000fc800078e00ff */
[--C-:B------:R-:W-:Y:S02]  /*5070*/  @!P1 IMAD.IADD R49, R49, 0x1, -R2.reuse ;  /* 0x0000000131319824 */ /* 0x100fe400078e0a02 */
[--C-:B------:R-:W-:Y:S01]  /*5080*/  @!P3 IMAD.IADD R29, R29, 0x1, -R2.reuse ;  /* 0x000000011d1db824 */ /* 0x100fe200078e0a02 */
[----:B------:R-:W-:Y:S01]  /*5090*/  ISETP.GE.AND P3, PT, R10, RZ, PT ;  /* 0x000000ff0a00720c */ /* 0x000fe20003f66270 */
[----:B------:R-:W-:Y:S01]  /*50a0*/  @!P0 IMAD.IADD R25, R25, 0x1, -R2 ;  /* 0x0000000119198824 */ /* 0x000fe200078e0a02 */
[C---:B------:R-:W-:Y:S01]  /*50b0*/  ISETP.GT.U32.AND P0, PT, R2.reuse, R62, PT ;  /* 0x0000003e0200720c */ /* 0x040fe20003f04070 */
[----:B------:R-:W-:Y:S01]  /*50c0*/  @!P6 IMAD.MOV R49, RZ, RZ, -R49 ;  /* 0x000000ffff31e224 */ /* 0x000fe200078e0a31 */
[----:B------:R-:W-:Y:S01]  /*50d0*/  ISETP.GT.U32.AND P6, PT, R2, R29, PT ;  /* 0x0000001d0200720c */ /* 0x000fe20003fc4070 */
[----:B------:R-:W-:Y:S01]  /*50e0*/  IMAD.HI.U32 R5, R3, R28, RZ ;  /* 0x0000001c03057227 */ /* 0x000fe200078e00ff */
[----:B------:R-:W-:-:S03]  /*50f0*/  LOP3.LUT R10, R4, 0xe0, RZ, 0xfc, !PT ;  /* 0x000000e0040a7812 */ /* 0x000fc600078efcff */
[C---:B------:R-:W-:Y:S01]  /*5100*/  IMAD R27, R2.reuse, R9, R27 ;  /* 0x00000009021b7224 */ /* 0x040fe200078e021b */
[----:B------:R-:W-:Y:S01]  /*5110*/  IABS R46, R10 ;  /* 0x0000000a002e7213 */ /* 0x000fe20000000000 */
[----:B------:R-:W-:Y:S02]  /*5120*/  IMAD.MOV R9, RZ, RZ, -R8 ;  /* 0x000000ffff097224 */ /* 0x000fe400078e0a08 */
[----:B------:R-:W-:Y:S01]  /*5130*/  IMAD.HI.U32 R8, R3, R60, RZ ;  /* 0x0000003c03087227 */ /* 0x000fe200078e00ff */
[----:B------:R-:W-:-:S03]  /*5140*/  ISETP.GT.U32.AND P2, PT, R2, R27, PT ;  /* 0x0000001b0200720c */ /* 0x000fc60003f44070 */
[----:B------:R-:W-:Y:S02]  /*5150*/  IMAD.MOV R5, RZ, RZ, -R5 ;  /* 0x000000ffff057224 */ /* 0x000fe400078e0a05 */
[C---:B------:R-:W-:Y:S02]  /*5160*/  IMAD R64, R2.reuse, R9, R64 ;  /* 0x0000000902407224 */ /* 0x040fe400078e0240 */
[----:B------:R-:W-:Y:S02]  /*5170*/  IMAD.MOV R9, RZ, RZ, -R8 ;  /* 0x000000ffff097224 */ /* 0x000fe400078e0a08 */
[C---:B------:R-:W-:Y:S01]  /*5180*/  IMAD R28, R2.reuse, R5, R28 ;  /* 0x00000005021c7224 */ /* 0x040fe200078e021c */
[C---:B------:R-:W-:Y:S01]  /*5190*/  ISETP.GT.U32.AND P1, PT, R2.reuse, R64, PT ;  /* 0x000000400200720c */ /* 0x040fe20003f24070 */
[----:B------:R-:W-:Y:S01]  /*51a0*/  IMAD R60, R2, R9, R60 ;  /* 0x00000009023c7224 */ /* 0x000fe200078e023c */
[----:B------:R-:W-:Y:S01]  /*51b0*/  LOP3.LUT R5, R4, 0xd6, RZ, 0xfc, !PT ;  /* 0x000000d604057812 */ /* 0x000fe200078efcff */
[--C-:B------:R-:W-:Y:S01]  /*51c0*/  @!P0 IMAD.IADD R62, R62, 0x1, -R2.reuse ;  /* 0x000000013e3e8824 */ /* 0x100fe200078e0a02 */
[----:B------:R-:W-:Y:S01]  /*51d0*/  LOP3.LUT R9, R4, 0xd8, RZ, 0xfc, !PT ;  /* 0x000000d804097812 */ /* 0x000fe200078efcff */
[--C-:B------:R-:W-:Y:S01]  /*51e0*/  @!P6 IMAD.IADD R29, R29, 0x1, -R2.reuse ;  /* 0x000000011d1de824 */ /* 0x100fe200078e0a02 */
[C---:B------:R-:W-:Y:S01]  /*51f0*/  ISETP.GT.U32.AND P6, PT, R2.reuse, R28, PT ;  /* 0x0000001c0200720c */ /* 0x040fe20003fc4070 */
[----:B------:R-:W-:Y:S01]  /*5200*/  @!P5 IMAD.MOV R25, RZ, RZ, -R25 ;  /* 0x000000ffff19d224 */ /* 0x000fe200078e0a19 */
[C---:B------:R-:W-:Y:S01]  /*5210*/  ISETP.GT.U32.AND P5, PT, R2.reuse, R62, PT ;  /* 0x0000003e0200720c */ /* 0x040fe20003fa4070 */
[----:B------:R-:W-:Y:S01]  /*5220*/  @!P3 IMAD.MOV R29, RZ, RZ, -R29 ;  /* 0x000000ffff1db224 */ /* 0x000fe200078e0a1d */
[----:B------:R-:W-:Y:S01]  /*5230*/  ISETP.GT.U32.AND P3, PT, R2, R60, PT ;  /* 0x0000003c0200720c */ /* 0x000fe20003f64070 */
[--C-:B------:R-:W-:Y:S01]  /*5240*/  @!P2 IMAD.IADD R27, R27, 0x1, -R2.reuse ;  /* 0x000000011b1ba824 */ /* 0x100fe200078e0a02 */
[----:B------:R-:W-:Y:S01]  /*5250*/  IABS R32, R5 ;  /* 0x0000000500207213 */ /* 0x000fe20000000000 */
[----:B------:R-:W-:Y:S01]  /*5260*/  @!P1 IMAD.IADD R64, R64, 0x1, -R2 ;  /* 0x0000000140409824 */ /* 0x000fe200078e0a02 */
[----:B------:R-:W-:-:S02]  /*5270*/  IABS R30, R9 ;  /* 0x00000009001e7213 */ /* 0x000fc40000000000 */
[C---:B------:R-:W-:Y:S02]  /*5280*/  ISETP.GT.U32.AND P2, PT, R2.reuse, R27, PT ;  /* 0x0000001b0200720c */ /* 0x040fe40003f44070 */
[----:B------:R-:W-:Y:S01]  /*5290*/  ISETP.GT.U32.AND P0, PT, R2, R64, PT ;  /* 0x000000400200720c */ /* 0x000fe20003f04070 */
[--C-:B------:R-:W-:Y:S01]  /*52a0*/  @!P6 IMAD.IADD R28, R28, 0x1, -R2.reuse ;  /* 0x000000011c1ce824 */ /* 0x100fe200078e0a02 */
[----:B------:R-:W-:Y:S01]  /*52b0*/  ISETP.GE.AND P6, PT, R9, RZ, PT ;  /* 0x000000ff0900720c */ /* 0x000fe20003fc6270 */
[--C-:B------:R-:W-:Y:S01]  /*52c0*/  @!P5 IMAD.IADD R62, R62, 0x1, -R2.reuse ;  /* 0x000000013e3ed824 */ /* 0x100fe200078e0a02 */
[----:B------:R-:W-:Y:S01]  /*52d0*/  ISETP.GE.AND P5, PT, R5, RZ, PT ;  /* 0x000000ff0500720c */ /* 0x000fe20003fa6270 */
[----:B------:R-:W-:Y:S01]  /*52e0*/  @!P3 IMAD.IADD R60, R60, 0x1, -R2 ;  /* 0x000000013c3cb824 */ /* 0x000fe200078e0a02 */
[----:B------:R-:W-:Y:S01]  /*52f0*/  ISETP.GT.U32.AND P3, PT, R2, R28, PT ;  /* 0x0000001c0200720c */ /* 0x000fe20003f64070 */
[----:B------:R-:W-:Y:S01]  /*5300*/  IMAD.HI.U32 R5, R3, R32, RZ ;  /* 0x0000002003057227 */ /* 0x000fe200078e00ff */
[----:B------:R-:W-:-:S02]  /*5310*/  ISETP.GE.AND P1, PT, R14, RZ, PT ;  /* 0x000000ff0e00720c */ /* 0x000fc40003f26270 */
[----:B------:R-:W-:Y:S01]  /*5320*/  LOP3.LUT R14, R4, 0xe2, RZ, 0xfc, !PT ;  /* 0x000000e2040e7812 */ /* 0x000fe200078efcff */
[----:B------:R-:W-:Y:S02]  /*5330*/  IMAD.MOV R5, RZ, RZ, -R5 ;  /* 0x000000ffff057224 */ /* 0x000fe400078e0a05 */
[----:B------:R-:W-:Y:S01]  /*5340*/  @!P2 IMAD.IADD R27, R27, 0x1, -R2 ;  /* 0x000000011b1ba824 */ /* 0x000fe200078e0a02 */
[----:B------:R-:W-:Y:S01]  /*5350*/  ISETP.GE.AND P2, PT, R11, RZ, PT ;  /* 0x000000ff0b00720c */ /* 0x000fe20003f46270 */
[----:B------:R-:W-:Y:S01]  /*5360*/  IMAD R32, R2, R5, R32 ;  /* 0x0000000502207224 */ /* 0x000fe200078e0220 */
[----:B------:R-:W-:Y:S01]  /*5370*/  LOP3.LUT R5, R4, 0xda, RZ, 0xfc, !PT ;  /* 0x000000da04057812 */ /* 0x000fe200078efcff */
[--C-:B------:R-:W-:Y:S01]  /*5380*/  @!P0 IMAD.IADD R64, R64, 0x1, -R2.reuse ;  /* 0x0000000140408824 */ /* 0x100fe200078e0a02 */
[----:B------:R-:W-:Y:S01]  /*5390*/  ISETP.GE.AND P0, PT, R16, RZ, PT ;  /* 0x000000ff1000720c */ /* 0x000fe20003f06270 */
[----:B------:R-:W-:Y:S01]  /*53a0*/  @!P3 IMAD.IADD R28, R28, 0x1, -R2 ;  /* 0x000000011c1cb824 */ /* 0x000fe200078e0a02 */
[----:B------:R-:W-:Y:S01]  /*53b0*/  ISETP.GT.U32.AND P3, PT, R2, R32, PT ;  /* 0x000000200200720c */ /* 0x000fe20003f64070 */
[----:B------:R-:W-:Y:S01]  /*53c0*/  IMAD.HI.U32 R8, R3, R30, RZ ;  /* 0x0000001e03087227 */ /* 0x000fe200078e00ff */
[----:B------:R-:W-:-:S02]  /*53d0*/  IABS R58, R5 ;  /* 0x00000005003a7213 */ /* 0x000fc40000000000 */
[----:B------:R-:W-:Y:S01]  /*53e0*/  IABS R44, R14 ;  /* 0x0000000e002c7213 */ /* 0x000fe20000000000 */
[----:B------:R-:W-:Y:S01]  /*53f0*/  @!P4 IMAD.MOV R27, RZ, RZ, -R27 ;  /* 0x000000ffff1bc224 */ /* 0x000fe200078e0a1b */
[----:B------:R-:W-:Y:S01]  /*5400*/  ISETP.GE.AND P4, PT, R15, RZ, PT ;  /* 0x000000ff0f00720c */ /* 0x000fe20003f86270 */
[----:B------:R-:W-:Y:S01]  /*5410*/  @!P2 IMAD.MOV R64, RZ, RZ, -R64 ;  /* 0x000000ffff40a224 */ /* 0x000fe200078e0a40 */
[----:B------:R-:W-:Y:S01]  /*5420*/  ISETP.GT.U32.AND P2, PT, R2, R60, PT ;  /* 0x0000003c0200720c */ /* 0x000fe20003f44070 */
[----:B------:R-:W-:Y:S01]  /*5430*/  IMAD.MOV R9, RZ, RZ, -R8 ;  /* 0x000000ffff097224 */ /* 0x000fe200078e0a08 */
[----:B------:R-:W-:Y:S01]  /*5440*/  LOP3.LUT R8, R4, 0xdc, RZ, 0xfc, !PT ;  /* 0x000000dc04087812 */ /* 0x000fe200078efcff */
[----:B------:R-:W-:Y:S01]  /*5450*/  @!P1 IMAD.MOV R62, RZ, RZ, -R62 ;  /* 0x000000ffff3e9224 */ /* 0x000fe200078e0a3e */
[----:B------:R-:W-:Y:S01]  /*5460*/  ISETP.GE.AND P1, PT, R5, RZ, PT ;  /* 0x000000ff0500720c */ /* 0x000fe20003f26270 */
[----:B------:R-:W-:Y:S01]  /*5470*/  @!P3 IMAD.IADD R32, R32, 0x1, -R2 ;  /* 0x000000012020b824 */ /* 0x000fe200078e0a02 */
[----:B------:R-:W-:Y:S01]  /*5480*/  IABS R56, R8 ;  /* 0x0000000800387213 */ /* 0x000fe20000000000 */
[----:B------:R-:W-:Y:S01]  /*5490*/  IMAD R30, R2, R9, R30 ;  /* 0x00000009021e7224 */ /* 0x000fe200078e021e */
[----:B------:R-:W-:Y:S01]  /*54a0*/  LOP3.LUT R9, R4, 0xde, RZ, 0xfc, !PT ;  /* 0x000000de04097812 */ /* 0x000fe200078efcff */
[----:B------:R-:W-:Y:S01]  /*54b0*/  IMAD.HI.U32 R5, R3, R58, RZ ;  /* 0x0000003a03057227 */ /* 0x000fe200078e00ff */
[----:B------:R-:W-:-:S02]  /*54c0*/  ISETP.GT.U32.AND P3, PT, R2, R32, PT ;  /* 0x000000200200720c */ /* 0x000fc40003f64070 */
[----:B------:R-:W-:Y:S01]  /*54d0*/  IABS R54, R9 ;  /* 0x0000000900367213 */ /* 0x000fe20000000000 */
[----:B------:R-:W-:Y:S01]  /*54e0*/  @!P2 IMAD.IADD R60, R60, 0x1, -R2 ;  /* 0x000000013c3ca824 */ /* 0x000fe200078e0a02 */
[----:B------:R-:W-:Y:S01]  /*54f0*/  ISETP.GE.AND P2, PT, R8, RZ, PT ;  /* 0x000000ff0800720c */ /* 0x000fe20003f46270 */
[----:B------:R-:W-:Y:S01]  /*5500*/  IMAD.HI.U32 R8, R3, R56, RZ ;  /* 0x0000003803087227 */ /* 0x000fe200078e00ff */
[----:B------:R-:W-:Y:S02]  /*5510*/  LOP3.LUT R15, R4, 0xe4, RZ, 0xfc, !PT ;  /* 0x000000e4040f7812 */ /* 0x000fe400078efcff */
[----:B------:R-:W-:Y:S01]  /*5520*/  IABS R16, R39 ;  /* 0x0000002700107213 */ /* 0x000fe20000000000 */
[----:B------:R-:W-:Y:S01]  /*5530*/  @!P4 IMAD.MOV R28, RZ, RZ, -R28 ;  /* 0x000000ffff1cc224 */ /* 0x000fe200078e0a1c */
[----:B------:R-:W-:Y:S01]  /*5540*/  ISETP.GE.AND P4, PT, R9, RZ, PT ;  /* 0x000000ff0900720c */ /* 0x000fe20003f86270 */
[----:B------:R-:W-:Y:S01]  /*5550*/  IMAD.MOV R9, RZ, RZ, -R8 ;  /* 0x000000ffff097224 */ /* 0x000fe200078e0a08 */
[----:B------:R-:W-:Y:S01]  /*5560*/  IABS R42, R15 ;  /* 0x0000000f002a7213 */ /* 0x000fe20000000000 */
[----:B------:R-:W-:-:S02]  /*5570*/  @!P3 IMAD.IADD R32, R32, 0x1, -R2 ;  /* 0x000000012020b824 */ /* 0x000fc400078e0a02 */
[C---:B------:R-:W-:Y:S02]  /*5580*/  IMAD R56, R2.reuse, R9, R56 ;  /* 0x0000000902387224 */ /* 0x040fe400078e0238 */
[----:B------:R-:W-:Y:S01]  /*5590*/  @!P0 IMAD.MOV R60, RZ, RZ, -R60 ;  /* 0x000000ffff3c8224 */ /* 0x000fe200078e0a3c */
[C---:B------:R-:W-:Y:S01]  /*55a0*/  ISETP.GT.U32.AND P0, PT, R2.reuse, R30, PT ;  /* 0x0000001e0200720c */ /* 0x040fe20003f04070 */
[----:B------:R-:W-:Y:S01]  /*55b0*/  @!P5 IMAD.MOV R32, RZ, RZ, -R32 ;  /* 0x000000ffff20d224 */ /* 0x000fe200078e0a20 */
[----:B------:R-:W-:Y:S01]  /*55c0*/  ISETP.GT.U32.AND P5, PT, R2, R56, PT ;  /* 0x000000380200720c */ /* 0x000fe20003fa4070 */
[----:B------:R-:W-:Y:S02]  /*55d0*/  IMAD.MOV R5, RZ, RZ, -R5 ;  /* 0x000000ffff057224 */ /* 0x000fe400078e0a05 */
[----:B------:R-:W-:-:S04]  /*55e0*/  IMAD.HI.U32 R8, R3, R46, RZ ;  /* 0x0000002e03087227 */ /* 0x000fc800078e00ff */
[----:B------:R-:W-:Y:S02]  /*55f0*/  IMAD R58, R2, R5, R58 ;  /* 0x00000005023a7224 */ /* 0x000fe400078e023a */
[----:B------:R-:W-:-:S03]  /*5600*/  IMAD.HI.U32 R5, R3, R54, RZ ;  /* 0x0000003603057227 */ /* 0x000fc600078e00ff */
[----:B------:R-:W-:Y:S01]  /*5610*/  ISETP.GT.U32.AND P3, PT, R2, R58, PT ;  /* 0x0000003a0200720c */ /* 0x000fe20003f64070 */
[--C-:B------:R-:W-:Y:S02]  /*5620*/  @!P0 IMAD.IADD R30, R30, 0x1, -R2.reuse ;  /* 0x000000011e1e8824 */ /* 0x100fe400078e0a02 */
[----:B------:R-:W-:Y:S02]  /*5630*/  @!P5 IMAD.IADD R56, R56, 0x1, -R2 ;  /* 0x000000013838d824 */ /* 0x000fe400078e0a02 */
[----:B------:R-:W-:Y:S01]  /*5640*/  IMAD.MOV R9, RZ, RZ, -R5 ;  /* 0x000000ffff097224 */ /* 0x000fe200078e0a05 */
[C---:B------:R-:W-:Y:S01]  /*5650*/  ISETP.GT.U32.AND P0, PT, R2.reuse, R30, PT ;  /* 0x0000001e0200720c */ /* 0x040fe20003f04070 */
[----:B------:R-:W-:Y:S01]  /*5660*/  IMAD.HI.U32 R5, R3, R44, RZ ;  /* 0x0000002c03057227 */ /* 0x000fe200078e00ff */
[----:B------:R-:W-:-:S03]  /*5670*/  ISETP.GT.U32.AND P5, PT, R2, R56, PT ;  /* 0x000000380200720c */ /* 0x000fc60003fa4070 */
[----:B------:R-:W-:Y:S02]  /*5680*/  IMAD.MOV R5, RZ, RZ, -R5 ;  /* 0x000000ffff057224 */ /* 0x000fe400078e0a05 */
[C---:B------:R-:W-:Y:S02]  /*5690*/  IMAD R54, R2.reuse, R9, R54 ;  /* 0x0000000902367224 */ /* 0x040fe400078e0236 */
[----:B------:R-:W-:Y:S02]  /*56a0*/  IMAD R44, R2, R5, R44 ;  /* 0x00000005022c7224 */ /* 0x000fe400078e022c */
[--C-:B------:R-:W-:Y:S02]  /*56b0*/  @!P3 IMAD.IADD R58, R58, 0x1, -R2.reuse ;  /* 0x000000013a3ab824 */ /* 0x100fe400078e0a02 */
[--C-:B------:R-:W-:Y:S01]  /*56c0*/  @!P0 IMAD.IADD R30, R30, 0x1, -R2.reuse ;  /* 0x000000011e1e8824 */ /* 0x100fe200078e0a02 */
[----:B------:R-:W-:Y:S01]  /*56d0*/  ISETP.GT.U32.AND P0, PT, R2, R54, PT ;  /* 0x000000360200720c */ /* 0x000fe20003f04070 */
[----:B------:R-:W-:Y:S01]  /*56e0*/  @!P5 IMAD.IADD R56, R56, 0x1, -R2 ;  /* 0x000000013838d824 */ /* 0x000fe200078e0a02 */
[C---:B------:R-:W-:Y:S01]  /*56f0*/  ISETP.GT.U32.AND P5, PT, R2.reuse, R44, PT ;  /* 0x0000002c0200720c */ /* 0x040fe20003fa4070 */
[----:B------:R-:W-:Y:S01]  /*5700*/  IMAD.HI.U32 R5, R3, R42, RZ ;  /* 0x0000002a03057227 */ /* 0x000fe200078e00ff */
[----:B------:R-:W-:-:S03]  /*5710*/  ISETP.GT.U32.AND P3, PT, R2, R58, PT ;  /* 0x0000003a0200720c */ /* 0x000fc60003f64070 */
[----:B------:R-:W-:Y:S02]  /*5720*/  IMAD.MOV R11, RZ, RZ, -R8 ;  /* 0x000000ffff0b7224 */ /* 0x000fe400078e0a08 */
[----:B------:R-:W-:Y:S02]  /*5730*/  @!P6 IMAD.MOV R30, RZ, RZ, -R30 ;  /* 0x000000ffff1ee224 */ /* 0x000fe400078e0a1e */
[----:B------:R-:W-:Y:S02]  /*5740*/  IMAD.MOV R5, RZ, RZ, -R5 ;  /* 0x000000ffff057224 */ /* 0x000fe400078e0a05 */
[--C-:B------:R-:W-:Y:S02]  /*5750*/  @!P0 IMAD.IADD R54, R54, 0x1, -R2.reuse ;  /* 0x0000000136368824 */ /* 0x100fe400078e0a02 */
[----:B------:R-:W-:Y:S02]  /*5760*/  @!P5 IMAD.IADD R44, R44, 0x1, -R2 ;  /* 0x000000012c2cd824 */ /* 0x000fe400078e0a02 */
[----:B------:R-:W-:Y:S01]  /*5770*/  IMAD.HI.U32 R8, R3, R34, RZ ;  /* 0x0000002203087227 */ /* 0x000fe200078e00ff */
[----:B------:R-:W-:-:S02]  /*5780*/  ISETP.GT.U32.AND P0, PT, R2, R54, PT ;  /* 0x000000360200720c */ /* 0x000fc40003f04070 */
[C---:B------:R-:W-:Y:S01]  /*5790*/  ISETP.GT.U32.AND P6, PT, R2.reuse, R44, PT ;  /* 0x0000002c0200720c */ /* 0x040fe20003fc4070 */
[C---:B------:R-:W-:Y:S02]  /*57a0*/  IMAD R46, R2.reuse, R11, R46 ;  /* 0x0000000b022e7224 */ /* 0x040fe400078e022e */
[----:B------:R-:W-:Y:S02]  /*57b0*/  IMAD R42, R2, R5, R42 ;  /* 0x00000005022a7224 */ /* 0x000fe400078e022a */
[----:B------:R-:W-:Y:S02]  /*57c0*/  IMAD.MOV R11, RZ, RZ, -R8 ;  /* 0x000000ffff0b7224 */ /* 0x000fe400078e0a08 */
[----:B------:R-:W-:-:S04]  /*57d0*/  IMAD.HI.U32 R5, R3, R40, RZ ;  /* 0x0000002803057227 */ /* 0x000fc800078e00ff */
[----:B------:R-:W-:Y:S01]  /*57e0*/  @!P3 IMAD.IADD R58, R58, 0x1, -R2 ;  /* 0x000000013a3ab824 */ /* 0x000fe200078e0a02 */
[C---:B------:R-:W-:Y:S01]  /*57f0*/  ISETP.GT.U32.AND P3, PT, R2.reuse, R46, PT ;  /* 0x0000002e0200720c */ /* 0x040fe20003f64070 */
[----:B------:R-:W-:Y:S02]  /*5800*/  IMAD R34, R2, R11, R34 ;  /* 0x0000000b02227224 */ /* 0x000fe400078e0222 */
[----:B------:R-:W-:-:S04]  /*5810*/  IMAD.HI.U32 R9, R3, R38, RZ ;  /* 0x0000002603097227 */ /* 0x000fc800078e00ff */
[----:B------:R-:W-:Y:S02]  /*5820*/  IMAD.MOV R5, RZ, RZ, -R5 ;  /* 0x000000ffff057224 */ /* 0x000fe400078e0a05 */
[--C-:B------:R-:W-:Y:S01]  /*5830*/  @!P0 IMAD.IADD R54, R54, 0x1, -R2.reuse ;  /* 0x0000000136368824 */ /* 0x100fe200078e0a02 */
[----:B------:R-:W-:Y:S01]  /*5840*/  ISETP.GT.U32.AND P0, PT, R2, R42, PT ;  /* 0x0000002a0200720c */ /* 0x000fe20003f04070 */
[----:B------:R-:W-:Y:S01]  /*5850*/  @!P6 IMAD.IADD R44, R44, 0x1, -R2 ;  /* 0x000000012c2ce824 */ /* 0x000fe200078e0a02 */
[C---:B------:R-:W-:Y:S01]  /*5860*/  ISETP.GT.U32.AND P6, PT, R2.reuse, R34, PT ;  /* 0x000000220200720c */ /* 0x040fe20003fc4070 */
[----:B------:R-:W-:Y:S02]  /*5870*/  IMAD.MOV R9, RZ, RZ, -R9 ;  /* 0x000000ffff097224 */ /* 0x000fe400078e0a09 */
[----:B------:R-:W-:Y:S02]  /*5880*/  IMAD R40, R2, R5, R40 ;  /* 0x0000000502287224 */ /* 0x000fe400078e0228 */
[----:B------:R-:W-:-:S04]  /*5890*/  IMAD.HI.U32 R5, R3, R36, RZ ;  /* 0x0000002403057227 */ /* 0x000fc800078e00ff */
[----:B------:R-:W-:Y:S02]  /*58a0*/  IMAD R38, R2, R9, R38 ;  /* 0x0000000902267224 */ /* 0x000fe400078e0226 */
[----:B------:R-:W-:Y:S02]  /*58b0*/  IMAD.MOV R9, RZ, RZ, -R5 ;  /* 0x000000ffff097224 */ /* 0x000fe400078e0a05 */
[----:B------:R-:W-:Y:S01]  /*58c0*/  @!P3 IMAD.IADD R46, R46, 0x1, -R2 ;  /* 0x000000012e2eb824 */ /* 0x000fe200078e0a02 */
[----:B------:R-:W-:Y:S01]  /*58d0*/  ISETP.GE.AND P3, PT, R10, RZ, PT ;  /* 0x000000ff0a00720c */ /* 0x000fe20003f66270 */
[----:B------:R-:W-:Y:S01]  /*58e0*/  IMAD R36, R2, R9, R36 ;  /* 0x0000000902247224 */ /* 0x000fe200078e0224 */
[----:B------:R-:W-:Y:S01]  /*58f0*/  IABS R10, R51 ;  /* 0x00000033000a7213 */ /* 0x000fe20000000000 */
[--C-:B------:R-:W-:Y:S01]  /*5900*/  @!P0 IMAD.IADD R42, R42, 0x1, -R2.reuse ;  /* 0x000000012a2a8824 */ /* 0x100fe200078e0a02 */
[----:B------:R-:W-:Y:S01]  /*5910*/  ISETP.GT.U32.AND P5, PT, R2, R46, PT ;  /* 0x0000002e0200720c */ /* 0x000fe20003fa4070 */
[----:B------:R-:W-:Y:S01]  /*5920*/  @!P6 IMAD.IADD R34, R34, 0x1, -R2 ;  /* 0x000000012222e824 */ /* 0x000fe200078e0a02 */
[C---:B------:R-:W-:Y:S01]  /*5930*/  ISETP.GT.U32.AND P6, PT, R2.reuse, R36, PT ;  /* 0x000000240200720c */ /* 0x040fe20003fc4070 */
[----:B------:R-:W-:Y:S01]  /*5940*/  IMAD.HI.U32 R5, R3, R20, RZ ;  /* 0x0000001403057227 */ /* 0x000fe200078e00ff */
[----:B------:R-:W-:-:S03]  /*5950*/  ISETP.GT.U32.AND P0, PT, R2, R42, PT ;  /* 0x0000002a0200720c */ /* 0x000fc60003f04070 */
[----:B------:R-:W-:Y:S02]  /*5960*/  IMAD.MOV R5, RZ, RZ, -R5 ;  /* 0x000000ffff057224 */ /* 0x000fe400078e0a05 */
[----:B------:R-:W-:-:S04]  /*5970*/  IMAD.HI.U32 R8, R3, R16, RZ ;  /* 0x0000001003087227 */ /* 0x000fc800078e00ff */
[----:B------:R-:W-:Y:S02]  /*5980*/  IMAD R20, R2, R5, R20 ;  /* 0x0000000502147224 */ /* 0x000fe400078e0214 */
[--C-:B------:R-:W-:Y:S01]  /*5990*/  @!P5 IMAD.IADD R46, R46, 0x1, -R2.reuse ;  /* 0x000000012e2ed824 */ /* 0x100fe200078e0a02 */
[----:B------:R-:W-:Y:S01]  /*59a0*/  ISETP.GT.U32.AND P5, PT, R2, R40, PT ;  /* 0x000000280200720c */ /* 0x000fe20003fa4070 */
[--C-:B------:R-:W-:Y:S01]  /*59b0*/  @!P6 IMAD.IADD R36, R36, 0x1, -R2.reuse ;  /* 0x000000012424e824 */ /* 0x100fe200078e0a02 */
[----:B------:R-:W-:Y:S01]  /*59c0*/  ISETP.GT.U32.AND P6, PT, R2, R20, PT ;  /* 0x000000140200720c */ /* 0x000fe20003fc4070 */
[----:B------:R-:W-:Y:S01]  /*59d0*/  @!P0 IMAD.IADD R42, R42, 0x1, -R2 ;  /* 0x000000012a2a8824 */ /* 0x000fe200078e0a02 */
[----:B------:R-:W-:Y:S01]  /*59e0*/  ISETP.GT.U32.AND P0, PT, R2, R38, PT ;  /* 0x000000260200720c */ /* 0x000fe20003f04070 */
[----:B------:R-:W-:Y:S02]  /*59f0*/  IMAD.MOV R11, RZ, RZ, -R8 ;  /* 0x000000ffff0b7224 */ /* 0x000fe400078e0a08 */
[----:B------:R-:W-:-:S04]  /*5a00*/  IMAD.HI.U32 R9, R3, R118, RZ ;  /* 0x0000007603097227 */ /* 0x000fc800078e00ff */
[----:B------:R-:W-:Y:S02]  /*5a10*/  IMAD R16, R2, R11, R16 ;  /* 0x0000000b02107224 */ /* 0x000fe400078e0210 */
[--C-:B------:R-:W-:Y:S01]  /*5a20*/  @!P5 IMAD.IADD R40, R40, 0x1, -R2.reuse ;  /* 0x000000012828d824 */ /* 0x100fe200078e0a02 */
[----:B------:R-:W-:Y:S01]  /*5a30*/  ISETP.GE.AND P5, PT, R14, RZ, PT ;  /* 0x000000ff0e00720c */ /* 0x000fe20003fa6270 */
[--C-:B------:R-:W-:Y:S01]  /*5a40*/  @!P6 IMAD.IADD R20, R20, 0x1, -R2.reuse ;  /* 0x000000011414e824 */ /* 0x100fe200078e0a02 */
[----:B------:R-:W-:Y:S01]  /*5a50*/  IABS R14, R45 ;  /* 0x0000002d000e7213 */ /* 0x000fe20000000000 */
[----:B------:R-:W-:Y:S01]  /*5a60*/  @!P0 IMAD.IADD R38, R38, 0x1, -R2 ;  /* 0x0000000126268824 */ /* 0x000fe200078e0a02 */
[C---:B------:R-:W-:Y:S01]  /*5a70*/  ISETP.GT.U32.AND P6, PT, R2.reuse, R16, PT ;  /* 0x000000100200720c */ /* 0x040fe20003fc4070 */
[----:B------:R-:W-:Y:S01]  /*5a80*/  @!P1 IMAD.MOV R58, RZ, RZ, -R58 ;  /* 0x000000ffff3a9224 */ /* 0x000fe200078e0a3a */
[----:B------:R-:W-:Y:S01]  /*5a90*/  ISETP.GE.AND P0, PT, R15, RZ, PT ;  /* 0x000000ff0f00720c */ /* 0x000fe20003f06270 */
[----:B------:R-:W-:Y:S01]  /*5aa0*/  @!P2 IMAD.MOV R56, RZ, RZ, -R56 ;  /* 0x000000ffff38a224 */ /* 0x000fe200078e0a38 */
[C---:B------:R-:W-:Y:S01]  /*5ab0*/  ISETP.GT.U32.AND P1, PT, R2.reuse, R40, PT ;  /* 0x000000280200720c */ /* 0x040fe20003f24070 */
[----:B------:R-:W-:Y:S01]  /*5ac0*/  IMAD.MOV R9, RZ, RZ, -R9 ;  /* 0x000000ffff097224 */ /* 0x000fe200078e0a09 */
[----:B------:R-:W-:Y:S01]  /*5ad0*/  ISETP.GT.U32.AND P2, PT, R2, R34, PT ;  /* 0x000000220200720c */ /* 0x000fe20003f44070 */
[----:B------:R-:W-:Y:S01]  /*5ae0*/  IMAD.HI.U32 R4, R3, R18, RZ ;  /* 0x0000001203047227 */ /* 0x000fe200078e00ff */
[----:B------:R-:W-:-:S03]  /*5af0*/  IABS R15, R17 ;  /* 0x00000011000f7213 */ /* 0x000fc60000000000 */
[----:B------:R-:W-:-:S04]  /*5b00*/  IMAD.HI.U32 R5, R3, R14, RZ ;  /* 0x0000000e03057227 */ /* 0x000fc800078e00ff */
[----:B------:R-:W-:Y:S01]  /*5b10*/  @!P3 IMAD.MOV R46, RZ, RZ, -R46 ;  /* 0x000000ffff2eb224 */ /* 0x000fe200078e0a2e */
[C---:B------:R-:W-:Y:S01]  /*5b20*/  ISETP.GT.U32.AND P3, PT, R2.reuse, R36, PT ;  /* 0x000000240200720c */ /* 0x040fe20003f64070 */
[C---:B------:R-:W-:Y:S02]  /*5b30*/  IMAD R118, R2.reuse, R9, R118 ;  /* 0x0000000902767224 */ /* 0x040fe400078e0276 */
[----:B------:R-:W-:Y:S01]  /*5b40*/  @!P4 IMAD.MOV R54, RZ, RZ, -R54 ;  /* 0x000000ffff36c224 */ /* 0x000fe200078e0a36 */
[----:B------:R-:W-:Y:S01]  /*5b50*/  ISETP.GT.U32.AND P4, PT, R2, R38, PT ;  /* 0x000000260200720c */ /* 0x000fe20003f84070 */
[----:B------:R-:W-:-:S04]  /*5b60*/  IMAD.HI.U32 R9, R3, R116, RZ ;  /* 0x0000007403097227 */ /* 0x000fc800078e00ff */
[----:B------:R-:W-:Y:S02]  /*5b70*/  IMAD.MOV R11, RZ, RZ, -R4 ;  /* 0x000000ffff0b7224 */ /* 0x000fe400078e0a04 */
[----:B------:R-:W-:Y:S02]  /*5b80*/  IMAD.MOV R5, RZ, RZ, -R5 ;  /* 0x000000ffff057224 */ /* 0x000fe400078e0a05 */
[----:B------:R-:W-:-:S04]  /*5b90*/  IMAD.HI.U32 R8, R3, R10, RZ ;  /* 0x0000000a03087227 */ /* 0x000fc800078e00ff */
[----:B------:R-:W-:Y:S02]  /*5ba0*/  IMAD.MOV.U32 R4, RZ, RZ, R15 ;  /* 0x000000ffff047224 */ /* 0x000fe400078e000f */
[----:B------:R-:W-:Y:S02]  /*5bb0*/  IMAD.MOV R9, RZ, RZ, -R9 ;  /* 0x000000ffff097224 */ /* 0x000fe400078e0a09 */
[C---:B------:R-:W-:Y:S02]  /*5bc0*/  IMAD R18, R2.reuse, R11, R18 ;  /* 0x0000000b02127224 */ /* 0x040fe400078e0212 */
[C---:B------:R-:W-:Y:S02]  /*5bd0*/  IMAD R14, R2.reuse, R5, R14 ;  /* 0x00000005020e7224 */ /* 0x040fe400078e020e */
[----:B------:R-:W-:Y:S01]  /*5be0*/  @!P5 IMAD.MOV R44, RZ, RZ, -R44 ;  /* 0x000000ffff2cd224 */ /* 0x000fe200078e0a2c */
[----:B------:R-:W-:Y:S01]  /*5bf0*/  ISETP.GT.U32.AND P5, PT, R2, R20, PT ;  /* 0x000000140200720c */ /* 0x000fe20003fa4070 */
[----:B------:R-:W-:-:S02]  /*5c00*/  IMAD.MOV R15, RZ, RZ, -R8 ;  /* 0x000000ffff0f7224 */ /* 0x000fc400078e0a08 */
[----:B------:R-:W-:Y:S02]  /*5c10*/  @!P6 IMAD.IADD R16, R16, 0x1, -R2 ;  /* 0x000000011010e824 */ /* 0x000fe400078e0a02 */
[C---:B------:R-:W-:Y:S02]  /*5c20*/  IMAD R116, R2.reuse, R9, R116 ;  /* 0x0000000902747224 */ /* 0x040fe400078e0274 */
[----:B------:R-:W-:Y:S01]  /*5c30*/  @!P0 IMAD.MOV R42, RZ, RZ, -R42 ;  /* 0x000000ffff2a8224 */ /* 0x000fe200078e0a2a */
[----:B------:R-:W-:Y:S01]  /*5c40*/  ISETP.GT.U32.AND P0, PT, R2, R118, PT ;  /* 0x000000760200720c */ /* 0x000fe20003f04070 */
[--C-:B------:R-:W-:Y:S01]  /*5c50*/  @!P1 IMAD.IADD R40, R40, 0x1, -R2.reuse ;  /* 0x0000000128289824 */ /* 0x100fe200078e0a02 */
[----:B------:R-:W-:Y:S01]  /*5c60*/  ISETP.GT.U32.AND P1, PT, R2, R18, PT ;  /* 0x000000120200720c */ /* 0x000fe20003f24070 */
[----:B------:R-:W-:Y:S01]  /*5c70*/  @!P2 IMAD.IADD R34, R34, 0x1, -R2 ;  /* 0x000000012222a824 */ /* 0x000fe200078e0a02 */
[C---:B------:R-:W-:Y:S01]  /*5c80*/  ISETP.GT.U32.AND P2, PT, R2.reuse, R14, PT ;  /* 0x0000000e0200720c */ /* 0x040fe20003f44070 */
[C---:B------:R-:W-:Y:S01]  /*5c90*/  IMAD R10, R2.reuse, R15, R10 ;  /* 0x0000000f020a7224 */ /* 0x040fe200078e020a */
[----:B------:R-:W-:Y:S01]  /*5ca0*/  ISETP.GT.U32.AND P6, PT, R2, R16, PT ;  /* 0x000000100200720c */ /* 0x000fe20003fc4070 */
[----:B------:R-:W-:-:S04]  /*5cb0*/  IMAD.HI.U32 R3, R3, R4, RZ ;  /* 0x0000000403037227 */ /* 0x000fc800078e00ff */
[--C-:B------:R-:W-:Y:S01]  /*5cc0*/  @!P3 IMAD.IADD R36, R36, 0x1, -R2.reuse ;  /* 0x000000012424b824 */ /* 0x100fe200078e0a02 */
[----:B------:R-:W-:Y:S01]  /*5cd0*/  ISETP.GT.U32.AND P3, PT, R2, R116, PT ;  /* 0x000000740200720c */ /* 0x000fe20003f64070 */
[--C-:B------:R-:W-:Y:S01]  /*5ce0*/  @!P4 IMAD.IADD R38, R38, 0x1, -R2.reuse ;  /* 0x000000012626c824 */ /* 0x100fe200078e0a02 */
[----:B------:R-:W-:Y:S01]  /*5cf0*/  ISETP.GT.U32.AND P4, PT, R2, R10, PT ;  /* 0x0000000a0200720c */ /* 0x000fe20003f84070 */
[----:B------:R-:W-:Y:S02]  /*5d00*/  IMAD.MOV R3, RZ, RZ, -R3 ;  /* 0x000000ffff037224 */ /* 0x000fe400078e0a03 */
[----:B------:R-:W-:Y:S01]  /*5d10*/  @!P5 IMAD.IADD R20, R20, 0x1, -R2 ;  /* 0x000000011414d824 */ /* 0x000fe200078e0a02 */
[----:B------:R-:W-:Y:S01]  /*5d20*/  ISETP.GE.AND P5, PT, R19, RZ, PT ;  /* 0x000000ff1300720c */ /* 0x000fe20003fa6270 */
[----:B------:R-:W-:Y:S02]  /*5d30*/  IMAD R8, R2, R3, R4 ;  /* 0x0000000302087224 */ /* 0x000fe400078e0204 */
[--C-:B------:R-:W-:Y:S01]  /*5d40*/  @!P0 IMAD.IADD R118, R118, 0x1, -R2.reuse ;  /* 0x0000000176768824 */ /* 0x100fe200078e0a02 */
[----:B------:R-:W-:Y:S01]  /*5d50*/  ISETP.GE.AND P0, PT, R31, RZ, PT ;  /* 0x000000ff1f00720c */ /* 0x000fe20003f06270 */
[--C-:B------:R-:W-:Y:S01]  /*5d60*/  @!P1 IMAD.IADD R18, R18, 0x1, -R2.reuse ;  /* 0x0000000112129824 */ /* 0x100fe200078e0a02 */
[----:B------:R-:W-:Y:S01]  /*5d70*/  ISETP.GE.AND P1, PT, R33, RZ, PT ;  /* 0x000000ff2100720c */ /* 0x000fe20003f26270 */
[--C-:B------:R-:W-:Y:S01]  /*5d80*/  @!P2 IMAD.IADD R14, R14, 0x1, -R2.reuse ;  /* 0x000000010e0ea824 */ /* 0x100fe200078e0a02 */
[----:B------:R-:W-:Y:S01]  /*5d90*/  ISETP.GE.AND P2, PT, R35, RZ, PT ;  /* 0x000000ff2300720c */ /* 0x000fe20003f46270 */
[--C-:B------:R-:W-:Y:S01]  /*5da0*/  @!P6 IMAD.IADD R16, R16, 0x1, -R2.reuse ;  /* 0x000000011010e824 */ /* 0x100fe200078e0a02 */
[----:B------:R-:W-:Y:S01]  /*5db0*/  ISETP.GT.U32.AND P6, PT, R2, R8, PT ;  /* 0x000000080200720c */ /* 0x000fe20003fc4070 */
[--C-:B------:R-:W-:Y:S01]  /*5dc0*/  @!P3 IMAD.IADD R116, R116, 0x1, -R2.reuse ;  /* 0x000000017474b824 */ /* 0x100fe200078e0a02 */
[----:B------:R-:W-:Y:S01]  /*5dd0*/  ISETP.GE.AND P3, PT, R39, RZ, PT ;  /* 0x000000ff2700720c */ /* 0x000fe20003f66270 */
[----:B------:R-:W-:Y:S01]  /*5de0*/  @!P4 IMAD.IADD R10, R10, 0x1, -R2 ;  /* 0x000000010a0ac824 */ /* 0x000fe200078e0a02 */
[----:B------:R-:W-:Y:S01]  /*5df0*/  ISETP.GE.AND P4, PT, R37, RZ, PT ;  /* 0x000000ff2500720c */ /* 0x000fe20003f86270 */
[----:B------:R-:W-:Y:S01]  /*5e00*/  @!P5 IMAD.MOV R40, RZ, RZ, -R40 ;  /* 0x000000ffff28d224 */ /* 0x000fe200078e0a28 */
[C---:B------:R-:W-:Y:S01]  /*5e10*/  ISETP.GT.U32.AND P5, PT, R2.reuse, R118, PT ;  /* 0x000000760200720c */ /* 0x040fe20003fa4070 */
[----:B------:R-:W-:Y:S01]  /*5e20*/  @!P0 IMAD.MOV R34, RZ, RZ, -R34 ;  /* 0x000000ffff228224 */ /* 0x000fe200078e0a22 */
[C---:B------:R-:W-:Y:S01]  /*5e30*/  ISETP.GT.U32.AND P0, PT, R2.reuse, R18, PT ;  /* 0x000000120200720c */ /* 0x040fe20003f04070 */
[----:B------:R-:W-:Y:S01]  /*5e40*/  @!P1 IMAD.MOV R38, RZ, RZ, -R38 ;  /* 0x000000ffff269224 */ /* 0x000fe200078e0a26 */
[C---:B------:R-:W-:Y:S01]  /*5e50*/  ISETP.GT.U32.AND P1, PT, R2.reuse, R14, PT ;  /* 0x0000000e0200720c */ /* 0x040fe20003f24070 */
[----:B------:R-:W-:Y:S01]  /*5e60*/  @!P2 IMAD.MOV R36, RZ, RZ, -R36 ;  /* 0x000000ffff24a224 */ /* 0x000fe200078e0a24 */
[----:B------:R-:W-:Y:S01]  /*5e70*/  ISETP.GT.U32.AND P2, PT, R2, R10, PT ;  /* 0x0000000a0200720c */ /* 0x000fe20003f44070 */
[----:B------:R-:W-:Y:S01]  /*5e80*/  @!P6 IMAD.IADD R8, R8, 0x1, -R2 ;  /* 0x000000010808e824 */ /* 0x000fe200078e0a02 */
[C---:B------:R-:W-:Y:S01]  /*5e90*/  ISETP.GT.U32.AND P6, PT, R2.reuse, R116, PT ;  /* 0x000000740200720c */ /* 0x040fe20003fc4070 */
[----:B------:R-:W-:Y:S01]  /*5ea0*/  @!P3 IMAD.MOV R16, RZ, RZ, -R16 ;  /* 0x000000ffff10b224 */ /* 0x000fe200078e0a10 */
[----:B------:R-:W-:Y:S01]  /*5eb0*/  ISETP.GE.AND P3, PT, R41, RZ, PT ;  /* 0x000000ff2900720c */ /* 0x000fe20003f66270 */
[----:B------:R-:W-:Y:S01]  /*5ec0*/  @!P4 IMAD.MOV R20, RZ, RZ, -R20 ;  /* 0x000000ffff14c224 */ /* 0x000fe200078e0a14 */
[----:B------:R-:W-:Y:S01]  /*5ed0*/  ISETP.GT.U32.AND P4, PT, R2, R8, PT ;  /* 0x000000080200720c */ /* 0x000fe20003f84070 */
[--C-:B------:R-:W-:Y:S01]  /*5ee0*/  @!P5 IMAD.IADD R118, R118, 0x1, -R2.reuse ;  /* 0x000000017676d824 */ /* 0x100fe200078e0a02 */
[----:B------:R-:W-:Y:S01]  /*5ef0*/  ISETP.GE.AND P5, PT, R43, RZ, PT ;  /* 0x000000ff2b00720c */ /* 0x000fe20003fa6270 */
[--C-:B------:R-:W-:Y:S01]  /*5f00*/  @!P0 IMAD.IADD R18, R18, 0x1, -R2.reuse ;  /* 0x0000000112128824 */ /* 0x100fe200078e0a02 */
[----:B------:R-:W-:Y:S01]  /*5f10*/  ISETP.GE.AND P0, PT, R45, RZ, PT ;  /* 0x000000ff2d00720c */ /* 0x000fe20003f06270 */
[--C-:B------:R-:W-:Y:S01]  /*5f20*/  @!P1 IMAD.IADD R14, R14, 0x1, -R2.reuse ;  /* 0x000000010e0e9824 */ /* 0x100fe200078e0a02 */
[----:B------:R-:W-:Y:S01]  /*5f30*/  ISETP.GE.AND P1, PT, R51, RZ, PT ;  /* 0x000000ff3300720c */ /* 0x000fe20003f26270 */
[--C-:B------:R-:W-:Y:S01]  /*5f40*/  @!P2 IMAD.IADD R10, R10, 0x1, -R2.reuse ;  /* 0x000000010a0aa824 */ /* 0x100fe200078e0a02 */
[----:B------:R-:W-:Y:S01]  /*5f50*/  ISETP.GE.AND P2, PT, R53, RZ, PT ;  /* 0x000000ff3500720c */ /* 0x000fe20003f46270 */
[----:B------:R-:W-:Y:S01]  /*5f60*/  @!P6 IMAD.IADD R116, R116, 0x1, -R2 ;  /* 0x000000017474e824 */ /* 0x000fe200078e0a02 */
[----:B------:R-:W-:Y:S01]  /*5f70*/  ISETP.GE.AND P6, PT, R17, RZ, PT ;  /* 0x000000ff1100720c */ /* 0x000fe20003fc6270 */
[----:B------:R-:W-:Y:S01]  /*5f80*/  @!P3 IMAD.MOV R118, RZ, RZ, -R118 ;  /* 0x000000ffff76b224 */ /* 0x000fe200078e0a76 */
[----:B------:R-:W-:Y:S01]  /*5f90*/  ISETP.NE.AND P3, PT, R57, RZ, PT ;  /* 0x000000ff3900720c */ /* 0x000fe20003f65270 */
[----:B------:R-:W-:Y:S01]  /*5fa0*/  @!P4 IMAD.IADD R8, R8, 0x1, -R2 ;  /* 0x000000010808c824 */ /* 0x000fe200078e0a02 */
[----:B------:R-:W-:Y:S01]  /*5fb0*/  ISETP.GE.AND P4, PT, R55, RZ, PT ;  /* 0x000000ff3700720c */ /* 0x000fe20003f86270 */
[----:B-----5:R-:W-:Y:S01]  /*5fc0*/  IMAD R2, R252, R241, RZ ;  /* 0x000000f1fc027224 */ /* 0x020fe200078e02ff */
[C---:B------:R-:W-:Y:S01]  /*5fd0*/  SEL R237, R87.reuse, R24, !P3 ;  /* 0x0000001857ed7207 */ /* 0x040fe20005800000 */
[----:B------:R-:W-:Y:S01]  /*5fe0*/  @!P5 IMAD.MOV R18, RZ, RZ, -R18 ;  /* 0x000000ffff12d224 */ /* 0x000fe200078e0a12 */
[----:B------:R-:W-:Y:S01]  /*5ff0*/  SEL R115, R87, R22, !P3 ;  /* 0x0000001657737207 */ /* 0x000fe20005800000 */
[----:B------:R-:W-:Y:S01]  /*6000*/  IMAD.SHL.U32 R3, R59, 0x400, RZ ;  /* 0x000004003b037824 */ /* 0x000fe200078e00ff */
[----:B------:R-:W-:Y:S01]  /*6010*/  LEA R86, P5, R2, UR4, 0x2 ;  /* 0x0000000402567c11 */ /* 0x000fe2000f8a10ff */
[----:B------:R-:W-:Y:S01]  /*6020*/  ULDC UR4, c[0x0][0x240] ;  /* 0x0000900000047ab9 */ /* 0x000fe20000000800 */
[----:B------:R-:W-:Y:S01]  /*6030*/  @!P0 IMAD.MOV R14, RZ, RZ, -R14 ;  /* 0x000000ffff0e8224 */ /* 0x000fe200078e0a0e */
[C---:B------:R-:W-:Y:S01]  /*6040*/  SEL R235, R87.reuse, R26, !P3 ;  /* 0x0000001a57eb7207 */ /* 0x040fe20005800000 */
[----:B------:R-:W-:Y:S01]  /*6050*/  @!P1 IMAD.MOV R10, RZ, RZ, -R10 ;  /* 0x000000ffff0a9224 */ /* 0x000fe200078e0a0a */
[----:B------:R-:W-:Y:S01]  /*6060*/  SEL R231, R87, R50, !P3 ;  /* 0x0000003257e77207 */ /* 0x000fe20005800000 */
[----:B------:R-:W-:Y:S01]  /*6070*/  @!P2 IMAD.MOV R116, RZ, RZ, -R116 ;  /* 0x000000ffff74a224 */ /* 0x000fe200078e0a74 */
[----:B------:R-:W-:Y:S01]  /*6080*/  ISETP.NE.AND P0, PT, R243, RZ, PT ;  /* 0x000000fff300720c */ /* 0x000fe20003f05270 */
[----:B------:R-:W-:Y:S01]  /*6090*/  IMAD R237, R237, UR4, RZ ;  /* 0x00000004eded7c24 */ /* 0x000fe2000f8e02ff */
[C---:B------:R-:W-:Y:S01]  /*60a0*/  SEL R233, R87.reuse, R48, !P3 ;  /* 0x0000003057e97207 */ /* 0x040fe20005800000 */
[----:B------:R-:W-:Y:S01]  /*60b0*/  @!P6 IMAD.MOV R8, RZ, RZ, -R8 ;  /* 0x000000ffff08e224 */ /* 0x000fe200078e0a08 */
[----:B------:R-:W-:Y:S01]  /*60c0*/  SEL R229, R87, R52, !P3 ;  /* 0x0000003457e57207 */ /* 0x000fe20005800000 */
[----:B------:R-:W-:Y:S01]  /*60d0*/  IMAD R115, R115, UR4, RZ ;  /* 0x0000000473737c24 */ /* 0x000fe2000f8e02ff */
[----:B------:R-:W-:Y:S01]  /*60e0*/  SEL R50, R87, R23, !P3 ;  /* 0x0000001757327207 */ /* 0x000fe20005800000 */
[----:B------:R-:W-:Y:S01]  /*60f0*/  IMAD R235, R235, UR4, RZ ;  /* 0x00000004ebeb7c24 */ /* 0x000fe2000f8e02ff */
[----:B------:R-:W-:Y:S01]  /*6100*/  SEL R26, R87, R27, !P3 ;  /* 0x0000001b571a7207 */ /* 0x000fe20005800000 */
[----:B------:R-:W-:Y:S01]  /*6110*/  IMAD R233, R233, UR4, RZ ;  /* 0x00000004e9e97c24 */ /* 0x000fe2000f8e02ff */
[----:B------:R-:W-:Y:S01]  /*6120*/  LOP3.LUT R12, R12, 0x8000, R3, 0xf8, !PT ;  /* 0x000080000c0c7812 */ /* 0x000fe200078ef803 */
[----:B------:R-:W-:Y:S01]  /*6130*/  IMAD R231, R231, UR4, RZ ;  /* 0x00000004e7e77c24 */ /* 0x000fe2000f8e02ff */
[----:B------:R-:W-:Y:S01]  /*6140*/  SEL R22, R87, R7, !P3 ;  /* 0x0000000757167207 */ /* 0x000fe20005800000 */
[----:B------:R-:W-:Y:S01]  /*6150*/  IMAD R229, R229, UR4, RZ ;  /* 0x00000004e5e57c24 */ /* 0x000fe2000f8e02ff */
[C---:B------:R-:W-:Y:S01]  /*6160*/  SEL R48, R87.reuse, R250, !P3 ;  /* 0x000000fa57307207 */ /* 0x040fe20005800000 */
[----:B------:R-:W-:Y:S01]  /*6170*/  @!P4 IMAD.MOV R0, RZ, RZ, -R0 ;  /* 0x000000ffff00c224 */ /* 0x000fe200078e0a00 */
[C---:B------:R-:W-:Y:S01]  /*6180*/  SEL R24, R87.reuse, R13, !P3 ;  /* 0x0000000d57187207 */ /* 0x040fe20005800000 */
[----:B------:R-:W1:Y:S01]  /*6190*/  LDC.64 R4, c[0x0][0x230] ;  /* 0x00008c00ff047b82 */ /* 0x000e620000000a00 */
[C---:B------:R-:W-:Y:S01]  /*61a0*/  SEL R23, R87.reuse, R25, !P3 ;  /* 0x0000001957177207 */ /* 0x040fe20005800000 */
[----:B------:R-:W-:Y:S01]  /*61b0*/  IMAD R48, R48, UR4, RZ ;  /* 0x0000000430307c24 */ /* 0x000fe2000f8e02ff */
        /* <DEDUP_REMOVED lines=8> */
[----:B------:R-:W-:Y:S01]  /*6240*/  SEL R223, R87, R70, !P3 ;  /* 0x0000004657df7207 */ /* 0x000fe20005800000 */
        /* <DEDUP_REMOVED lines=165> */
[----:B--2---:R-:W-:Y:S01]  /*6ca0*/  SEL R55, R87, R246, !P3 ;  /* 0x000000f657377207 */ /* 0x004fe20005800000 */
        /* <DEDUP_REMOVED lines=55> */
[----:B------:R-:W-:Y:S01]  /*7020*/  LEA.HI.X.SX32 R2, R2, UR5, 0x2, P5 ;  /* 0x0000000502027c11 */ /* 0x000fe2000a8f16ff */
[----:B------:R-:W-:Y:S01]  /*7030*/  IMAD R85, R85, UR4, RZ ;  /* 0x0000000455557c24 */ /* 0x000fe2000f8e02ff */
[----:B------:R-:W-:Y:S01]  /*7040*/  LEA R250, P1, R237, R86, 0x2 ;  /* 0x00000056edfa7211 */ /* 0x000fe200078210ff */
[----:B------:R-:W-:Y:S01]  /*7050*/  IMAD R118, R118, UR4, RZ ;  /* 0x0000000476767c24 */ /* 0x000fe2000f8e02ff */
[----:B------:R-:W-:Y:S01]  /*7060*/  SEL R87, R87, R8, !P3 ;  /* 0x0000000857577207 */ /* 0x000fe20005800000 */
[----:B------:R-:W-:Y:S01]  /*7070*/  IMAD R113, R113, UR4, RZ ;  /* 0x0000000471717c24 */ /* 0x000fe2000f8e02ff */
[----:B------:R-:W-:Y:S01]  /*7080*/  LEA R114, P3, R115, R86, 0x2 ;  /* 0x0000005673727211 */ /* 0x000fe200078610ff */
[----:B------:R-:W-:Y:S01]  /*7090*/  IMAD R117, R117, UR4, RZ ;  /* 0x0000000475757c24 */ /* 0x000fe2000f8e02ff */
[----:B------:R-:W-:Y:S01]  /*70a0*/  LEA.HI.X.SX32 R251, R237, R2, 0x2, P1 ;  /* 0x00000002edfb7211 */ /* 0x000fe200008f16ff */
[----:B------:R-:W-:Y:S01]  /*70b0*/  IMAD R116, R116, UR4, RZ ;  /* 0x0000000474747c24 */ /* 0x000fe2000f8e02ff */
[----:B------:R-:W-:Y:S01]  /*70c0*/  LEA R238, P2, R235, R86, 0x2 ;  /* 0x00000056ebee7211 */ /* 0x000fe200078410ff */
[----:B------:R-:W-:Y:S01]  /*70d0*/  IMAD R87, R87, UR4, RZ ;  /* 0x0000000457577c24 */ /* 0x000fe2000f8e02ff */
[----:B------:R-:W-:Y:S01]  /*70e0*/  LEA.HI.X.SX32 R115, R115, R2, 0x2, P3 ;  /* 0x0000000273737211 */ /* 0x000fe200018f16ff */
[----:B------:R-:W-:Y:S01]  /*70f0*/  STL.64 [R1+0x258], R250 ;  /* 0x000258fa01007387 */ /* 0x000fe20000100a00 */
[----:B------:R-:W-:Y:S01]  /*7100*/  @!P0 LOP3.LUT R0, RZ, R243, RZ, 0x33, !PT ;  /* 0x000000f3ff008212 */ /* 0x000fe200078e33ff */
[----:B------:R-:W-:Y:S01]  /*7110*/  ULDC.64 UR4, c[0x0][0x210] ;  /* 0x0000840000047ab9 */ /* 0x000fe20000000a00 */
[-C--:B------:R-:W-:Y:S01]  /*7120*/  LEA R236, P1, R233, R86.reuse, 0x2 ;  /* 0x00000056e9ec7211 */ /* 0x080fe200078210ff */
[----:B------:R-:W-:Y:S01]  /*7130*/  STL [R1+0x250], R238 ;  /* 0x000250ee01007387 */ /* 0x000fe20000100800 */
[-C--:B------:R-:W-:Y:S01]  /*7140*/  LEA R248, P0, R231, R86.reuse, 0x2 ;  /* 0x00000056e7f87211 */ /* 0x080fe200078010ff */
[C---:B-1----:R-:W-:Y:S01]  /*7150*/  VIADD R120, R4.reuse, 0xffffffff ;  /* 0xffffffff04787836 */ /* 0x042fe20000000000 */
[-C--:B------:R-:W-:Y:S01]  /*7160*/  LEA R246, P6, R229, R86.reuse, 0x2 ;  /* 0x00000056e5f67211 */ /* 0x080fe200078c10ff */
[----:B------:R1:W-:Y:S01]  /*7170*/  STL.64 [R1+0x798], R114 ;  /* 0x0007987201007387 */ /* 0x0003e20000100a00 */
[-C--:B------:R-:W-:Y:S01]  /*7180*/  LEA R244, P5, R227, R86.reuse, 0x2 ;  /* 0x00000056e3f47211 */ /* 0x080fe200078a10ff */
[----:B------:R-:W-:Y:S01]  /*7190*/  VIADD R121, R4, 0xfffffffe ;  /* 0xfffffffe04797836 */ /* 0x000fe20000000000 */
[----:B------:R-:W-:-:S02]  /*71a0*/  LEA R242, P4, R225, R86, 0x2 ;  /* 0x00000056e1f27211 */ /* 0x000fc400078810ff */
[-C--:B------:R-:W-:Y:S02]  /*71b0*/  LEA.HI.X.SX32 R237, R233, R2.reuse, 0x2, P1 ;  /* 0x00000002e9ed7211 */ /* 0x080fe400008f16ff */
[-C--:B------:R-:W-:Y:S02]  /*71c0*/  LEA.HI.X.SX32 R249, R231, R2.reuse, 0x2, P0 ;  /* 0x00000002e7f97211 */ /* 0x080fe400000f16ff */
[-C--:B------:R-:W-:Y:S02]  /*71d0*/  LEA.HI.X.SX32 R247, R229, R2.reuse, 0x2, P6 ;  /* 0x00000002e5f77211 */ /* 0x080fe400030f16ff */
[-C--:B------:R-:W-:Y:S01]  /*71e0*/  LEA.HI.X.SX32 R245, R227, R2.reuse, 0x2, P5 ;  /* 0x00000002e3f57211 */ /* 0x080fe200028f16ff */
[----:B-1----:R-:W-:Y:S01]  /*71f0*/  IMAD.MOV.U32 R115, RZ, RZ, R239 ;  /* 0x000000ffff737224 */ /* 0x002fe200078e00ef */
[----:B------:R-:W-:Y:S01]  /*7200*/  LEA.HI.X.SX32 R115, R235, R2, 0x2, P2 ;  /* 0x00000002eb737211 */ /* 0x000fe200010f16ff */
[----:B------:R-:W-:Y:S01]  /*7210*/  IMAD.MOV.U32 R114, RZ, RZ, R238 ;  /* 0x000000ffff727224 */ /* 0x000fe200078e00ee */
[----:B------:R-:W-:-:S02]  /*7220*/  LEA R114, P2, R221, R86, 0x2 ;  /* 0x00000056dd727211 */ /* 0x000fc400078410ff */
[----:B------:R-:W-:Y:S01]  /*7230*/  LEA.HI.X.SX32 R243, R225, R2, 0x2, P4 ;  /* 0x00000002e1f37211 */ /* 0x000fe200020f16ff */
[----:B------:R1:W-:Y:S01]  /*7240*/  STL [R1+0x254], R115 ;  /* 0x0002547301007387 */ /* 0x0003e20000100800 */
[-C--:B------:R-:W-:Y:S02]  /*7250*/  LEA R238, P3, R223, R86.reuse, 0x2 ;  /* 0x00000056dfee7211 */ /* 0x080fe400078610ff */
[-C--:B------:R-:W-:Y:S01]  /*7260*/  LEA R234, P1, R219, R86.reuse, 0x2 ;  /* 0x00000056dbea7211 */ /* 0x080fe200078210ff */
[----:B------:R-:W-:Y:S01]  /*7270*/  STL.64 [R1+0x248], R236 ;  /* 0x000248ec01007387 */ /* 0x000fe20000100a00 */
[-C--:B------:R-:W-:Y:S02]  /*7280*/  LEA R232, P0, R217, R86.reuse, 0x2 ;  /* 0x00000056d9e87211 */ /* 0x080fe400078010ff */
[-C--:B------:R-:W-:Y:S01]  /*7290*/  LEA R230, P6, R215, R86.reuse, 0x2 ;  /* 0x00000056d7e67211 */ /* 0x080fe200078c10ff */
[----:B------:R-:W-:Y:S01]  /*72a0*/  STL.64 [R1+0x240], R248 ;  /* 0x000240f801007387 */ /* 0x000fe20000100a00 */
[----:B------:R-:W-:-:S02]  /*72b0*/  LEA R228, P5, R213, R86, 0x2 ;  /* 0x00000056d5e47211 */ /* 0x000fc400078a10ff */
[-C--:B-1----:R-:W-:Y:S01]  /*72c0*/  LEA.HI.X.SX32 R115, R221, R2.reuse, 0x2, P2 ;  /* 0x00000002dd737211 */ /* 0x082fe200010f16ff */
[----:B------:R-:W-:Y:S01]  /*72d0*/  STL.64 [R1+0x238], R246 ;  /* 0x000238f601007387 */ /* 0x000fe20000100a00 */
[----:B------:R-:W-:Y:S02]  /*72e0*/  LEA.HI.X.SX32 R239, R223, R2, 0x2, P3 ;  /* 0x00000002dfef7211 */ /* 0x000fe400018f16ff */
[----:B------:R-:W-:Y:S01]  /*72f0*/  LEA R226, P4, R211, R86, 0x2 ;  /* 0x00000056d3e27211 */ /* 0x000fe200078810ff */
[----:B------:R-:W-:Y:S01]  /*7300*/  STL.64 [R1+0x230], R244 ;  /* 0x000230f401007387 */ /* 0x000fe20000100a00 */
[-C--:B------:R-:W-:Y:S02]  /*7310*/  LEA.HI.X.SX32 R235, R219, R2.reuse, 0x2, P1 ;  /* 0x00000002dbeb7211 */ /* 0x080fe400008f16ff */
[-C--:B------:R-:W-:Y:S01]  /*7320*/  LEA.HI.X.SX32 R233, R217, R2.reuse, 0x2, P0 ;  /* 0x00000002d9e97211 */ /* 0x080fe200000f16ff */
[----:B------:R-:W-:Y:S01]  /*7330*/  STL.64 [R1+0x228], R242 ;  /* 0x000228f201007387 */ /* 0x000fe20000100a00 */
[----:B------:R-:W-:-:S02]  /*7340*/  LEA.HI.X.SX32 R231, R215, R2, 0x2, P6 ;  /* 0x00000002d7e77211 */ /* 0x000fc400030f16ff */
[-C--:B------:R-:W-:Y:S01]  /*7350*/  LEA.HI.X.SX32 R229, R213, R2.reuse, 0x2, P5 ;  /* 0x00000002d5e57211 */ /* 0x080fe200028f16ff */
[----:B------:R1:W-:Y:S01]  /*7360*/  STL.64 [R1+0x218], R114 ;  /* 0x0002187201007387 */ /* 0x0003e20000100a00 */
[----:B------:R-:W-:Y:S02]  /*7370*/  LEA.HI.X.SX32 R227, R211, R2, 0x2, P4 ;  /* 0x00000002d3e37211 */ /* 0x000fe400020f16ff */
[-C--:B------:R-:W-:Y:S01]  /*7380*/  LEA R224, P3, R209, R86.reuse, 0x2 ;  /* 0x00000056d1e07211 */ /* 0x080fe200078610ff */
[----:B------:R-:W-:Y:S01]  /*7390*/  STL.64 [R1+0x220], R238 ;  /* 0x000220ee01007387 */ /* 0x000fe20000100a00 */
[-C--:B------:R-:W-:Y:S02]  /*73a0*/  LEA R220, P1, R205, R86.reuse, 0x2 ;  /* 0x00000056cddc7211 */ /* 0x080fe400078210ff */
[-C--:B------:R-:W-:Y:S01]  /*73b0*/  LEA R218, P0, R203, R86.reuse, 0x2 ;  /* 0x00000056cbda7211 */ /* 0x080fe200078010ff */
[----:B------:R-:W-:Y:S01]  /*73c0*/  STL.64 [R1+0x210], R234 ;  /* 0x000210ea01007387 */ /* 0x000fe20000100a00 */
[----:B------:R-:W-:-:S02]  /*73d0*/  LEA R216, P6, R201, R86, 0x2 ;  /* 0x00000056c9d87211 */ /* 0x000fc400078c10ff */
[-C--:B------:R-:W-:Y:S01]  /*73e0*/  LEA R214, P5, R199, R86.reuse, 0x2 ;  /* 0x00000056c7d67211 */ /* 0x080fe200078a10ff */
[----:B------:R-:W-:Y:S01]  /*73f0*/  STL.64 [R1+0x208], R232 ;  /* 0x000208e801007387 */ /* 0x000fe20000100a00 */
[----:B-1----:R-:W-:Y:S02]  /*7400*/  LEA R114, P2, R207, R86, 0x2 ;  /* 0x00000056cf727211 */ /* 0x002fe400078410ff */
[-C--:B------:R-:W-:Y:S01]  /*7410*/  LEA.HI.X.SX32 R225, R209, R2.reuse, 0x2, P3 ;  /* 0x00000002d1e17211 */ /* 0x080fe200018f16ff */
[----:B------:R-:W-:Y:S01]  /*7420*/  STL.64 [R1+0x200], R230 ;  /* 0x000200e601007387 */ /* 0x000fe20000100a00 */
[----:B------:R-:W-:Y:S02]  /*7430*/  LEA.HI.X.SX32 R115, R207, R2, 0x2, P2 ;  /* 0x00000002cf737211 */ /* 0x000fe400010f16ff */
[----:B------:R-:W-:Y:S01]  /*7440*/  LEA R212, P4, R197, R86, 0x2 ;  /* 0x00000056c5d47211 */ /* 0x000fe200078810ff */
[----:B------:R-:W-:Y:S01]  /*7450*/  STL.64 [R1+0x1f8], R228 ;  /* 0x0001f8e401007387 */ /* 0x000fe20000100a00 */
[----:B------:R-:W-:-:S02]  /*7460*/  LEA.HI.X.SX32 R221, R205, R2, 0x2, P1 ;  /* 0x00000002cddd7211 */ /* 0x000fc400008f16ff */
[-C--:B------:R-:W-:Y:S01]  /*7470*/  LEA.HI.X.SX32 R219, R203, R2.reuse, 0x2, P0 ;  /* 0x00000002cbdb7211 */ /* 0x080fe200000f16ff */
[----:B------:R-:W-:Y:S01]  /*7480*/  STL.64 [R1+0x1f0], R226 ;  /* 0x0001f0e201007387 */ /* 0x000fe20000100a00 */
[-C--:B------:R-:W-:Y:S02]  /*7490*/  LEA.HI.X.SX32 R217, R201, R2.reuse, 0x2, P6 ;  /* 0x00000002c9d97211 */ /* 0x080fe400030f16ff */
[-C--:B------:R-:W-:Y:S01]  /*74a0*/  LEA.HI.X.SX32 R215, R199, R2.reuse, 0x2, P5 ;  /* 0x00000002c7d77211 */ /* 0x080fe200028f16ff */
[----:B------:R1:W-:Y:S01]  /*74b0*/  STL.64 [R1+0x1e0], R114 ;  /* 0x0001e07201007387 */ /* 0x0003e20000100a00 */
[----:B------:R-:W-:Y:S02]  /*74c0*/  LEA.HI.X.SX32 R213, R197, R2, 0x2, P4 ;  /* 0x00000002c5d57211 */ /* 0x000fe400020f16ff */
[-C--:B------:R-:W-:Y:S01]  /*74d0*/  LEA R210, P3, R195, R86.reuse, 0x2 ;  /* 0x00000056c3d27211 */ /* 0x080fe200078610ff */
[----:B------:R-:W-:Y:S01]  /*74e0*/  STL.64 [R1+0x1e8], R224 ;  /* 0x0001e8e001007387 */ /* 0x000fe20000100a00 */
[----:B------:R-:W-:-:S02]  /*74f0*/  LEA R206, P1, R191, R86, 0x2 ;  /* 0x00000056bfce7211 */ /* 0x000fc400078210ff */
[-C--:B------:R-:W-:Y:S01]  /*7500*/  LEA R204, P0, R189, R86.reuse, 0x2 ;  /* 0x00000056bdcc7211 */ /* 0x080fe200078010ff */
[----:B------:R-:W-:Y:S01]  /*7510*/  STL.64 [R1+0x1d8], R220 ;  /* 0x0001d8dc01007387 */ /* 0x000fe20000100a00 */
[-C--:B------:R-:W-:Y:S02]  /*7520*/  LEA R202, P6, R187, R86.reuse, 0x2 ;  /* 0x00000056bbca7211 */ /* 0x080fe400078c10ff */
[-C--:B------:R-:W-:Y:S01]  /*7530*/  LEA R200, P5, R185, R86.reuse, 0x2 ;  /* 0x00000056b9c87211 */ /* 0x080fe200078a10ff */
[----:B------:R-:W-:Y:S01]  /*7540*/  STL.64 [R1+0x1d0], R218 ;  /* 0x0001d0da01007387 */ /* 0x000fe20000100a00 */
[----:B-1----:R-:W-:Y:S02]  /*7550*/  LEA R114, P2, R193, R86, 0x2 ;  /* 0x00000056c1727211 */ /* 0x002fe400078410ff */
[-C--:B------:R-:W-:Y:S01]  /*7560*/  LEA.HI.X.SX32 R211, R195, R2.reuse, 0x2, P3 ;  /* 0x00000002c3d37211 */ /* 0x080fe200018f16ff */
[----:B------:R-:W-:Y:S01]  /*7570*/  STL.64 [R1+0x1c8], R216 ;  /* 0x0001c8d801007387 */ /* 0x000fe20000100a00 */
[----:B------:R-:W-:-:S02]  /*7580*/  LEA.HI.X.SX32 R115, R193, R2, 0x2, P2 ;  /* 0x00000002c1737211 */ /* 0x000fc400010f16ff */
[----:B------:R-:W-:Y:S01]  /*7590*/  LEA R198, P4, R183, R86, 0x2 ;  /* 0x00000056b7c67211 */ /* 0x000fe200078810ff */
[----:B------:R-:W-:Y:S01]  /*75a0*/  STL.64 [R1+0x1c0], R214 ;  /* 0x0001c0d601007387 */ /* 0x000fe20000100a00 */
[-C--:B------:R-:W-:Y:S02]  /*75b0*/  LEA.HI.X.SX32 R207, R191, R2.reuse, 0x2, P1 ;  /* 0x00000002bfcf7211 */ /* 0x080fe400008f16ff */
[-C--:B------:R-:W-:Y:S01]  /*75c0*/  LEA.HI.X.SX32 R205, R189, R2.reuse, 0x2, P0 ;  /* 0x00000002bdcd7211 */ /* 0x080fe200000f16ff */
[----:B------:R-:W-:Y:S01]  /*75d0*/  STL.64 [R1+0x1b8], R212 ;  /* 0x0001b8d401007387 */ /* 0x000fe20000100a00 */
[-C--:B------:R-:W-:Y:S02]  /*75e0*/  LEA.HI.X.SX32 R203, R187, R2.reuse, 0x2, P6 ;  /* 0x00000002bbcb7211 */ /* 0x080fe400030f16ff */
[-C--:B------:R-:W-:Y:S01]  /*75f0*/  LEA.HI.X.SX32 R201, R185, R2.reuse, 0x2, P5 ;  /* 0x00000002b9c97211 */ /* 0x080fe200028f16ff */
[----:B------:R1:W-:Y:S01]  /*7600*/  STL.64 [R1+0x1a8], R114 ;  /* 0x0001a87201007387 */ /* 0x0003e20000100a00 */
[----:B------:R-:W-:-:S02]  /*7610*/  LEA.HI.X.SX32 R199, R183, R2, 0x2, P4 ;  /* 0x00000002b7c77211 */ /* 0x000fc400020f16ff */
[-C--:B------:R-:W-:Y:S01]  /*7620*/  LEA R196, P3, R181, R86.reuse, 0x2 ;  /* 0x00000056b5c47211 */ /* 0x080fe200078610ff */
[----:B------:R-:W-:Y:S01]  /*7630*/  STL.64 [R1+0x1b0], R210 ;  /* 0x0001b0d201007387 */ /* 0x000fe20000100a00 */
[-C--:B------:R-:W-:Y:S02]  /*7640*/  LEA R192, P1, R177, R86.reuse, 0x2 ;  /* 0x00000056b1c07211 */ /* 0x080fe400078210ff */
[-C--:B------:R-:W-:Y:S01]  /*7650*/  LEA R190, P0, R175, R86.reuse, 0x2 ;  /* 0x00000056afbe7211 */ /* 0x080fe200078010ff */
[----:B------:R-:W-:Y:S01]  /*7660*/  STL.64 [R1+0x1a0], R206 ;  /* 0x0001a0ce01007387 */ /* 0x000fe20000100a00 */
[-C--:B------:R-:W-:Y:S02]  /*7670*/  LEA R188, P6, R173, R86.reuse, 0x2 ;  /* 0x00000056adbc7211 */ /* 0x080fe400078c10ff */
[-C--:B------:R-:W-:Y:S01]  /*7680*/  LEA R186, P5, R171, R86.reuse, 0x2 ;  /* 0x00000056abba7211 */ /* 0x080fe200078a10ff */
[----:B------:R-:W-:Y:S01]  /*7690*/  STL.64 [R1+0x198], R204 ;  /* 0x000198cc01007387 */ /* 0x000fe20000100a00 */
[----:B-1----:R-:W-:-:S02]  /*76a0*/  LEA R114, P2, R179, R86, 0x2 ;  /* 0x00000056b3727211 */ /* 0x002fc400078410ff */
[-C--:B------:R-:W-:Y:S01]  /*76b0*/  LEA.HI.X.SX32 R197, R181, R2.reuse, 0x2, P3 ;  /* 0x00000002b5c57211 */ /* 0x080fe200018f16ff */
        /* <DEDUP_REMOVED lines=91> */
[----:B------:R-:W-:Y:S02]  /*7c70*/  LEA.HI.X.SX32 R133, R107, R2, 0x2, P6 ;  /* 0x000000026b857211 */ /* 0x000fe400030f16ff */
[----:B------:R-:W-:Y:S01]  /*7c80*/  LEA R126, P3, R101, R86, 0x2 ;  /* 0x00000056657e7211 */ /* 0x000fe200078610ff */
[----:B------:R1:W-:Y:S01]  /*7c90*/  STL.64 [R1+0x90], R114 ;  /* 0x0000907201007387 */ /* 0x0003e20000100a00 */
[----:B------:R-:W-:Y:S02]  /*7ca0*/  LEA.HI.X.SX32 R131, R105, R2, 0x2, P5 ;  /* 0x0000000269837211 */ /* 0x000fe400028f16ff */
[----:B------:R-:W-:Y:S01]  /*7cb0*/  LEA R122, P1, R97, R86, 0x2 ;  /* 0x00000056617a7211 */ /* 0x000fe200078210ff */
[----:B------:R-:W-:Y:S01]  /*7cc0*/  STL.64 [R1+0x98], R140 ;  /* 0x0000988c01007387 */ /* 0x000fe20000100a00 */
[----:B------:R-:W-:-:S02]  /*7cd0*/  LEA.HI.X.SX32 R129, R103, R2, 0x2, P4 ;  /* 0x0000000267817211 */ /* 0x000fc400020f16ff */
[-C--:B------:R-:W-:Y:S01]  /*7ce0*/  LEA R110, P0, R95, R86.reuse, 0x2 ;  /* 0x000000565f6e7211 */ /* 0x080fe200078010ff */
[----:B------:R-:W-:Y:S01]  /*7cf0*/  STL.64 [R1+0x88], R136 ;  /* 0x0000888801007387 */ /* 0x000fe20000100a00 */
[----:B------:R-:W-:Y:S02]  /*7d00*/  LEA R108, P6, R93, R86, 0x2 ;  /* 0x000000565d6c7211 */ /* 0x000fe400078c10ff */
[----:B------:R-:W-:Y:S01]  /*7d10*/  LEA.HI.X.SX32 R127, R101, R2, 0x2, P3 ;  /* 0x00000002657f7211 */ /* 0x000fe200018f16ff */
[----:B------:R-:W-:Y:S01]  /*7d20*/  STL.64 [R1+0x80], R134 ;  /* 0x0000808601007387 */ /* 0x000fe20000100a00 */
[-C--:B-1----:R-:W-:Y:S02]  /*7d30*/  LEA R114, P2, R99, R86.reuse, 0x2 ;  /* 0x0000005663727211 */ /* 0x082fe400078410ff */
[----:B------:R-:W-:Y:S01]  /*7d40*/  LEA R106, P5, R91, R86, 0x2 ;  /* 0x000000565b6a7211 */ /* 0x000fe200078a10ff */
[----:B------:R-:W-:Y:S01]  /*7d50*/  STL.64 [R1+0x78], R132 ;  /* 0x0000788401007387 */ /* 0x000fe20000100a00 */
[----:B------:R-:W-:-:S02]  /*7d60*/  LEA.HI.X.SX32 R115, R99, R2, 0x2, P2 ;  /* 0x0000000263737211 */ /* 0x000fc400010f16ff */
[----:B------:R-:W-:Y:S01]  /*7d70*/  LEA.HI.X.SX32 R123, R97, R2, 0x2, P1 ;  /* 0x00000002617b7211 */ /* 0x000fe200008f16ff */
[----:B------:R-:W-:Y:S01]  /*7d80*/  STL.64 [R1+0x70], R130 ;  /* 0x0000708201007387 */ /* 0x000fe20000100a00 */
[----:B------:R-:W-:Y:S02]  /*7d90*/  LEA R104, P4, R89, R86, 0x2 ;  /* 0x0000005659687211 */ /* 0x000fe400078810ff */
[----:B------:R-:W-:Y:S01]  /*7da0*/  LEA.HI.X.SX32 R111, R95, R2, 0x2, P0 ;  /* 0x000000025f6f7211 */ /* 0x000fe200000f16ff */
[----:B------:R-:W-:Y:S01]  /*7db0*/  STL.64 [R1+0x68], R128 ;  /* 0x0000688001007387 */ /* 0x000fe20000100a00 */
[-C--:B------:R-:W-:Y:S02]  /*7dc0*/  LEA R102, P3, R83, R86.reuse, 0x2 ;  /* 0x0000005653667211 */ /* 0x080fe400078610ff */
[----:B------:R-:W-:Y:S01]  /*7dd0*/  LEA R96, P0, R77, R86, 0x2 ;  /* 0x000000564d607211 */ /* 0x000fe200078010ff */
[----:B------:R1:W-:Y:S01]  /*7de0*/  STL.64 [R1+0x58], R114 ;  /* 0x0000587201007387 */ /* 0x0003e20000100a00 */
[----:B------:R-:W-:-:S02]  /*7df0*/  LEA.HI.X.SX32 R109, R93, R2, 0x2, P6 ;  /* 0x000000025d6d7211 */ /* 0x000fc400030f16ff */
[----:B------:R-:W-:Y:S01]  /*7e00*/  LEA.HI.X.SX32 R107, R91, R2, 0x2, P5 ;  /* 0x000000025b6b7211 */ /* 0x000fe200028f16ff */
[----:B------:R-:W-:Y:S01]  /*7e10*/  STL.64 [R1+0x60], R126 ;  /* 0x0000607e01007387 */ /* 0x000fe20000100a00 */
[----:B------:R-:W-:Y:S02]  /*7e20*/  LEA R98, P1, R79, R86, 0x2 ;  /* 0x000000564f627211 */ /* 0x000fe400078210ff */
[-C--:B------:R-:W-:Y:S01]  /*7e30*/  LEA.HI.X.SX32 R105, R89, R2.reuse, 0x2, P4 ;  /* 0x0000000259697211 */ /* 0x080fe200020f16ff */
[----:B------:R-:W-:Y:S01]  /*7e40*/  STL.64 [R1+0x50], R122 ;  /* 0x0000507a01007387 */ /* 0x000fe20000100a00 */
[-C--:B------:R-:W-:Y:S02]  /*7e50*/  LEA.HI.X.SX32 R103, R83, R2.reuse, 0x2, P3 ;  /* 0x0000000253677211 */ /* 0x080fe400018f16ff */
[----:B------:R-:W-:Y:S01]  /*7e60*/  LEA.HI.X.SX32 R99, R79, R2, 0x2, P1 ;  /* 0x000000024f637211 */ /* 0x000fe200008f16ff */
[----:B------:R-:W-:Y:S01]  /*7e70*/  STL.64 [R1+0x48], R110 ;  /* 0x0000486e01007387 */ /* 0x000fe20000100a00 */
[----:B-1----:R-:W-:-:S02]  /*7e80*/  LEA R114, P2, R81, R86, 0x2 ;  /* 0x0000005651727211 */ /* 0x002fc400078410ff */
[----:B------:R-:W-:Y:S01]  /*7e90*/  LEA R94, P6, R75, R86, 0x2 ;  /* 0x000000564b5e7211 */ /* 0x000fe200078c10ff */
[----:B------:R-:W-:Y:S01]  /*7ea0*/  STL [R1+0x10], R96 ;  /* 0x0000106001007387 */ /* 0x000fe20000100800 */
[----:B------:R-:W-:Y:S02]  /*7eb0*/  LEA.HI.X.SX32 R115, R81, R2, 0x2, P2 ;  /* 0x0000000251737211 */ /* 0x000fe400010f16ff */
[-C--:B------:R-:W-:Y:S01]  /*7ec0*/  LEA R88, P5, R73, R86.reuse, 0x2 ;  /* 0x0000005649587211 */ /* 0x080fe200078a10ff */
[----:B------:R-:W-:Y:S01]  /*7ed0*/  STL.64 [R1+0x40], R108 ;  /* 0x0000406c01007387 */ /* 0x000fe20000100a00 */
[-C--:B------:R-:W-:Y:S02]  /*7ee0*/  LEA R8, P4, R9, R86.reuse, 0x2 ;  /* 0x0000005609087211 */ /* 0x080fe400078810ff */
[-C--:B------:R-:W-:Y:S01]  /*7ef0*/  LEA R62, P2, R63, R86.reuse, 0x2 ;  /* 0x000000563f3e7211 */ /* 0x080fe200078410ff */
[----:B------:R-:W-:Y:S01]  /*7f00*/  STL.64 [R1+0x38], R106 ;  /* 0x0000386a01007387 */ /* 0x000fe20000100a00 */
[----:B------:R-:W-:-:S02]  /*7f10*/  LEA R36, P3, R37, R86, 0x2 ;  /* 0x0000005625247211 */ /* 0x000fc400078610ff */
[----:B------:R-:W-:Y:S01]  /*7f20*/  LEA R90, P1, R71, R86, 0x2 ;  /* 0x00000056475a7211 */ /* 0x000fe200078210ff */
[----:B------:R-:W-:Y:S04]  /*7f30*/  STL.64 [R1+0x30], R104 ;  /* 0x0000306801007387 */ /* 0x000fe80000100a00 */
[----:B------:R-:W-:Y:S04]  /*7f40*/  STL.64 [R1+0x28], R102 ;  /* 0x0000286601007387 */ /* 0x000fe80000100a00 */
[----:B------:R-:W-:Y:S04]  /*7f50*/  STL.64 [R1+0x20], R114 ;  /* 0x0000207201007387 */ /* 0x000fe80000100a00 */
[----:B------:R1:W-:Y:S04]  /*7f60*/  STL.64 [R1+0x7a0], R114 ;  /* 0x0007a07201007387 */ /* 0x0003e80000100a00 */
[----:B------:R2:W-:Y:S04]  /*7f70*/  STL.64 [R1+0x18], R98 ;  /* 0x0000186201007387 */ /* 0x0005e80000100a00 */
[----:B-1----:R-:W3:Y:S01]  /*7f80*/  LDL.64 R114, [R1+0x10] ;  /* 0x0000100001727983 */ /* 0x002ee20000100a00 */
[----:B------:R-:W-:Y:S01]  /*7f90*/  LEA.HI.X.SX32 R95, R75, R2, 0x2, P6 ;  /* 0x000000024b5f7211 */ /* 0x000fe200030f16ff */
[----:B------:R-:W-:Y:S01]  /*7fa0*/  IMAD R5, R0, R5, RZ ;  /* 0x0000000500057224 */ /* 0x000fe200078e02ff */
[----:B------:R-:W-:Y:S01]  /*7fb0*/  LEA R38, P6, R39, R86, 0x2 ;  /* 0x0000005627267211 */ /* 0x000fe200078c10ff */
[----:B------:R-:W-:Y:S01]  /*7fc0*/  VIADD R0, R4, 0xfffffffc ;  /* 0xfffffffc04007836 */ /* 0x000fe20000000000 */
[-C--:B------:R-:W-:Y:S01]  /*7fd0*/  LEA.HI.X.SX32 R89, R73, R2.reuse, 0x2, P5 ;  /* 0x0000000249597211 */ /* 0x080fe200028f16ff */
[C---:B------:R-:W-:Y:S01]  /*7fe0*/  IMAD R129, R240.reuse, 0x18, RZ ;  /* 0x00000018f0817824 */ /* 0x040fe200078e02ff */
[-C--:B------:R-:W-:Y:S01]  /*7ff0*/  LEA.HI.X.SX32 R9, R9, R2.reuse, 0x2, P4 ;  /* 0x0000000209097211 */ /* 0x080fe200020f16ff */
[C---:B------:R-:W-:Y:S01]  /*8000*/  IMAD R124, R240.reuse, 0x14, RZ ;  /* 0x00000014f07c7824 */ /* 0x040fe200078e02ff */
[----:B------:R-:W-:Y:S01]  /*8010*/  LEA.HI.X.SX32 R63, R63, R2, 0x2, P2 ;  /* 0x000000023f3f7211 */ /* 0x000fe200010f16ff */
[C---:B------:R-:W-:Y:S01]  /*8020*/  IMAD R138, R240.reuse, 0x1c, RZ ;  /* 0x0000001cf08a7824 */ /* 0x040fe200078e02ff */
[-C--:B------:R-:W-:Y:S01]  /*8030*/  LEA R64, P5, R65, R86.reuse, 0x2 ;  /* 0x0000005641407211 */ /* 0x080fe200078a10ff */
[C---:B------:R-:W-:Y:S01]  /*8040*/  IMAD R174, R240.reuse, 0x28, RZ ;  /* 0x00000028f0ae7824 */ /* 0x040fe200078e02ff */
[----:B------:R-:W-:Y:S01]  /*8050*/  LEA R92, P4, R69, R86, 0x2 ;  /* 0x00000056455c7211 */ /* 0x000fe200078810ff */
[C---:B------:R-:W-:Y:S01]  /*8060*/  IMAD R155, R240.reuse, 0x24, RZ ;  /* 0x00000024f09b7824 */ /* 0x040fe200078e02ff */
[----:B------:R-:W-:Y:S01]  /*8070*/  LEA.HI.X.SX32 R37, R37, R2, 0x2, P3 ;  /* 0x0000000225257211 */ /* 0x000fe200018f16ff */
[C---:B------:R-:W-:Y:S01]  /*8080*/  IMAD R201, R240.reuse, 0x30, RZ ;  /* 0x00000030f0c97824 */ /* 0x040fe200078e02ff */
[-C--:B------:R-:W-:Y:S01]  /*8090*/  LEA R40, P2, R41, R86.reuse, 0x2 ;  /* 0x0000005629287211 */ /* 0x080fe200078410ff */
[C---:B------:R-:W-:Y:S01]  /*80a0*/  IMAD R182, R240.reuse, 0x2c, RZ ;  /* 0x0000002cf0b67824 */ /* 0x040fe200078e02ff */
[----:B------:R-:W-:Y:S01]  /*80b0*/  LEA R14, P3, R15, R86, 0x2 ;  /* 0x000000560f0e7211 */ /* 0x000fe200078610ff */
        /* <DEDUP_REMOVED lines=10> */
[C---:B------:R-:W-:Y:S01]  /*8160*/  IMAD.SHL.U32 R126, R240.reuse, 0x10, RZ ;  /* 0x00000010f07e7824 */ /* 0x040fe200078e00ff */
        /* <DEDUP_REMOVED lines=10> */
[----:B------:R-:W-:Y:S01]  /*8210*/  LEA R18, P2, R19, R86, 0x2 ;  /* 0x0000005613127211 */ /* 0x000fe200078410ff */
[C---:B------:R-:W-:Y:S01]  /*8220*/  IMAD R127, R240.reuse, 0x11, RZ ;  /* 0x00000011f07f7824 */ /* 0x040fe200078e02ff */
[-C--:B------:R-:W-:Y:S01]  /*8230*/  LEA.HI.X.SX32 R67, R67, R2.reuse, 0x2, P1 ;  /* 0x0000000243437211 */ /* 0x080fe200008f16ff */
[C---:B------:R-:W-:Y:S01]  /*8240*/  IMAD R186, R240.reuse, 0x4c, RZ ;  /* 0x0000004cf0ba7824 */ /* 0x040fe200078e02ff */
[----:B------:R-:W-:Y:S01]  /*8250*/  LEA.HI.X.SX32 R17, R17, R2, 0x2, P6 ;  /* 0x0000000211117211 */ /* 0x000fe200030f16ff */
[----:B------:R-:W-:Y:S01]  /*8260*/  IMAD R198, R240, 0x58, RZ ;  /* 0x00000058f0c67824 */ /* 0x000fe200078e02ff */
[-C--:B------:R-:W-:Y:S01]  /*8270*/  LEA R44, P1, R22, R86.reuse, 0x2 ;  /* 0x00000056162c7211 */ /* 0x080fe200078210ff */
[C---:B------:R-:W-:Y:S01]  /*8280*/  IMAD R135, R240.reuse, 0x13, RZ ;  /* 0x00000013f0877824 */ /* 0x040fe200078e02ff */
[----:B--2---:R-:W-:Y:S01]  /*8290*/  LEA R98, P6, R47, R86, 0x2 ;  /* 0x000000562f627211 */ /* 0x004fe200078c10ff */
[C---:B------:R-:W-:Y:S01]  /*82a0*/  IMAD R134, R240.reuse, 0x54, RZ ;  /* 0x00000054f0867824 */ /* 0x040fe200078e02ff */
[-C--:B------:R-:W-:Y:S01]  /*82b0*/  LEA.HI.X.SX32 R43, R43, R2.reuse, 0x2, P5 ;  /* 0x000000022b2b7211 */ /* 0x080fe200028f16ff */
[C---:B------:R-:W-:Y:S01]  /*82c0*/  IMAD R137, R240.reuse, 0x16, RZ ;  /* 0x00000016f0897824 */ /* 0x040fe200078e02ff */
[-C--:B------:R-:W-:Y:S01]  /*82d0*/  LEA.HI.X.SX32 R69, R55, R2.reuse, 0x2, P4 ;  /* 0x0000000237457211 */ /* 0x080fe200020f16ff */
[C---:B------:R-:W-:Y:S01]  /*82e0*/  IMAD R214, R240.reuse, 0x60, RZ ;  /* 0x00000060f0d67824 */ /* 0x040fe200078e02ff */
[----:B------:R-:W-:Y:S01]  /*82f0*/  LEA.HI.X.SX32 R19, R19, R2, 0x2, P2 ;  /* 0x0000000213137211 */ /* 0x000fe200010f16ff */
[C---:B------:R-:W-:Y:S01]  /*8300*/  IMAD R136, R240.reuse, 0x15, RZ ;  /* 0x00000015f0887824 */ /* 0x040fe200078e02ff */
[-C--:B------:R-:W-:Y:S01]  /*8310*/  LEA R20, P5, R21, R86.reuse, 0x2 ;  /* 0x0000005615147211 */ /* 0x080fe200078a10ff */
[----:B------:R-:W-:Y:S01]  /*8320*/  IMAD R212, R240, 0x5c, RZ ;  /* 0x0000005cf0d47824 */ /* 0x000fe200078e02ff */
[-C--:B------:R-:W-:Y:S01]  /*8330*/  LEA R46, P4, R24, R86.reuse, 0x2 ;  /* 0x00000056182e7211 */ /* 0x080fe200078810ff */
[C---:B------:R-:W-:Y:S01]  /*8340*/  IMAD R226, R240.reuse, 0x68, RZ ;  /* 0x00000068f0e27824 */ /* 0x040fe200078e02ff */
[----:B------:R-:W-:Y:S01]  /*8350*/  LEA R100, P2, R49, R86, 0x2 ;  /* 0x0000005631647211 */ /* 0x000fe200078410ff */
[C---:B------:R-:W-:Y:S01]  /*8360*/  IMAD R139, R240.reuse, 0x17, RZ ;  /* 0x00000017f08b7824 */ /* 0x040fe200078e02ff */
[-C--:B------:R-:W-:Y:S01]  /*8370*/  LEA.HI.X.SX32 R99, R47, R2.reuse, 0x2, P6 ;  /* 0x000000022f637211 */ /* 0x080fe200030f16ff */
[C---:B------:R-:W-:Y:S01]  /*8380*/  IMAD R244, R240.reuse, 0x64, RZ ;  /* 0x00000064f0f47824 */ /* 0x040fe200078e02ff */
[-C--:B------:R-:W-:Y:S01]  /*8390*/  LEA.HI.X.SX32 R21, R21, R2.reuse, 0x2, P5 ;  /* 0x0000000215157211 */ /* 0x080fe200028f16ff */
[----:B------:R-:W-:Y:S01]  /*83a0*/  IMAD R141, R240, 0x1a, RZ ;  /* 0x0000001af08d7824 */ /* 0x000fe200078e02ff */
[-C--:B------:R-:W-:Y:S01]  /*83b0*/  LEA.HI.X.SX32 R47, R24, R2.reuse, 0x2, P4 ;  /* 0x00000002182f7211 */ /* 0x080fe200020f16ff */
[C---:B------:R-:W-:Y:S01]  /*83c0*/  IMAD R228, R240.reuse, 0x70, RZ ;  /* 0x00000070f0e47824 */ /* 0x040fe200078e02ff */
[----:B------:R-:W-:Y:S01]  /*83d0*/  LEA.HI.X.SX32 R101, R49, R2, 0x2, P2 ;  /* 0x0000000231657211 */ /* 0x000fe200010f16ff */
[----:B------:R-:W-:Y:S01]  /*83e0*/  IMAD R140, R240, 0x19, RZ ;  /* 0x00000019f08c7824 */ /* 0x000fe200078e02ff */
[-C--:B------:R-:W-:Y:S01]  /*83f0*/  LEA R74, P6, R52, R86.reuse, 0x2 ;  /* 0x00000056344a7211 */ /* 0x080fe200078c10ff */
[C---:B------:R-:W-:Y:S01]  /*8400*/  IMAD R216, R240.reuse, 0x6c, RZ ;  /* 0x0000006cf0d87824 */ /* 0x040fe200078e02ff */
[-C--:B------:R-:W-:Y:S01]  /*8410*/  LEA R102, P5, R51, R86.reuse, 0x2 ;  /* 0x0000005633667211 */ /* 0x080fe200078a10ff */
[C---:B------:R-:W-:Y:S01]  /*8420*/  IMAD R151, R240.reuse, 0x78, RZ ;  /* 0x00000078f0977824 */ /* 0x040fe200078e02ff */
[-C--:B------:R-:W-:Y:S01]  /*8430*/  LEA R24, P4, R25, R86.reuse, 0x2 ;  /* 0x0000005619187211 */ /* 0x080fe200078810ff */
[C---:B------:R-:W-:Y:S01]  /*8440*/  IMAD R150, R240.reuse, 0x1b, RZ ;  /* 0x0000001bf0967824 */ /* 0x040fe200078e02ff */
[----:B------:R-:W-:Y:S01]  /*8450*/  LEA R76, P2, R53, R86, 0x2 ;  /* 0x00000056354c7211 */ /* 0x000fe200078410ff */
[----:B------:R-:W-:Y:S01]  /*8460*/  IMAD R230, R240, 0x74, RZ ;  /* 0x00000074f0e67824 */ /* 0x000fe200078e02ff */
[-C--:B------:R-:W-:Y:S01]  /*8470*/  LEA.HI.X.SX32 R75, R52, R2.reuse, 0x2, P6 ;  /* 0x00000002344b7211 */ /* 0x080fe200030f16ff */
[C---:B------:R-:W-:Y:S01]  /*8480*/  IMAD R154, R240.reuse, 0x1e, RZ ;  /* 0x0000001ef09a7824 */ /* 0x040fe200078e02ff */
[-C--:B------:R-:W-:Y:S01]  /*8490*/  LEA.HI.X.SX32 R103, R51, R2.reuse, 0x2, P5 ;  /* 0x0000000233677211 */ /* 0x080fe200028f16ff */
[C---:B------:R-:W-:Y:S01]  /*84a0*/  IMAD R153, R240.reuse, 0x1d, RZ ;  /* 0x0000001df0997824 */ /* 0x040fe200078e02ff */
[----:B------:R-:W-:Y:S01]  /*84b0*/  LEA.HI.X.SX32 R25, R25, R2, 0x2, P4 ;  /* 0x0000000219197211 */ /* 0x000fe200020f16ff */
[----:B------:R-:W-:Y:S01]  /*84c0*/  IMAD R152, R240, 0x7c, RZ ;  /* 0x0000007cf0987824 */ /* 0x000fe200078e02ff */
[-C--:B------:R-:W-:Y:S01]  /*84d0*/  LEA R52, P6, R30, R86.reuse, 0x2 ;  /* 0x000000561e347211 */ /* 0x080fe200078c10ff */
[C---:B------:R-:W-:Y:S01]  /*84e0*/  IMAD.SHL.U32 R164, R240.reuse, 0x20, RZ ;  /* 0x00000020f0a47824 */ /* 0x040fe200078e00ff */
        /* <DEDUP_REMOVED lines=10> */
[C---:B------:R-:W-:Y:S01]  /*8590*/  LEA R82, P4, R59.reuse, R86, 0x2 ;  /* 0x000000563b527211 */ /* 0x040fe200078810ff */
[C---:B------:R-:W-:Y:S01]  /*85a0*/  IMAD R190, R240.reuse, 0x90, RZ ;  /* 0x00000090f0be7824 */ /* 0x040fe200078e02ff */
[----:B------:R-:W-:Y:S01]  /*85b0*/  ULDC.64 UR12, c[0x0][0x208] ;  /* 0x00008200000c7ab9 */ /* 0x000fe20000000a00 */
[C---:B------:R-:W-:Y:S01]  /*85c0*/  IMAD R169, R240.reuse, 0x21, RZ ;  /* 0x00000021f0a97824 */ /* 0x040fe200078e02ff */
[----:B------:R-:W-:Y:S01]  /*85d0*/  LEA.HI.X.SX32 R83, R59, R2, 0x2, P4 ;  /* 0x000000023b537211 */ /* 0x000fe200020f16ff */
[----:B------:R-:W-:Y:S01]  /*85e0*/  IMAD R165, R240, 0x8c, RZ ;  /* 0x0000008cf0a57824 */ /* 0x000fe200078e02ff */
[----:B------:R-:W-:Y:S01]  /*85f0*/  LEA R60, P4, R116, R86, 0x2 ;  /* 0x00000056743c7211 */ /* 0x000fe200078810ff */
[----:B------:R-:W-:-:S02]  /*8600*/  IMAD R176, R240, 0x98, RZ ;  /* 0x00000098f0b07824 */ /* 0x000fc400078e02ff */
[C---:B------:R-:W-:Y:S02]  /*8610*/  IMAD R175, R240.reuse, 0x23, RZ ;  /* 0x00000023f0af7824 */ /* 0x040fe400078e02ff */
[C---:B------:R-:W-:Y:S02]  /*8620*/  IMAD R173, R240.reuse, 0x94, RZ ;  /* 0x00000094f0ad7824 */ /* 0x040fe400078e02ff */
[C---:B------:R-:W-:Y:S02]  /*8630*/  IMAD R179, R240.reuse, 0x26, RZ ;  /* 0x00000026f0b37824 */ /* 0x040fe400078e02ff */
[C---:B------:R-:W-:Y:S02]  /*8640*/  IMAD R178, R240.reuse, 0xa0, RZ ;  /* 0x000000a0f0b27824 */ /* 0x040fe400078e02ff */
[C---:B------:R-:W-:Y:S02]  /*8650*/  IMAD R177, R240.reuse, 0x25, RZ ;  /* 0x00000025f0b17824 */ /* 0x040fe400078e02ff */
        /* <DEDUP_REMOVED lines=27> */
[----:B------:R-:W-:Y:S01]  /*8810*/  IMAD.SHL.U32 R249, R240, 0x4, RZ ;  /* 0x00000004f0f97824 */ /* 0x000fe200078e00ff */
[----:B---3--:R-:W-:Y:S01]  /*8820*/  LEA.HI.X.SX32 R115, R77, R2, 0x2, P0 ;  /* 0x000000024d737211 */ /* 0x008fe200000f16ff */
[----:B------:R-:W-:Y:S01]  /*8830*/  IMAD.MOV.U32 R114, RZ, RZ, R96 ;  /* 0x000000ffff727224 */ /* 0x000fe200078e0060 */
[-C--:B------:R-:W-:Y:S02]  /*8840*/  LEA R10, P0, R11, R86.reuse, 0x2 ;  /* 0x000000560b0a7211 */ /* 0x080fe400078010ff */
[----:B------:R-:W-:Y:S01]  /*8850*/  LEA R96, P3, R45, R86, 0x2 ;  /* 0x000000562d607211 */ /* 0x000fe200078610ff */
[----:B------:R-:W-:Y:S01]  /*8860*/  STL [R1+0x14], R115 ;  /* 0x0000147301007387 */ /* 0x000fe20000100800 */
[----:B------:R-:W-:-:S02]  /*8870*/  LEA.HI.X.SX32 R11, R11, R2, 0x2, P0 ;  /* 0x000000020b0b7211 */ /* 0x000fc400000f16ff */
[----:B------:R-:W-:Y:S01]  /*8880*/  LEA.HI.X.SX32 R97, R45, R2, 0x2, P3 ;  /* 0x000000022d617211 */ /* 0x000fe200018f16ff */
[----:B------:R1:W-:Y:S01]  /*8890*/  STL.64 [R1+0x828], R114 ;  /* 0x0008287201007387 */ /* 0x0003e20000100a00 */
[----:B------:R-:W-:Y:S02]  /*88a0*/  LEA R72, P3, R50, R86, 0x2 ;  /* 0x0000005632487211 */ /* 0x000fe400078610ff */
[----:B------:R-:W-:Y:S01]  /*88b0*/  LEA.HI.X.SX32 R45, R22, R2, 0x2, P1 ;  /* 0x00000002162d7211 */ /* 0x000fe200008f16ff */
[----:B------:R2:W-:Y:S01]  /*88c0*/  STL.64 [R1+0x8], R94 ;  /* 0x0000085e01007387 */ /* 0x0005e20000100a00 */
[----:B------:R-:W-:Y:S02]  /*88d0*/  LEA R22, P1, R23, R86, 0x2 ;  /* 0x0000005617167211 */ /* 0x000fe400078210ff */
[----:B------:R-:W-:Y:S01]  /*88e0*/  LEA.HI.X.SX32 R73, R50, R2, 0x2, P3 ;  /* 0x0000000232497211 */ /* 0x000fe200018f16ff */
[----:B------:R-:W-:Y:S01]  /*88f0*/  STL.64 [R1+0x7a8], R88 ;  /* 0x0007a85801007387 */ /* 0x000fe20000100a00 */
[----:B------:R-:W-:-:S02]  /*8900*/  LEA R50, P3, R28, R86, 0x2 ;  /* 0x000000561c327211 */ /* 0x000fc400078610ff */
[----:B------:R-:W-:Y:S01]  /*8910*/  LEA.HI.X.SX32 R23, R23, R2, 0x2, P1 ;  /* 0x0000000217177211 */ /* 0x000fe200008f16ff */
[----:B-1----:R-:W1:Y:S01]  /*8920*/  S2R R115, SR_CgaCtaId ;  /* 0x0000000000737919 */ /* 0x002e620000008800 */
[----:B------:R-:W-:Y:S02]  /*8930*/  LEA R104, P1, R32, R86, 0x2 ;  /* 0x0000005620687211 */ /* 0x000fe400078210ff */
[----:B------:R-:W-:Y:S01]  /*8940*/  LEA.HI.X.SX32 R77, R53, R2, 0x2, P2 ;  /* 0x00000002354d7211 */ /* 0x000fe200010f16ff */
[----:B------:R3:W-:Y:S01]  /*8950*/  STL.64 [R1+0x830], R8 ;  /* 0x0008300801007387 */ /* 0x0007e20000100a00 */
[C---:B--2---:R-:W-:Y:S02]  /*8960*/  LEA R94, P0, R57.reuse, R86, 0x2 ;  /* 0x00000056395e7211 */ /* 0x044fe400078010ff */
[-C--:B------:R-:W-:Y:S01]  /*8970*/  LEA.HI.X.SX32 R51, R28, R2.reuse, 0x2, P3 ;  /* 0x000000021c337211 */ /* 0x080fe200018f16ff */
[----:B------:R2:W-:Y:S01]  /*8980*/  STL.64 [R1+0x820], R62 ;  /* 0x0008203e01007387 */ /* 0x0005e20000100a00 */
[----:B------:R-:W-:-:S02]  /*8990*/  LEA.HI.X.SX32 R95, R57, R2, 0x2, P0 ;  /* 0x00000002395f7211 */ /* 0x000fc400000f16ff */
[CC--:B------:R-:W-:Y:S01]  /*89a0*/  LEA R70, P0, R48.reuse, R86.reuse, 0x2 ;  /* 0x0000005630467211 */ /* 0x0c0fe200078010ff */
[----:B------:R-:W-:Y:S01]  /*89b0*/  STL.64 [R1+0x7b0], R90 ;  /* 0x0007b05a01007387 */ /* 0x000fe20000100a00 */
[----:B------:R-:W-:Y:S02]  /*89c0*/  LEA R54, P2, R7, R86, 0x2 ;  /* 0x0000005607367211 */ /* 0x000fe400078410ff */
[----:B------:R-:W-:Y:S01]  /*89d0*/  LEA.HI.X.SX32 R71, R48, R2, 0x2, P0 ;  /* 0x0000000230477211 */ /* 0x000fe200000f16ff */
[----:B------:R-:W-:Y:S01]  /*89e0*/  STL.64 [R1+0x7b8], R92 ;  /* 0x0007b85c01007387 */ /* 0x000fe20000100a00 */
[-C--:B------:R-:W-:Y:S01]  /*89f0*/  LEA R48, P0, R26, R86.reuse, 0x2 ;  /* 0x000000561a307211 */ /* 0x080fe200078010ff */
[----:B---3--:R-:W-:Y:S01]  /*8a00*/  VIADD R8, R4, 0x3f ;  /* 0x0000003f04087836 */ /* 0x008fe20000000000 */
[----:B------:R-:W-:Y:S01]  /*8a10*/  LEA R28, P3, R3, R86, 0x2 ;  /* 0x00000056031c7211 */ /* 0x000fe200078610ff */
[----:B------:R-:W-:Y:S01]  /*8a20*/  STL.64 [R1+0x7c0], R94 ;  /* 0x0007c05e01007387 */ /* 0x000fe20000100a00 */
[----:B------:R-:W-:Y:S01]  /*8a30*/  LEA.HI.X.SX32 R49, R26, R2, 0x2, P0 ;  /* 0x000000021a317211 */ /* 0x000fe200000f16ff */
[----:B--2---:R-:W2:Y:S01]  /*8a40*/  LDC R62, c[0x0][0x230] ;  /* 0x00008c00ff3e7b82 */ /* 0x004ea20000000800 */
[----:B------:R-:W-:Y:S01]  /*8a50*/  LEA R26, P0, R27, R86, 0x2 ;  /* 0x000000561b1a7211 */ /* 0x000fe200078010ff */
[----:B------:R-:W-:Y:S01]  /*8a60*/  STL.64 [R1+0x7c8], R96 ;  /* 0x0007c86001007387 */ /* 0x000fe20000100a00 */
[----:B------:R-:W-:-:S02]  /*8a70*/  LEA.HI.X.SX32 R105, R32, R2, 0x2, P1 ;  /* 0x0000000220697211 */ /* 0x000fc400008f16ff */
[----:B------:R-:W-:Y:S01]  /*8a80*/  LEA.HI.X.SX32 R27, R27, R2, 0x2, P0 ;  /* 0x000000021b1b7211 */ /* 0x000fe200000f16ff */
[----:B------:R-:W-:Y:S01]  /*8a90*/  STL.64 [R1+0x7d0], R98 ;  /* 0x0007d06201007387 */ /* 0x000fe20000100a00 */
[-C--:B------:R-:W-:Y:S01]  /*8aa0*/  LEA R108, P0, R33, R86.reuse, 0x2 ;  /* 0x00000056216c7211 */ /* 0x080fe200078010ff */
[----:B------:R-:W3:Y:S01]  /*8ab0*/  LDC R9, c[0x0][0x230] ;  /* 0x00008c00ff097b82 */ /* 0x000ee20000000800 */
[----:B------:R-:W-:Y:S01]  /*8ac0*/  LEA R80, P1, R31, R86, 0x2 ;  /* 0x000000561f507211 */ /* 0x000fe200078210ff */
[----:B------:R-:W-:Y:S01]  /*8ad0*/  STL.64 [R1+0x7d8], R100 ;  /* 0x0007d86401007387 */ /* 0x000fe20000100a00 */
[-C--:B------:R-:W-:Y:S02]  /*8ae0*/  LEA.HI.X.SX32 R53, R30, R2.reuse, 0x2, P6 ;  /* 0x000000021e357211 */ /* 0x080fe400030f16ff */
[----:B------:R-:W-:Y:S01]  /*8af0*/  LEA.HI.X.SX32 R55, R7, R2, 0x2, P2 ;  /* 0x0000000207377211 */ /* 0x000fe200010f16ff */
[----:B------:R-:W-:Y:S01]  /*8b00*/  STL.64 [R1+0x7e0], R102 ;  /* 0x0007e06601007387 */ /* 0x000fe20000100a00 */
[----:B------:R-:W-:-:S02]  /*8b10*/  LEA R30, P6, R34, R86, 0x2 ;  /* 0x00000056221e7211 */ /* 0x000fc400078c10ff */
[----:B------:R-:W-:Y:S01]  /*8b20*/  LEA.HI.X.SX32 R29, R3, R2, 0x2, P3 ;  /* 0x00000002031d7211 */ /* 0x000fe200018f16ff */
[----:B------:R-:W-:Y:S01]  /*8b30*/  STL.64 [R1+0x7e8], R104 ;  /* 0x0007e86801007387 */ /* 0x000fe20000100a00 */
[----:B------:R-:W-:Y:S02]  /*8b40*/  LEA R32, P2, R119, R86, 0x2 ;  /* 0x0000005677207211 */ /* 0x000fe400078410ff */
[----:B------:R-:W-:Y:S01]  /*8b50*/  LEA.HI.X.SX32 R109, R33, R2, 0x2, P0 ;  /* 0x00000002216d7211 */ /* 0x000fe200000f16ff */
[----:B------:R-:W-:Y:S01]  /*8b60*/  STL.64 [R1+0x7f0], R106 ;  /* 0x0007f06a01007387 */ /* 0x000fe20000100a00 */
[-C--:B------:R-:W-:Y:S02]  /*8b70*/  LEA R110, P3, R61, R86.reuse, 0x2 ;  /* 0x000000563d6e7211 */ /* 0x080fe400078610ff */
[----:B------:R-:W-:Y:S01]  /*8b80*/  LEA R84, P0, R85, R86, 0x2 ;  /* 0x0000005655547211 */ /* 0x000fe200078010ff */
[----:B------:R-:W-:Y:S01]  /*8b90*/  STL.64 [R1+0x7f8], R108 ;  /* 0x0007f86c01007387 */ /* 0x000fe20000100a00 */
[----:B------:R-:W-:-:S02]  /*8ba0*/  LEA.HI.X.SX32 R81, R31, R2, 0x2, P1 ;  /* 0x000000021f517211 */ /* 0x000fc400008f16ff */
[-C--:B------:R-:W-:Y:S02]  /*8bb0*/  LEA.HI.X.SX32 R31, R34, R2.reuse, 0x2, P6 ;  /* 0x00000002221f7211 */ /* 0x080fe400030f16ff */
[-C--:B------:R-:W-:Y:S02]  /*8bc0*/  LEA.HI.X.SX32 R57, R35, R2.reuse, 0x2, P5 ;  /* 0x0000000223397211 */ /* 0x080fe400028f16ff */
[----:B------:R-:W-:Y:S01]  /*8bd0*/  LEA.HI.X.SX32 R33, R119, R2, 0x2, P2 ;  /* 0x0000000277217211 */ /* 0x000fe200010f16ff */
[----:B------:R-:W-:Y:S01]  /*8be0*/  IMAD R119, R240, 0x9, RZ ;  /* 0x00000009f0777824 */ /* 0x000fe200078e02ff */
[-C--:B------:R-:W-:Y:S02]  /*8bf0*/  LEA R58, P1, R118, R86.reuse, 0x2 ;  /* 0x00000056763a7211 */ /* 0x080fe400078210ff */
[-C--:B------:R-:W-:Y:S02]  /*8c00*/  LEA R112, P6, R113, R86.reuse, 0x2 ;  /* 0x0000005671707211 */ /* 0x080fe400078c10ff */
[----:B------:R-:W-:-:S02]  /*8c10*/  LEA R34, P5, R117, R86, 0x2 ;  /* 0x0000005675227211 */ /* 0x000fc400078a10ff */
[-C--:B------:R-:W-:Y:S02]  /*8c20*/  LEA.HI.X.SX32 R111, R61, R2.reuse, 0x2, P3 ;  /* 0x000000023d6f7211 */ /* 0x080fe400018f16ff */
[----:B------:R-:W-:Y:S02]  /*8c30*/  LEA.HI.X.SX32 R85, R85, R2, 0x2, P0 ;  /* 0x0000000255557211 */ /* 0x000fe400000f16ff */
[----:B------:R-:W-:Y:S01]  /*8c40*/  ISETP.GE.U32.AND P2, PT, R0, 0x7fffffbd, PT ;  /* 0x7fffffbd0000780c */ /* 0x000fe20003f46070 */
[----:B------:R-:W-:Y:S01]  /*8c50*/  VIADD R0, R4, 0xffffffc0 ;  /* 0xffffffc004007836 */ /* 0x000fe20000000000 */
[----:B------:R-:W-:Y:S01]  /*8c60*/  LEA R86, P3, R87, R86, 0x2 ;  /* 0x0000005657567211 */ /* 0x000fe200078610ff */
[----:B------:R-:W-:Y:S01]  /*8c70*/  STL.64 [R1+0x800], R110 ;  /* 0x0008006e01007387 */ /* 0x000fe20000100a00 */
[----:B------:R-:W-:Y:S02]  /*8c80*/  LEA R238, P0, R5, UR4, 0x2 ;  /* 0x0000000405ee7c11 */ /* 0x000fe4000f8010ff */
[-C--:B------:R-:W-:Y:S01]  /*8c90*/  LEA.HI.X.SX32 R59, R118, R2.reuse, 0x2, P1 ;  /* 0x00000002763b7211 */ /* 0x080fe200008f16ff */
[----:B------:R-:W-:Y:S01]  /*8ca0*/  IMAD.SHL.U32 R118, R240, 0x8, RZ ;  /* 0x00000008f0767824 */ /* 0x000fe200078e00ff */
[----:B------:R-:W-:-:S02]  /*8cb0*/  LEA.HI.X.SX32 R113, R113, R2, 0x2, P6 ;  /* 0x0000000271717211 */ /* 0x000fc400030f16ff */
[-C--:B------:R-:W-:Y:S01]  /*8cc0*/  LEA.HI.X.SX32 R35, R117, R2.reuse, 0x2, P5 ;  /* 0x0000000275237211 */ /* 0x080fe200028f16ff */
[----:B------:R-:W-:Y:S01]  /*8cd0*/  IMAD R117, R240, 0xc, RZ ;  /* 0x0000000cf0757824 */ /* 0x000fe200078e02ff */
[-C--:B------:R-:W-:Y:S01]  /*8ce0*/  LEA.HI.X.SX32 R61, R116, R2.reuse, 0x2, P4 ;  /* 0x00000002743d7211 */ /* 0x080fe200020f16ff */
[----:B------:R-:W-:Y:S01]  /*8cf0*/  IMAD R116, R240, 0x7, RZ ;  /* 0x00000007f0747824 */ /* 0x000fe200078e02ff */
[----:B------:R-:W-:Y:S01]  /*8d00*/  LEA.HI.X.SX32 R87, R87, R2, 0x2, P3 ;  /* 0x0000000257577211 */ /* 0x000fe200018f16ff */
[----:B------:R-:W-:Y:S01]  /*8d10*/  VIADD R2, R4, 0xfffffffd ;  /* 0xfffffffd04027836 */ /* 0x000fe20000000000 */
[----:B------:R-:W-:Y:S01]  /*8d20*/  MOV R3, 0x400 ;  /* 0x0000040000037802 */ /* 0x000fe20000000f00 */
[----:B------:R-:W-:Y:S01]  /*8d30*/  STL.64 [R1+0x808], R112 ;  /* 0x0008087001007387 */ /* 0x000fe20000100a00 */
[----:B------:R-:W-:Y:S01]  /*8d40*/  LEA.HI.X.SX32 R239, R5, UR5, 0x2, P0 ;  /* 0x0000000505ef7c11 */ /* 0x000fe200080f16ff */
[----:B------:R-:W-:Y:S01]  /*8d50*/  IMAD R5, R240, 0x5, RZ ;  /* 0x00000005f0057824 */ /* 0x000fe200078e02ff */
[----:B------:R-:W-:-:S02]  /*8d60*/  ISETP.GE.AND P0, PT, R252, R0, PT ;  /* 0x00000000fc00720c */ /* 0x000fc40003f06270 */
[----:B-1----:R-:W-:Y:S01]  /*8d70*/  LEA R114, R115, R3, 0x18 ;  /* 0x0000000373727211 */ /* 0x002fe200078ec0ff */
[----:B------:R-:W-:Y:S01]  /*8d80*/  IMAD R3, R240, 0x3, RZ ;  /* 0x00000003f0037824 */ /* 0x000fe200078e02ff */
[----:B------:R-:W-:Y:S02]  /*8d90*/  SEL R7, RZ, 0x4, P0 ;  /* 0x00000004ff077807 */ /* 0x000fe40000000000 */
[----:B------:R-:W-:Y:S01]  /*8da0*/  ISETP.GE.U32.AND P3, PT, R2, 0x7fffffbe, PT ;  /* 0x7fffffbe0200780c */ /* 0x000fe20003f66070 */
[C---:B------:R-:W-:Y:S01]  /*8db0*/  IMAD.SHL.U32 R2, R240.reuse, 0x2, RZ ;  /* 0x00000002f0027824 */ /* 0x040fe200078e00ff */
[-C--:B------:R-:W-:Y:S02]  /*8dc0*/  IADD3 R142, P0, R117, R238.reuse, RZ ;  /* 0x000000ee758e7210 */ /* 0x080fe40007f1e0ff */
[CC--:B------:R-:W-:Y:S02]  /*8dd0*/  LEA R132, P1, R240.reuse, R238.reuse, 0x3 ;  /* 0x000000eef0847211 */ /* 0x0c0fe400078218ff */
[----:B------:R-:W-:Y:S01]  /*8de0*/  LEA.HI.X.SX32 R143, R3, R239, 0x2, P0 ;  /* 0x000000ef038f7211 */ /* 0x000fe200000f16ff */
[----:B------:R-:W-:Y:S01]  /*8df0*/  IMAD R3, R240, 0x3a, RZ ;  /* 0x0000003af0037824 */ /* 0x000fe200078e02ff */
[----:B------:R-:W-:-:S02]  /*8e00*/  IADD3 R156, P0, R129, R238, RZ ;  /* 0x000000ee819c7210 */ /* 0x000fc40007f1e0ff */
[-C--:B------:R-:W-:Y:S01]  /*8e10*/  LEA.HI.X.SX32 R133, R2, R239.reuse, 0x2, P1 ;  /* 0x000000ef02857211 */ /* 0x080fe200008f16ff */
[----:B------:R-:W-:Y:S01]  /*8e20*/  IMAD R2, R240, 0x39, RZ ;  /* 0x00000039f0027824 */ /* 0x000fe200078e02ff */
[-C--:B------:R-:W-:Y:S02]  /*8e30*/  IADD3 R144, P1, R124, R238.reuse, RZ ;  /* 0x000000ee7c907210 */ /* 0x080fe40007f3e0ff */
[-C--:B------:R-:W-:Y:S01]  /*8e40*/  LEA.HI.X.SX32 R157, R13, R239.reuse, 0x2, P0 ;  /* 0x000000ef0d9d7211 */ /* 0x080fe200000f16ff */
[C---:B------:R-:W-:Y:S01]  /*8e50*/  IMAD R13, R240.reuse, 0xc8, RZ ;  /* 0x000000c8f00d7824 */ /* 0x040fe200078e02ff */
[CC--:B------:R-:W-:Y:S02]  /*8e60*/  LEA R158, P0, R240.reuse, R238.reuse, 0x5 ;  /* 0x000000eef09e7211 */ /* 0x0c0fe400078028ff */
[----:B------:R-:W-:Y:S01]  /*8e70*/  LEA.HI.X.SX32 R145, R5, R239, 0x2, P1 ;  /* 0x000000ef05917211 */ /* 0x000fe200008f16ff */
[----:B------:R-:W-:Y:S01]  /*8e80*/  IMAD R5, R240, 0x3b, RZ ;  /* 0x0000003bf0057824 */ /* 0x000fe200078e02ff */
[----:B------:R-:W-:-:S02]  /*8e90*/  IADD3 R148, P1, R138, R238, RZ ;  /* 0x000000ee8a947210 */ /* 0x000fc40007f3e0ff */
[----:B------:R-:W-:Y:S01]  /*8ea0*/  ISETP.GE.U32.AND P5, PT, R120, 0x7fffffc0, PT ;  /* 0x7fffffc07800780c */ /* 0x000fe20003fa6070 */
[----:B------:R-:W-:Y:S01]  /*8eb0*/  IMAD R120, R240, 0xa, RZ ;  /* 0x0000000af0787824 */ /* 0x000fe200078e02ff */
[-C--:B------:R-:W-:Y:S02]  /*8ec0*/  LEA.HI.X.SX32 R159, R118, R239.reuse, 0x2, P0 ;  /* 0x000000ef769f7211 */ /* 0x080fe400000f16ff */
[-C--:B------:R-:W-:Y:S02]  /*8ed0*/  IADD3 R160, P0, R174, R238.reuse, RZ ;  /* 0x000000eeaea07210 */ /* 0x080fe40007f1e0ff */
[-C--:B------:R-:W-:Y:S02]  /*8ee0*/  LEA.HI.X.SX32 R149, R116, R239.reuse, 0x2, P1 ;  /* 0x000000ef74957211 */ /* 0x080fe400008f16ff */
[-C--:B------:R-:W-:Y:S02]  /*8ef0*/  IADD3 R166, P1, R155, R238.reuse, RZ ;  /* 0x000000ee9ba67210 */ /* 0x080fe40007f3e0ff */
[----:B------:R-:W-:Y:S01]  /*8f00*/  LEA.HI.X.SX32 R161, R120, R239, 0x2, P0 ;  /* 0x000000ef78a17211 */ /* 0x000fe200000f16ff */
[C---:B------:R-:W-:Y:S01]  /*8f10*/  IMAD R120, R240.reuse, 0xf0, RZ ;  /* 0x000000f0f0787824 */ /* 0x040fe200078e02ff */
[----:B------:R-:W-:Y:S01]  /*8f20*/  ISETP.GE.U32.AND P4, PT, R121, 0x7fffffbf, PT ;  /* 0x7fffffbf7900780c */ /* 0x000fe20003f86070 */
[----:B------:R-:W-:Y:S01]  /*8f30*/  IMAD R121, R240, 0xb, RZ ;  /* 0x0000000bf0797824 */ /* 0x000fe200078e02ff */
[----:B------:R-:W-:-:S02]  /*8f40*/  IADD3 R194, P0, R201, R238, RZ ;  /* 0x000000eec9c27210 */ /* 0x000fc40007f1e0ff */
[-C--:B------:R-:W-:Y:S02]  /*8f50*/  LEA.HI.X.SX32 R167, R119, R239.reuse, 0x2, P1 ;  /* 0x000000ef77a77211 */ /* 0x080fe400008f16ff */
[-C--:B------:R-:W-:Y:S02]  /*8f60*/  IADD3 R180, P1, R182, R238.reuse, RZ ;  /* 0x000000eeb6b47210 */ /* 0x080fe40007f3e0ff */
[-C--:B------:R-:W-:Y:S02]  /*8f70*/  LEA.HI.X.SX32 R195, R117, R239.reuse, 0x2, P0 ;  /* 0x000000ef75c37211 */ /* 0x080fe400000f16ff */
[-C--:B------:R-:W-:Y:S02]  /*8f80*/  IADD3 R184, P0, R247, R238.reuse, RZ ;  /* 0x000000eef7b87210 */ /* 0x080fe40007f1e0ff */
[----:B------:R-:W-:Y:S01]  /*8f90*/  LEA.HI.X.SX32 R181, R121, R239, 0x2, P1 ;  /* 0x000000ef79b57211 */ /* 0x000fe200008f16ff */
[----:B------:R-:W-:Y:S01]  /*8fa0*/  IMAD R121, R240, 0x37, RZ ;  /* 0x00000037f0797824 */ /* 0x000fe200078e02ff */
[----:B------:R-:W-:-:S02]  /*8fb0*/  IADD3 R170, P1, R225, R238, RZ ;  /* 0x000000eee1aa7210 */ /* 0x000fc40007f3e0ff */
[-C--:B------:R-:W-:Y:S01]  /*8fc0*/  LEA.HI.X.SX32 R185, R123, R239.reuse, 0x2, P0 ;  /* 0x000000ef7bb97211 */ /* 0x080fe200000f16ff */
[C---:B------:R-:W-:Y:S01]  /*8fd0*/  IMAD R123, R240.reuse, 0x36, RZ ;  /* 0x00000036f07b7824 */ /* 0x040fe200078e02ff */
[-C--:B------:R-:W-:Y:S02]  /*8fe0*/  LEA R206, P0, R240, R238.reuse, 0x6 ;  /* 0x000000eef0ce7211 */ /* 0x080fe400078030ff */
[-C--:B------:R-:W-:Y:S01]  /*8ff0*/  LEA.HI.X.SX32 R171, R122, R239.reuse, 0x2, P1 ;  /* 0x000000ef7aab7211 */ /* 0x080fe200008f16ff */
[----:B------:R-:W-:Y:S01]  /*9000*/  IMAD R122, R240, 0x33, RZ ;  /* 0x00000033f07a7824 */ /* 0x000fe200078e02ff */
[-C--:B------:R-:W-:Y:S02]  /*9010*/  IADD3 R232, P1, R248, R238.reuse, RZ ;  /* 0x000000eef8e87210 */ /* 0x080fe40007f3e0ff */
[----:B------:R-:W-:Y:S01]  /*9020*/  LEA.HI.X.SX32 R207, R126, R239, 0x2, P0 ;  /* 0x000000ef7ecf7211 */ /* 0x000fe200000f16ff */
[----:B------:R-:W-:Y:S01]  /*9030*/  IMAD R126, R240, 0xfc, RZ ;  /* 0x000000fcf07e7824 */ /* 0x000fe200078e02ff */
[----:B------:R-:W-:-:S02]  /*9040*/  IADD3 R130, P0, R130, R238, RZ ;  /* 0x000000ee82827210 */ /* 0x000fc40007f1e0ff */
[-C--:B------:R-:W-:Y:S01]  /*9050*/  LEA.HI.X.SX32 R233, R125, R239.reuse, 0x2, P1 ;  /* 0x000000ef7de97211 */ /* 0x080fe200008f16ff */
[----:B------:R-:W-:Y:S01]  /*9060*/  IMAD R125, R240, 0x3e, RZ ;  /* 0x0000003ef07d7824 */ /* 0x000fe200078e02ff */
[-C--:B------:R-:W-:Y:S02]  /*9070*/  IADD3 R146, P1, R146, R238.reuse, RZ ;  /* 0x000000ee92927210 */ /* 0x080fe40007f3e0ff */
[-C--:B------:R-:W-:Y:S02]  /*9080*/  LEA.HI.X.SX32 R131, R128, R239.reuse, 0x2, P0 ;  /* 0x000000ef80837211 */ /* 0x080fe400000f16ff */
        /* <DEDUP_REMOVED lines=9> */
[----:B------:R-:W-:Y:S02]  /*9120*/  LEA.HI.X.SX32 R199, R137, R239, 0x2, P0 ;  /* 0x000000ef89c77211 */ /* 0x000fe400000f16ff */
[----:B------:R-:W-:-:S02]  /*9130*/  IADD3 R214, P0, R214, R238, RZ ;  /* 0x000000eed6d67210 */ /* 0x000fc40007f1e0ff */
[-C--:B------:R-:W-:Y:S02]  /*9140*/  LEA.HI.X.SX32 R135, R136, R239.reuse, 0x2, P1 ;  /* 0x000000ef88877211 */ /* 0x080fe400008f16ff */
        /* <DEDUP_REMOVED lines=14> */
[-C--:B------:R-:W-:Y:S02]  /*9230*/  LEA R136, P0, R240, R238.reuse, 0x7 ;  /* 0x000000eef0887211 */ /* 0x080fe400078038ff */
        /* <DEDUP_REMOVED lines=32> */
[-C--:B------:R-:W-:Y:S01]  /*9440*/  LEA.HI.X.SX32 R189, R222, R239.reuse, 0x2, P1 ;  /* 0x000000efdebd7211 */ /* 0x080fe200008f16ff */
[C---:B------:R-:W-:Y:S01]  /*9450*/  IMAD R222, R240.reuse, 0xec, RZ ;  /* 0x000000ecf0de7824 */ /* 0x040fe200078e02ff */
[-C--:B------:R-:W-:Y:S02]  /*9460*/  IADD3 R178, P1, R219, R238.reuse, RZ ;  /* 0x000000eedbb27210 */ /* 0x080fe40007f3e0ff */
[-C--:B------:R-:W-:Y:S02]  /*9470*/  LEA.HI.X.SX32 R201, R201, R239.reuse, 0x2, P0 ;  /* 0x000000efc9c97211 */ /* 0x080fe400000f16ff */
[-C--:B------:R-:W-:Y:S01]  /*9480*/  IADD3 R202, P0, R13, R238.reuse, RZ ;  /* 0x000000ee0dca7210 */ /* 0x080fe20007f1e0ff */
[----:B------:R-:W-:Y:S01]  /*9490*/  IMAD R13, R240, 0x3d, RZ ;  /* 0x0000003df00d7824 */ /* 0x000fe200078e02ff */
        /* <DEDUP_REMOVED lines=16> */
[-C--:B------:R-:W-:Y:S02]  /*95a0*/  LEA.HI.X.SX32 R237, R247, R239.reuse, 0x2, P0 ;  /* 0x000000eff7ed7211 */ /* 0x080fe400000f16ff */
[-C--:B------:R-:W-:Y:S02]  /*95b0*/  IADD3 R220, P0, R220, R238.reuse, RZ ;  /* 0x000000eedcdc7210 */ /* 0x080fe40007f1e0ff */
[-C--:B------:R-:W-:Y:S02]  /*95c0*/  LEA.HI.X.SX32 R209, R121, R239.reuse, 0x2, P1 ;  /* 0x000000ef79d17211 */ /* 0x080fe400008f16ff */
[-C--:B------:R-:W-:Y:S02]  /*95d0*/  IADD3 R218, P1, R218, R238.reuse, RZ ;  /* 0x000000eedada7210 */ /* 0x080fe40007f3e0ff */
[----:B------:R-:W-:Y:S01]  /*95e0*/  LEA.HI.X.SX32 R221, R3, R239, 0x2, P0 ;  /* 0x000000ef03dd7211 */ /* 0x000fe200000f16ff */
[----:B------:R-:W-:Y:S01]  /*95f0*/  VIADD R3, R4, 0xffffffdf ;  /* 0xffffffdf04037836 */ /* 0x000fe20000000000 */
[----:B------:R-:W-:-:S02]  /*9600*/  IADD3 R120, P0, R120, R238, RZ ;  /* 0x000000ee78787210 */ /* 0x000fc40007f1e0ff */
[-C--:B------:R-:W-:Y:S01]  /*9610*/  LEA.HI.X.SX32 R219, R2, R239.reuse, 0x2, P1 ;  /* 0x000000ef02db7211 */ /* 0x080fe200008f16ff */
[----:B------:R-:W-:Y:S01]  /*9620*/  VIADD R2, R4, 0xffffffde ;  /* 0xffffffde04027836 */ /* 0x000fe20000000000 */
[-C--:B------:R-:W-:Y:S02]  /*9630*/  IADD3 R222, P1, R222, R238.reuse, RZ ;  /* 0x000000eedede7210 */ /* 0x080fe40007f3e0ff */
[-C--:B------:R-:W-:Y:S02]  /*9640*/  LEA.HI.X.SX32 R121, R248, R239.reuse, 0x2, P0 ;  /* 0x000000eff8797211 */ /* 0x080fe400000f16ff */
[-C--:B------:R-:W-:Y:S02]  /*9650*/  LEA R150, P0, R240, R238.reuse, 0x4 ;  /* 0x000000eef0967211 */ /* 0x080fe400078020ff */
[----:B------:R-:W-:Y:S01]  /*9660*/  LEA.HI.X.SX32 R223, R5, R239, 0x2, P1 ;  /* 0x000000ef05df7211 */ /* 0x000fe200008f16ff */
[----:B------:R-:W-:Y:S01]  /*9670*/  VIADD R5, R4, 0xffffffdd ;  /* 0xffffffdd04057836 */ /* 0x000fe20000000000 */
[----:B------:R-:W-:-:S02]  /*9680*/  IADD3 R122, P1, R122, R238, RZ ;  /* 0x000000ee7a7a7210 */ /* 0x000fc40007f3e0ff */
[CC--:B------:R-:W-:Y:S02]  /*9690*/  LEA.HI.X.SX32 R151, R249.reuse, R239.reuse, 0x2, P0 ;  /* 0x000000eff9977211 */ /* 0x0c0fe400000f16ff */
[-C--:B------:R-:W-:Y:S02]  /*96a0*/  IADD3 R140, P0, R249, R238.reuse, RZ ;  /* 0x000000eef98c7210 */ /* 0x080fe40007f1e0ff */
[-C--:B------:R-:W-:Y:S02]  /*96b0*/  LEA.HI.X.SX32 R123, R13, R239.reuse, 0x2, P1 ;  /* 0x000000ef0d7b7211 */ /* 0x080fe400008f16ff */
[-C--:B------:R-:W-:Y:S02]  /*96c0*/  IADD3 R126, P1, R126, R238.reuse, RZ ;  /* 0x000000ee7e7e7210 */ /* 0x080fe40007f3e0ff */
[-C--:B------:R-:W-:Y:S02]  /*96d0*/  LEA.HI.X.SX32 R141, R240, R239.reuse, 0x2, P0 ;  /* 0x000000eff08d7211 */ /* 0x080fe400000f16ff */
[----:B------:R-:W-:Y:S01]  /*96e0*/  ISETP.GE.U32.AND P0, PT, R2, 0x7fffff9f, PT ;  /* 0x7fffff9f0200780c */ /* 0x000fe20003f06070 */
[----:B------:R-:W-:Y:S01]  /*96f0*/  IMAD.IADD R2, R6, 0x1, R114 ;  /* 0x0000000106027824 */ /* 0x000fe200078e0272 */
[-C--:B------:R-:W-:Y:S01]  /*9700*/  LEA.HI.X.SX32 R127, R127, R239.reuse, 0x2, P1 ;  /* 0x000000ef7f7f7211 */ /* 0x080fe200008f16ff */
[----:B------:R-:W-:Y:S01]  /*9710*/  STL.64 [R1+0x810], R140 ;  /* 0x0008108c01007387 */ /* 0x000fe20000100a00 */
[----:B------:R-:W-:Y:S01]  /*9720*/  ISETP.GE.U32.AND P1, PT, R3, 0x7fffffa0, PT ;  /* 0x7fffffa00300780c */ /* 0x000fe20003f26070 */
[----:B------:R-:W-:Y:S01]  /*9730*/  VIADD R3, R4, 0xffffffdc ;  /* 0xffffffdc04037836 */ /* 0x000fe20000000000 */
[----:B------:R-:W-:Y:S01]  /*9740*/  LOP3.LUT R246, R6, 0x10, RZ, 0x3c, !PT ;  /* 0x0000001006f67812 */ /* 0x000fe200078e3cff */
[----:B------:R-:W-:Y:S01]  /*9750*/  @!PT LDS RZ, [RZ] ;  /* 0x00000000fffff984 */ /* 0x000fe20000000800 */
[----:B------:R-:W-:Y:S01]  /*9760*/  @!PT LDS RZ, [RZ] ;  /* 0x00000000fffff984 */ /* 0x000fe20000000800 */
[----:B------:R-:W-:Y:S01]  /*9770*/  @!PT LDS RZ, [RZ] ;  /* 0x00000000fffff984 */ /* 0x000fe20000000800 */
[----:B------:R-:W-:Y:S01]  /*9780*/  LDGSTS.E [R2+0x30000], desc[UR12][R238.64], !P5 ;  /* 0x30000000ee027fae */ /* 0x000fe2000e92184c */
[----:B------:R-:W-:Y:S01]  /*9790*/  ISETP.GE.U32.AND P5, PT, R5, 0x7fffff9e, PT ;  /* 0x7fffff9e0500780c */ /* 0x000fe20003fa6070 */
[----:B------:R-:W-:Y:S01]  /*97a0*/  VIADD R5, R4, 0xfffffffb ;  /* 0xfffffffb04057836 */ /* 0x000fe20000000000 */
[----:B------:R-:W-:Y:S01]  /*97b0*/  LOP3.LUT R247, R6, 0x20, RZ, 0x3c, !PT ;  /* 0x0000002006f77812 */ /* 0x000fe200078e3cff */
        /* <DEDUP_REMOVED lines=8> */
[----:B------:R1:W-:Y:S01]  /*9840*/  LDGSTS.E [R2+0x3000c], desc[UR12][R142.64], !P2 ;  /* 0x3000c0008e027fae */ /* 0x0003e2000d12184c */
[----:B------:R-:W-:Y:S01]  /*9850*/  ISETP.GE.U32.AND P2, PT, R3, 0x7fffffbb, PT ;  /* 0x7fffffbb0300780c */ /* 0x000fe20003f46070 */
[----:B------:R-:W-:Y:S01]  /*9860*/  VIADD R3, R4, 0xfffffff8 ;  /* 0xfffffff804037836 */ /* 0x000fe20000000000 */
[----:B------:R-:W-:Y:S01]  /*9870*/  LOP3.LUT R13, R6, 0x70, RZ, 0x3c, !PT ;  /* 0x00000070060d7812 */ /* 0x000fe200078e3cff */
[----:B------:R-:W-:Y:S01]  /*9880*/  LDGSTS.E [R2+0x34000], desc[UR12][R136.64], !P1 ;  /* 0x3400000088027fae */ /* 0x000fe2000c92184c */
[----:B------:R-:W-:Y:S01]  /*9890*/  ISETP.GE.U32.AND P1, PT, R5, 0x7fffffba, PT ;  /* 0x7fffffba0500780c */ /* 0x000fe20003f26070 */
[----:B------:R-:W-:Y:S01]  /*98a0*/  VIADD R5, R4, 0xffffffd9 ;  /* 0xffffffd904057836 */ /* 0x000fe20000000000 */
[----:B------:R-:W-:Y:S01]  /*98b0*/  IADD3 R124, P6, R124, R238, RZ ;  /* 0x000000ee7c7c7210 */ /* 0x000fe20007fde0ff */
[----:B------:R4:W-:Y:S01]  /*98c0*/  LDGSTS.E [R2+0x34004], desc[UR12][R168.64], !P0 ;  /* 0x34004000a8027fae */ /* 0x0009e2000c12184c */
[----:B------:R-:W-:Y:S01]  /*98d0*/  ISETP.GE.U32.AND P0, PT, R3, 0x7fffffb9, PT ;  /* 0x7fffffb90300780c */ /* 0x000fe20003f06070 */
[----:B------:R-:W-:Y:S01]  /*98e0*/  VIADD R3, R4, 0xffffffdb ;  /* 0xffffffdb04037836 */ /* 0x000fe20000000000 */
[----:B------:R-:W-:Y:S01]  /*98f0*/  LEA.HI.X.SX32 R125, R125, R239, 0x2, P6 ;  /* 0x000000ef7d7d7211 */ /* 0x000fe200030f16ff */
[----:B------:R-:W-:Y:S01]  /*9900*/  STL.64 [R1+0x818], R132 ;  /* 0x0008188401007387 */ /* 0x000fe20000100a00 */
[----:B------:R-:W-:Y:S01]  /*9910*/  IMAD.MOV.U32 R114, RZ, RZ, R250 ;  /* 0x000000ffff727224 */ /* 0x000fe200078e00fa */
[----:B------:R-:W-:-:S02]  /*9920*/  LOP3.LUT R250, R6, 0x50, RZ, 0x3c, !PT ;  /* 0x0000005006fa7812 */ /* 0x000fc400078e3cff */
[----:B------:R1:W-:Y:S01]  /*9930*/  STL.64 [R1+0x790], R142 ;  /* 0x0007908e01007387 */ /* 0x0003e20000100a00 */
[----:B------:R-:W-:-:S03]  /*9940*/  ISETP.GT.AND P6, PT, R8, 0x3f, PT ;  /* 0x0000003f0800780c */ /* 0x000fc60003fc4270 */
[----:B------:R-:W-:Y:S01]  /*9950*/  LDGSTS.E [R2+0x34008], desc[UR12][R128.64], !P5 ;  /* 0x3400800080027fae */ /* 0x000fe2000e92184c */
[----:B------:R-:W-:Y:S01]  /*9960*/  ISETP.GE.U32.AND P5, PT, R3, 0x7fffff9c, PT ;  /* 0x7fffff9c0300780c */ /* 0x000fe20003fa6070 */
[C---:B------:R-:W-:Y:S02]  /*9970*/  VIADD R3, R4.reuse, 0xffffffda ;  /* 0xffffffda04037836 */ /* 0x040fe40000000000 */
[----:B------:R-:W-:Y:S03]  /*9980*/  LDGSTS.E [R2+0x3400c], desc[UR12][R138.64], !P4 ;  /* 0x3400c0008a027fae */ /* 0x000fe6000e12184c */
[----:B------:R-:W-:Y:S01]  /*9990*/  ISETP.GE.U32.AND P4, PT, R3, 0x7fffff9b, PT ;  /* 0x7fffff9b0300780c */ /* 0x000fe20003f86070 */
[----:B------:R-:W-:Y:S01]  /*99a0*/  VIADD R3, R4, 0xffffffd8 ;  /* 0xffffffd804037836 */ /* 0x000fe20000000000 */
[----:B-1----:R-:W-:Y:S01]  /*99b0*/  MOV R143, 0x400 ;  /* 0x00000400008f7802 */ /* 0x002fe20000000f00 */
[----:B------:R4:W-:Y:S03]  /*99c0*/  STL.64 [R1+0x788], R168 ;  /* 0x000788a801007387 */ /* 0x0009e60000100a00 */
[----:B------:R-:W-:Y:S01]  /*99d0*/  LEA R143, R115, R143, 0x18 ;  /* 0x0000008f738f7211 */ /* 0x000fe200078ec0ff */
[----:B------:R-:W-:Y:S01]  /*99e0*/  IMAD.MOV.U32 R115, RZ, RZ, R251 ;  /* 0x000000ffff737224 */ /* 0x000fe200078e00fb */
[----:B------:R-:W-:Y:S01]  /*99f0*/  LOP3.LUT R251, R6, 0x60, RZ, 0x3c, !PT ;  /* 0x0000006006fb7812 */ /* 0x000fe200078e3cff */
[----:B------:R1:W-:Y:S02]  /*9a00*/  STL [R1+0x644], R8 ;  /* 0x0006440801007387 */ /* 0x0003e40000100800 */
[----:B------:R-:W-:-:S02]  /*9a10*/  IMAD.IADD R246, R143, 0x1, R246 ;  /* 0x000000018ff67824 */ /* 0x000fc400078e02f6 */
[C---:B------:R-:W-:Y:S01]  /*9a20*/  IMAD.IADD R247, R143.reuse, 0x1, R247 ;  /* 0x000000018ff77824 */ /* 0x040fe200078e02f7 */
[----:B------:R-:W5:Y:S01]  /*9a30*/  LDL.64 R132, [R1+0x218] ;  /* 0x0002180001847983 */ /* 0x000f620000100a00 */
[C---:B------:R-:W-:Y:S01]  /*9a40*/  IMAD.IADD R248, R143.reuse, 0x1, R248 ;  /* 0x000000018ff87824 */ /* 0x040fe200078e02f8 */
[----:B----4-:R-:W4:Y:S01]  /*9a50*/  LDC R168, c[0x0][0x230] ;  /* 0x00008c00ffa87b82 */ /* 0x010f220000000800 */
[----:B------:R-:W-:Y:S01]  /*9a60*/  IMAD.IADD R249, R143, 0x1, R249 ;  /* 0x000000018ff97824 */ /* 0x000fe200078e02f9 */
[----:B------:R-:W-:Y:S01]  /*9a70*/  LDGSTS.E [R246+0x30000], desc[UR12][R150.64], !P3 ;  /* 0x3000000096f67fae */ /* 0x000fe2000d92184c */
[----:B------:R-:W-:Y:S01]  /*9a80*/  ISETP.GE.U32.AND P3, PT, R5, 0x7fffff9a, PT ;  /* 0x7fffff9a0500780c */ /* 0x000fe20003f66070 */
[C---:B------:R-:W-:Y:S02]  /*9a90*/  VIADD R5, R4.reuse, 0xfffffff7 ;  /* 0xfffffff704057836 */ /* 0x040fe40000000000 */
[----:B------:R-:W-:Y:S01]  /*9aa0*/  LDGSTS.E [R246+0x30004], desc[UR12][R144.64], !P2 ;  /* 0x3000400090f67fae */ /* 0x000fe2000d12184c */
[----:B------:R-:W-:Y:S01]  /*9ab0*/  ISETP.GE.U32.AND P2, PT, R3, 0x7fffff99, PT ;  /* 0x7fffff990300780c */ /* 0x000fe20003f46070 */
[----:B------:R-:W-:-:S02]  /*9ac0*/  VIADD R3, R4, 0xfffffff6 ;  /* 0xfffffff604037836 */ /* 0x000fc40000000000 */
[----:B------:R-:W-:Y:S01]  /*9ad0*/  LDGSTS.E [R246+0x30008], desc[UR12][R156.64], !P1 ;  /* 0x300080009cf67fae */ /* 0x000fe2000c92184c */
[----:B------:R-:W-:Y:S01]  /*9ae0*/  ISETP.GE.U32.AND P1, PT, R5, 0x7fffffb8, PT ;  /* 0x7fffffb80500780c */ /* 0x000fe20003f26070 */
[C---:B------:R-:W-:Y:S02]  /*9af0*/  VIADD R5, R4.reuse, 0xfffffff5 ;  /* 0xfffffff504057836 */ /* 0x040fe40000000000 */
        /* <DEDUP_REMOVED lines=10> */
[----:B------:R-:W-:Y:S02]  /*9ba0*/  IMAD.IADD R250, R143, 0x1, R250 ;  /* 0x000000018ffa7824 */ /* 0x000fe400078e02fa */
[----:B------:R-:W-:Y:S01]  /*9bb0*/  ISETP.GE.U32.AND P3, PT, R3, 0x7fffff98, PT ;  /* 0x7fffff980300780c */ /* 0x000fe20003f66070 */
[----:B------:R-:W-:Y:S01]  /*9bc0*/  VIADD R3, R4, 0xffffffd6 ;  /* 0xffffffd604037836 */ /* 0x000fe20000000000 */
[----:B------:R-:W-:Y:S01]  /*9bd0*/  LDGSTS.E [R246+0x3400c], desc[UR12][R234.64], !P2 ;  /* 0x3400c000eaf67fae */ /* 0x000fe2000d12184c */
[----:B------:R-:W-:-:S02]  /*9be0*/  IMAD.IADD R251, R143, 0x1, R251 ;  /* 0x000000018ffb7824 */ /* 0x000fc400078e02fb */
[----:B------:R-:W-:Y:S01]  /*9bf0*/  IMAD.IADD R13, R143, 0x1, R13 ;  /* 0x000000018f0d7824 */ /* 0x000fe200078e020d */
[----:B------:R-:W-:Y:S01]  /*9c00*/  ISETP.GE.U32.AND P2, PT, R3, 0x7fffff97, PT ;  /* 0x7fffff970300780c */ /* 0x000fe20003f46070 */
[C---:B------:R-:W-:Y:S01]  /*9c10*/  VIADD R3, R4.reuse, 0xffffffd4 ;  /* 0xffffffd404037836 */ /* 0x040fe20000000000 */
        /* <DEDUP_REMOVED lines=18> */
[----:B------:R-:W-:Y:S03]  /*9d40*/  LDGSTS.E [R247+0x34008], desc[UR12][R176.64], !P1 ;  /* 0x34008000b0f77fae */ /* 0x000fe6000c92184c */
[----:B------:R-:W-:Y:S01]  /*9d50*/  ISETP.GE.U32.AND P1, PT, R3, 0x7fffff94, PT ;  /* 0x7fffff940300780c */ /* 0x000fe20003f26070 */
[C---:B------:R-:W-:Y:S01]  /*9d60*/  VIADD R3, R4.reuse, 0xffffffd2 ;  /* 0xffffffd204037836 */ /* 0x040fe20000000000 */
[----:B------:R-:W-:Y:S04]  /*9d70*/  LDGSTS.E [R247+0x3400c], desc[UR12][R172.64], !P0 ;  /* 0x3400c000acf77fae */ /* 0x000fe8000c12184c */
[----:B------:R-:W-:Y:S01]  /*9d80*/  ISETP.GE.U32.AND P0, PT, R3, 0x7fffff93, PT ;  /* 0x7fffff930300780c */ /* 0x000fe20003f06070 */
[C---:B------:R-:W-:Y:S01]  /*9d90*/  VIADD R3, R4.reuse, 0xffffffd0 ;  /* 0xffffffd004037836 */ /* 0x040fe20000000000 */
        /* <DEDUP_REMOVED lines=75> */
[----:B------:R-:W-:Y:S03]  /*a250*/  LDGSTS.E [R251+0x30004], desc[UR12][R244.64], !P4 ;  /* 0x30004000f4fb7fae */ /* 0x000fe6000e12184c */
[----:B------:R-:W-:Y:S01]  /*a260*/  ISETP.GE.U32.AND P4, PT, R3, 0x7fffff85, PT ;  /* 0x7fffff850300780c */ /* 0x000fe20003f86070 */
[----:B------:R-:W-:Y:S01]  /*a270*/  LDGSTS.E [R251+0x30008], desc[UR12][R226.64], !P3 ;  /* 0x30008000e2fb7fae */ /* 0x000fe2000d92184c */
[----:B------:R-:W-:Y:S01]  /*a280*/  ISETP.GE.U32.AND P3, PT, R5, 0x7fffffa4, PT ;  /* 0x7fffffa40500780c */ /* 0x000fe20003f66070 */
[----:B------:R-:W-:-:S02]  /*a290*/  VIADD R5, R4, 0xffffffe2 ;  /* 0xffffffe204057836 */ /* 0x000fc40000000000 */
[C---:B------:R-:W-:Y:S01]  /*a2a0*/  VIADD R3, R4.reuse, 0xffffffe1 ;  /* 0xffffffe104037836 */ /* 0x040fe20000000000 */
[----:B------:R-:W-:Y:S02]  /*a2b0*/  LDGSTS.E [R251+0x3000c], desc[UR12][R216.64], !P2 ;  /* 0x3000c000d8fb7fae */ /* 0x000fe4000d12184c */
[----:B------:R-:W-:Y:S01]  /*a2c0*/  ISETP.GE.U32.AND P2, PT, R5, 0x7fffffa3, PT ;  /* 0x7fffffa30500780c */ /* 0x000fe20003f46070 */
[C---:B------:R-:W-:Y:S01]  /*a2d0*/  VIADD R5, R4.reuse, 0xffffffe0 ;  /* 0xffffffe004057836 */ /* 0x040fe20000000000 */
        /* <DEDUP_REMOVED lines=8> */
[----:B------:R-:W-:Y:S02]  /*a360*/  VIADD R3, R4, 0xffffffc1 ;  /* 0xffffffc104037836 */ /* 0x000fe40000000000 */
[----:B------:R-:W-:Y:S01]  /*a370*/  LDGSTS.E [R251+0x3400c], desc[UR12][R222.64], !P4 ;  /* 0x3400c000defb7fae */ /* 0x000fe2000e12184c */
[----:B------:R-:W-:Y:S02]  /*a380*/  ISETP.GE.AND P4, PT, R252, R4, PT ;  /* 0x00000004fc00720c */ /* 0x000fe40003f86270 */
[----:B------:R-:W3:Y:S01]  /*a390*/  LDC R252, c[0x0][0x230] ;  /* 0x00008c00fffc7b82 */ /* 0x000ee20000000800 */
[----:B------:R-:W-:Y:S01]  /*a3a0*/  LDGSTS.E [R13+0x30000], desc[UR12][R228.64], !P3 ;  /* 0x30000000e40d7fae */ /* 0x000fe2000d92184c */
[----:B------:R-:W-:Y:S02]  /*a3b0*/  ISETP.GE.U32.AND P3, PT, R3, 0x7fffff82, PT ;  /* 0x7fffff820300780c */ /* 0x000fe40003f66070 */
[----:B------:R-:W-:Y:S01]  /*a3c0*/  SEL R3, RZ, 0x4, !P6 ;  /* 0x00000004ff037807 */ /* 0x000fe20007000000 */
[----:B------:R-:W-:Y:S01]  /*a3d0*/  LDGSTS.E [R13+0x30004], desc[UR12][R230.64], !P2 ;  /* 0x30004000e60d7fae */ /* 0x000fe2000d12184c */
[----:B------:R-:W-:-:S02]  /*a3e0*/  ISETP.GE.U32.AND P2, PT, R5, 0x7fffff83, PT ;  /* 0x7fffff830500780c */ /* 0x000fc40003f46070 */
[----:B------:R-:W4:Y:S01]  /*a3f0*/  LDC R4, c[0x0][0x230] ;  /* 0x00008c00ff047b82 */ /* 0x000f220000000800 */
[----:B------:R-:W-:Y:S01]  /*a400*/  ISETP.GT.AND P6, PT, R8, 0x7f, PT ;  /* 0x0000007f0800780c */ /* 0x000fe20003fc4270 */
[----:B------:R-:W-:Y:S01]  /*a410*/  LDGSTS.E [R13+0x30008], desc[UR12][R116.64], !P1 ;  /* 0x30008000740d7fae */ /* 0x000fe2000c92184c */
[----:B------:R-:W-:Y:S02]  /*a420*/  SEL R3, R3, RZ, !P4 ;  /* 0x000000ff03037207 */ /* 0x000fe40006000000 */
[----:B------:R-:W-:Y:S01]  /*a430*/  ISETP.GE.U32.AND P4, PT, R0, 0x7fffff81, PT ;  /* 0x7fffff810000780c */ /* 0x000fe20003f86070 */
[----:B------:R-:W-:Y:S01]  /*a440*/  LDGSTS.E [R13+0x3000c], desc[UR12][R118.64], !P0 ;  /* 0x3000c000760d7fae */ /* 0x000fe2000c12184c */
[----:B------:R-:W-:Y:S01]  /*a450*/  SEL R0, R7, RZ, P6 ;  /* 0x000000ff07007207 */ /* 0x000fe20003000000 */
[----:B-1----:R-:W1:Y:S01]  /*a460*/  LDC R8, c[0x0][0x230] ;  /* 0x00008c00ff087b82 */ /* 0x002e620000000800 */
[----:B------:R-:W-:Y:S01]  /*a470*/  ISETP.NE.U32.AND P1, PT, R3, RZ, PT ;  /* 0x000000ff0300720c */ /* 0x000fe20003f25070 */
[----:B------:R-:W-:Y:S01]  /*a480*/  LDGSTS.E [R13+0x34000], desc[UR12][R120.64], !P5 ;  /* 0x34000000780d7fae */ /* 0x000fe2000e92184c */
[----:B------:R-:W-:Y:S01]  /*a490*/  ISETP.NE.U32.AND P0, PT, R0, RZ, PT ;  /* 0x000000ff0000720c */ /* 0x000fe20003f05070 */
[----:B--2---:R-:W-:-:S02]  /*a4a0*/  VIADD R0, R62, 0xffffffbf ;  /* 0xffffffbf3e007836 */ /* 0x004fc40000000000 */
[----:B------:R-:W-:Y:S02]  /*a4b0*/  LDGSTS.E [R13+0x34004], desc[UR12][R122.64], !P2 ;  /* 0x340040007a0d7fae */ /* 0x000fe4000d12184c */
[----:B------:R-:W2:Y:S01]  /*a4c0*/  LDC R5, c[0x0][0x230] ;  /* 0x00008c00ff057b82 */ /* 0x000ea20000000800 */
[----:B---3--:R-:W-:Y:S01]  /*a4d0*/  VIADD R3, R252, 0xffffffbe ;  /* 0xffffffbefc037836 */ /* 0x008fe20000000000 */
[----:B------:R-:W-:Y:S01]  /*a4e0*/  ISETP.GE.U32.AND P5, PT, R0, 0x7fffff80, PT ;  /* 0x7fffff800000780c */ /* 0x000fe20003fa6070 */
[----:B------:R-:W-:Y:S01]  /*a4f0*/  VIADD R0, R9, 0xffffffbd ;  /* 0xffffffbd09007836 */ /* 0x000fe20000000000 */
[----:B------:R-:W-:Y:S01]  /*a500*/  LDGSTS.E [R13+0x34008], desc[UR12][R124.64], !P3 ;  /* 0x340080007c0d7fae */ /* 0x000fe2000d92184c */
[----:B------:R-:W-:Y:S01]  /*a510*/  LOP3.LUT R7, R12, 0x60, RZ, 0x3c, !PT ;  /* 0x000000600c077812 */ /* 0x000fe200078e3cff */
[----:B------:R-:W-:Y:S01]  /*a520*/  IMAD.MOV.U32 R9, RZ, RZ, R115 ;  /* 0x000000ffff097224 */ /* 0x000fe200078e0073 */
[----:B------:R-:W-:Y:S01]  /*a530*/  ISETP.GE.U32.AND P2, PT, R3, 0x7fffff7f, PT ;  /* 0x7fffff7f0300780c */ /* 0x000fe20003f46070 */
[----:B----4-:R-:W-:Y:S01]  /*a540*/  VIADD R3, R4, 0xffffffbc ;  /* 0xffffffbc04037836 */ /* 0x010fe20000000000 */
[----:B------:R-:W-:Y:S01]  /*a550*/  ISETP.GE.U32.AND P3, PT, R0, 0x7fffff7e, PT ;  /* 0x7fffff7e0000780c */ /* 0x000fe20003f66070 */
[----:B------:R-:W-:Y:S01]  /*a560*/  LDGSTS.E [R13+0x3400c], desc[UR12][R126.64], !P4 ;  /* 0x3400c0007e0d7fae */ /* 0x000fe2000e12184c */
[----:B------:R-:W-:Y:S01]  /*a570*/  IMAD.SHL.U32 R4, R240, 0x40, RZ ;  /* 0x00000040f0047824 */ /* 0x000fe200078e00ff */
[----:B------:R-:W3:Y:S01]  /*a580*/  LDC R252, c[0x0][0x230] ;  /* 0x00008c00fffc7b82 */ /* 0x000ee20000000800 */
[----:B------:R-:W-:Y:S01]  /*a590*/  ISETP.GE.U32.AND P4, PT, R3, 0x7fffff7d, PT ;  /* 0x7fffff7d0300780c */ /* 0x000fe20003f86070 */
[----:B------:R-:W-:Y:S01]  /*a5a0*/  IMAD.IADD R7, R143, 0x1, R7 ;  /* 0x000000018f077824 */ /* 0x000fe200078e0207 */
[----:B------:R-:W-:Y:S01]  /*a5b0*/  LOP3.LUT R3, R12, 0x20, RZ, 0x3c, !PT ;  /* 0x000000200c037812 */ /* 0x000fe200078e3cff */
[----:B-1----:R-:W-:Y:S01]  /*a5c0*/  VIADD R0, R8, 0xffffffbb ;  /* 0xffffffbb08007836 */ /* 0x002fe20000000000 */
[----:B------:R-:W4:Y:S01]  /*a5d0*/  LDL.64 R140, [R1+0x1f8] ;  /* 0x0001f800018c7983 */ /* 0x000f220000100a00 */
[----:B------:R-:W-:-:S03]  /*a5e0*/  IMAD.MOV.U32 R8, RZ, RZ, R114 ;  /* 0x000000ffff087224 */ /* 0x000fc600078e0072 */
[----:B------:R-:W3:Y:S01]  /*a5f0*/  LDL.64 R112, [R1+0x1d8] ;  /* 0x0001d80001707983 */ /* 0x000ee20000100a00 */
[----:B------:R-:W-:Y:S01]  /*a600*/  ISETP.GE.U32.AND P6, PT, R0, 0x7fffff7c, PT ;  /* 0x7fffff7c0000780c */ /* 0x000fe20003fc6070 */
[----:B--2---:R-:W-:Y:S01]  /*a610*/  VIADD R240, R5, 0xffffffba ;  /* 0xffffffba05f07836 */ /* 0x004fe20000000000 */
[----:B------:R-:W-:Y:S01]  /*a620*/  LOP3.LUT R5, R12, 0x40, RZ, 0x3c, !PT ;  /* 0x000000400c057812 */ /* 0x000fe200078e3cff */
[C---:B------:R-:W-:Y:S01]  /*a630*/  IMAD.IADD R0, R143.reuse, 0x1, R12 ;  /* 0x000000018f007824 */ /* 0x040fe200078e020c */
[----:B------:R-:W2:Y:S01]  /*a640*/  LDL.64 R110, [R1+0x1b8] ;  /* 0x0001b800016e7983 */ /* 0x000ea20000100a00 */
[C---:B------:R-:W-:Y:S02]  /*a650*/  IMAD.IADD R3, R143.reuse, 0x1, R3 ;  /* 0x000000018f037824 */ /* 0x040fe400078e0203 */
[----:B------:R-:W-:Y:S01]  /*a660*/  IMAD.IADD R5, R143, 0x1, R5 ;  /* 0x000000018f057824 */ /* 0x000fe200078e0205 */
[----:B------:R-:W2:Y:S01]  /*a670*/  LDL.64 R108, [R1+0x198] ;  /* 0x00019800016c7983 */ /* 0x000ea20000100a00 */
[----:B------:R-:W-:-:S03]  /*a680*/  IMAD.WIDE R142, R4, 0x4, R238 ;  /* 0x00000004048e7825 */ /* 0x000fc600078e02ee */
[----:B------:R-:W5:Y:S04]  /*a690*/  LDL.64 R238, [R1+0x238] ;  /* 0x0002380001ee7983 */ /* 0x000f680000100a00 */
[----:B------:R-:W2:Y:S04]  /*a6a0*/  LDL.64 R106, [R1+0x178] ;  /* 0x00017800016a7983 */ /* 0x000ea80000100a00 */
        /* <DEDUP_REMOVED lines=11> */
[----:B------:R-:W0:Y:S04]  /*a760*/  LDGDEPBAR ;  /* 0x00000000000079af */ /* 0x000e280000000000 */
[----:B------:R-:W-:Y:S04]  /*a770*/  LDGSTS.E [R0], desc[UR12][R8.64], P1 ;  /* 0x0000000008007fae */ /* 0x000fe8000892184c */
[----:B------:R-:W2:Y:S04]  /*a780*/  LDL.LU.64 R8, [R1+0x830] ;  /* 0x0008300001087983 */ /* 0x000ea80000300a00 */
[----:B------:R1:W-:Y:S04]  /*a790*/  STL.64 [R1+0x268], R142 ;  /* 0x0002688e01007387 */ /* 0x0003e80000100a00 */
[----:B-----5:R-:W-:Y:S04]  /*a7a0*/  LDGSTS.E [R0+0x400], desc[UR12][R238.64], P1 ;  /* 0x00400000ee007fae */ /* 0x020fe8000892184c */
[----:B------:R-:W-:Y:S04]  /*a7b0*/  LDGSTS.E [R0+0x800], desc[UR12][R132.64], P1 ;  /* 0x0080000084007fae */ /* 0x000fe8000892184c */
[----:B----4-:R-:W-:Y:S04]  /*a7c0*/  LDGSTS.E [R0+0xc00], desc[UR12][R140.64], P1 ;  /* 0x00c000008c007fae */ /* 0x010fe8000892184c */
[----:B---3--:R-:W-:Y:S04]  /*a7d0*/  LDGSTS.E [R0+0x1000], desc[UR12][R112.64], P1 ;  /* 0x0100000070007fae */ /* 0x008fe8000892184c */
[----:B--2---:R-:W-:Y:S04]  /*a7e0*/  LDGSTS.E [R0+0x1400], desc[UR12][R110.64], P1 ;  /* 0x014000006e007fae */ /* 0x004fe8000892184c */
[----:B------:R-:W-:Y:S04]  /*a7f0*/  LDGSTS.E [R0+0x1800], desc[UR12][R108.64], P1 ;  /* 0x018000006c007fae */ /* 0x000fe8000892184c */
        /* <DEDUP_REMOVED lines=12> */
[----:B------:R-:W2:Y:S04]  /*a8c0*/  LDL.64 R238, [R1+0x230] ;  /* 0x0002300001ee7983 */ /* 0x000ea80000100a00 */
[----:B------:R-:W3:Y:S04]  /*a8d0*/  LDL.64 R132, [R1+0x210] ;  /* 0x0002100001847983 */ /* 0x000ee80000100a00 */
[----:B------:R-:W4:Y:S04]  /*a8e0*/  LDL.64 R114, [R1+0x250] ;  /* 0x0002500001727983 */ /* 0x000f280000100a00 */
[----:B------:R-:W5:Y:S04]  /*a8f0*/  LDL.64 R140, [R1+0x1f0] ;  /* 0x0001f000018c7983 */ /* 0x000f680000100a00 */
        /* <DEDUP_REMOVED lines=26> */
[----:B------:R-:W5:Y:S04]  /*aaa0*/  LDL.64 R88, [R1+0x30] ;  /* 0x0000300001587983 */ /* 0x000f680000100a00 */
[----:B----4-:R-:W-:Y:S04]  /*aab0*/  LDGSTS.E [R3+0x100], desc[UR12][R114.64], P1 ;  /* 0x0010000072037fae */ /* 0x010fe8000892184c */
[----:B--2---:R-:W-:Y:S04]  /*aac0*/  LDGSTS.E [R3+0x500], desc[UR12][R238.64], P1 ;  /* 0x00500000ee037fae */ /* 0x004fe8000892184c */
[----:B---3--:R-:W-:Y:S04]  /*aad0*/  LDGSTS.E [R3+0x900], desc[UR12][R132.64], P1 ;  /* 0x0090000084037fae */ /* 0x008fe8000892184c */
[----:B------:R-:W2:Y:S04]  /*aae0*/  LDL.LU.64 R114, [R1+0x828] ;  /* 0x0008280001727983 */ /* 0x000ea80000300a00 */
[----:B-----5:R-:W-:Y:S04]  /*aaf0*/  LDGSTS.E [R3+0xd00], desc[UR12][R140.64], P1 ;  /* 0x00d000008c037fae */ /* 0x020fe8000892184c */
        /* <DEDUP_REMOVED lines=10> */
[----:B------:R-:W3:Y:S04]  /*aba0*/  LDL.64 R238, [R1+0x248] ;  /* 0x0002480001ee7983 */ /* 0x000ee80000100a00 */
[----:B------:R-:W-:Y:S04]  /*abb0*/  LDGSTS.E [R3+0x3900], desc[UR12][R92.64], P1 ;  /* 0x039000005c037fae */ /* 0x000fe8000892184c */
[----:B------:R-:W4:Y:S04]  /*abc0*/  LDL.64 R132, [R1+0x228] ;  /* 0x0002280001847983 */ /* 0x000f280000100a00 */
[----:B------:R-:W-:Y:S04]  /*abd0*/  LDGSTS.E [R3+0x3d00], desc[UR12][R90.64], P1 ;  /* 0x03d000005a037fae */ /* 0x000fe8000892184c */
[----:B------:R-:W5:Y:S04]  /*abe0*/  LDL.64 R140, [R1+0x208] ;  /* 0x00020800018c7983 */ /* 0x000f680000100a00 */
[----:B------:R-:W-:Y:S04]  /*abf0*/  LDGSTS.E [R3+0x4100], desc[UR12][R62.64], P1 ;  /* 0x041000003e037fae */ /* 0x000fe8000892184c */
        /* <DEDUP_REMOVED lines=29> */
[----:B---3--:R-:W-:Y:S04]  /*add0*/  LDGSTS.E [R5+0x200], desc[UR12][R238.64], P1 ;  /* 0x00200000ee057fae */ /* 0x008fe8000892184c */
[----:B----4-:R-:W-:Y:S04]  /*ade0*/  LDGSTS.E [R5+0x600], desc[UR12][R132.64], P1 ;  /* 0x0060000084057fae */ /* 0x010fe8000892184c */
[----:B-----5:R-:W-:Y:S04]  /*adf0*/  LDGSTS.E [R5+0xa00], desc[UR12][R140.64], P1 ;  /* 0x00a000008c057fae */ /* 0x020fe8000892184c */
[----:B------:R-:W2:Y:S04]  /*ae00*/  LDL.64 R114, [R1+0x28] ;  /* 0x0000280001727983 */ /* 0x000ea80000100a00 */
[----:B------:R-:W-:Y:S04]  /*ae10*/  LDGSTS.E [R5+0xe00], desc[UR12][R112.64], P1 ;  /* 0x00e0000070057fae */ /* 0x000fe8000892184c */
[----:B------:R-:W3:Y:S04]  /*ae20*/  LDL.64 R132, [R1+0x240] ;  /* 0x0002400001847983 */ /* 0x000ee80000100a00 */
[----:B------:R-:W-:Y:S04]  /*ae30*/  LDGSTS.E [R5+0x1200], desc[UR12][R62.64], P1 ;  /* 0x012000003e057fae */ /* 0x000fe8000892184c */
[----:B------:R-:W-:Y:S04]  /*ae40*/  LDGSTS.E [R5+0x1600], desc[UR12][R110.64], P1 ;  /* 0x016000006e057fae */ /* 0x000fe8000892184c */
[----:B------:R-:W-:Y:S04]  /*ae50*/  LDGSTS.E [R5+0x1a00], desc[UR12][R108.64], P1 ;  /* 0x01a000006c057fae */ /* 0x000fe8000892184c */
[----:B------:R-:W4:Y:S04]  /*ae60*/  LDL.64 R62, [R1+0x8] ;  /* 0x00000800013e7983 */ /* 0x000f280000100a00 */
        /* <DEDUP_REMOVED lines=26> */
[----:B------:R-:W2:Y:S04]  /*b010*/  LDL.64 R114, [R1+0x60] ;  /* 0x0000600001727983 */ /* 0x000ea80000100a00 */
[----:B----4-:R-:W-:Y:S04]  /*b020*/  LDGSTS.E [R5+0x4a00], desc[UR12][R62.64], P1 ;  /* 0x04a000003e057fae */ /* 0x010fe8000892184c */
[----:B------:R-:W4:Y:S04]  /*b030*/  LDL.LU.64 R62, [R1+0x820] ;  /* 0x00082000013e7983 */ /* 0x000f280000300a00 */
[----:B----4-:R-:W-:Y:S04]  /*b040*/  LDGSTS.E [R5+0x4e00], desc[UR12][R62.64], P1 ;  /* 0x04e000003e057fae */ /* 0x010fe8000892184c */
        /* <DEDUP_REMOVED lines=13> */
[----:B-----5:R-:W-:Y:S04]  /*b120*/  LDGSTS.E [R7+0x700], desc[UR12][R140.64], P1 ;  /* 0x007000008c077fae */ /* 0x020fe8000892184c */
[----:B------:R-:W-:Y:S04]  /*b130*/  LDGSTS.E [R7+0xb00], desc[UR12][R112.64], P1 ;  /* 0x00b0000070077fae */ /* 0x000fe8000892184c */
[----:B------:R-:W3:Y:S04]  /*b140*/  LDL.LU.64 R132, [R1+0x818] ;  /* 0x0008180001847983 */ /* 0x000ee80000300a00 */
[----:B------:R-:W1:Y:S04]  /*b150*/  LDL.LU.64 R140, [R1+0x810] ;  /* 0x00081000018c7983 */ /* 0x000e680000300a00 */
[----:B------:R-:W4:Y:S04]  /*b160*/  LDL.LU.64 R112, [R1+0x808] ;  /* 0x0008080001707983 */ /* 0x000f280000300a00 */
[----:B------:R-:W-:Y:S04]  /*b170*/  LDGSTS.E [R7+0xf00], desc[UR12][R110.64], P1 ;  /* 0x00f000006e077fae */ /* 0x000fe8000892184c */
[----:B------:R-:W-:Y:S04]  /*b180*/  LDGSTS.E [R7+0x1300], desc[UR12][R108.64], P1 ;  /* 0x013000006c077fae */ /* 0x000fe8000892184c */
[----:B------:R-:W-:Y:S04]  /*b190*/  LDGSTS.E [R7+0x1700], desc[UR12][R106.64], P1 ;  /* 0x017000006a077fae */ /* 0x000fe8000892184c */
[----:B------:R-:W5:Y:S04]  /*b1a0*/  LDL.LU.64 R110, [R1+0x800] ;  /* 0x00080000016e7983 */ /* 0x000f680000300a00 */
[----:B------:R-:W3:Y:S04]  /*b1b0*/  LDL.LU.64 R108, [R1+0x7f8] ;  /* 0x0007f800016c7983 */ /* 0x000ee80000300a00 */
        /* <DEDUP_REMOVED lines=19> */
[----:B--2---:R-:W-:Y:S04]  /*b2f0*/  LDGSTS.E [R7+0x3f00], desc[UR12][R114.64], P1 ;  /* 0x03f0000072077fae */ /* 0x004fe8000892184c */
[----:B------:R2:W-:Y:S04]  /*b300*/  LDGSTS.E [R7+0x4300], desc[UR12][R238.64], P1 ;  /* 0x04300000ee077fae */ /* 0x0005e8000892184c */
[----:B------:R-:W5:Y:S01]  /*b310*/  LDL.LU.64 R114, [R1+0x7a0] ;  /* 0x0007a00001727983 */ /* 0x000f620000300a00 */
[----:B--2---:R-:W2:Y:S03]  /*b320*/  LDC R239, c[0x0][0x230] ;  /* 0x00008c00ffef7b82 */ /* 0x004ea60000000800 */
[----:B-----5:R-:W-:Y:S04]  /*b330*/  LDGSTS.E [R7+0x4700], desc[UR12][R114.64], P1 ;  /* 0x0470000072077fae */ /* 0x020fe8000892184c */
[----:B----4-:R-:W-:Y:S04]  /*b340*/  LDGSTS.E [R7+0x4b00], desc[UR12][R88.64], P1 ;  /* 0x04b0000058077fae */ /* 0x010fe8000892184c */
[----:B---3--:R-:W-:Y:S04]  /*b350*/  LDGSTS.E [R7+0x4f00], desc[UR12][R90.64], P1 ;  /* 0x04f000005a077fae */ /* 0x008fe8000892184c */
[----:B------:R-:W3:Y:S04]  /*b360*/  LDL.LU.64 R114, [R1+0x798] ;  /* 0x0007980001727983 */ /* 0x000ee80000300a00 */
        /* <DEDUP_REMOVED lines=12> */
[----:B------:R-:W0:Y:S01]  /*b430*/  LDGDEPBAR ;  /* 0x00000000000079af */ /* 0x000e220000000000 */
[----:B------:R-:W-:Y:S06]  /*b440*/  BAR.SYNC.DEFER_BLOCKING 0x0 ;  /* 0x0000000000007b1d */ /* 0x000fec0000010000 */
[----:B------:R-:W-:Y:S01]  /*b450*/  @!PT LDS RZ, [RZ] ;  /* 0x00000000fffff984 */ /* 0x000fe20000000800 */
[----:B------:R-:W-:Y:S01]  /*b460*/  @!PT LDS RZ, [RZ] ;  /* 0x00000000fffff984 */ /* 0x000fe20000000800 */
[----:B------:R-:W-:Y:S01]  /*b470*/  @!PT LDS RZ, [RZ] ;  /* 0x00000000fffff984 */ /* 0x000fe20000000800 */
[----:B------:R1:W-:Y:S02]  /*b480*/  LDGSTS.E [R2+0x38000], desc[UR12][R142.64], !P5 ;  /* 0x380000008e027fae */ /* 0x0003e4000e92184c */
[----:B-1----:R-:W-:Y:S01]  /*b490*/  IMAD.WIDE R142, R4, 0x4, R140 ;  /* 0x00000004048e7825 */ /* 0x002fe200078e028c */
[----:B------:R-:W-:Y:S01]  /*b4a0*/  ISETP.GE.U32.AND P1, PT, R240, 0x7fffff7b, PT ;  /* 0x7fffff7bf000780c */ /* 0x000fe20003f26070 */
[----:B------:R-:W1:Y:S03]  /*b4b0*/  LDC R141, c[0x0][0x230] ;  /* 0x00008c00ff8d7b82 */ /* 0x000e660000000800 */
[----:B------:R3:W-:Y:S04]  /*b4c0*/  STL.64 [R1+0x270], R142 ;  /* 0x0002708e01007387 */ /* 0x0007e80000100a00 */
[----:B------:R-:W-:Y:S01]  /*b4d0*/  LDGSTS.E [R2+0x38004], desc[UR12][R142.64], !P2 ;  /* 0x380040008e027fae */ /* 0x000fe2000d12184c */
[----:B------:R-:W-:Y:S01]  /*b4e0*/  VIADD R140, R168, 0xffffffb9 ;  /* 0xffffffb9a88c7836 */ /* 0x000fe20000000000 */
[----:B------:R-:W4:Y:S02]  /*b4f0*/  LDC R240, c[0x0][0x230] ;  /* 0x00008c00fff07b82 */ /* 0x000f240000000800 */
[----:B---3--:R-:W3:Y:S01]  /*b500*/  LDL.LU.64 R142, [R1+0x790] ;  /* 0x00079000018e7983 */ /* 0x008ee20000300a00 */
[----:B------:R-:W-:-:S05]  /*b510*/  IMAD.WIDE R168, R4, 0x4, R132 ;  /* 0x0000000404a87825 */ /* 0x000fca00078e0284 */
[----:B------:R3:W-:Y:S04]  /*b520*/  STL.64 [R1+0x288], R168 ;  /* 0x000288a801007387 */ /* 0x0007e80000100a00 */
[----:B------:R3:W-:Y:S01]  /*b530*/  LDGSTS.E [R2+0x38008], desc[UR12][R168.64], !P3 ;  /* 0x38008000a8027fae */ /* 0x0007e2000d92184c */
[----:B----4-:R-:W-:Y:S02]  /*b540*/  VIADD R132, R240, 0xffffff9e ;  /* 0xffffff9ef0847836 */ /* 0x010fe40000000000 */
[----:B------:R-:W4:Y:S01]  /*b550*/  LDC R240, c[0x0][0x230] ;  /* 0x00008c00fff07b82 */ /* 0x000f220000000800 */
[----:B------:R-:W-:Y:S02]  /*b560*/  VIADD R238, R252, 0xffffff9f ;  /* 0xffffff9ffcee7836 */ /* 0x000fe40000000000 */
[----:B---3--:R-:W-:-:S05]  /*b570*/  IMAD.WIDE R168, R4, 0x4, R142 ;  /* 0x0000000404a87825 */ /* 0x008fca00078e028e */
[----:B------:R3:W-:Y:S04]  /*b580*/  STL.64 [R1+0x290], R168 ;  /* 0x000290a801007387 */ /* 0x0007e80000100a00 */
[----:B------:R-:W-:Y:S04]  /*b590*/  LDGSTS.E [R2+0x3800c], desc[UR12][R168.64], !P4 ;  /* 0x3800c000a8027fae */ /* 0x000fe8000e12184c */
[----:B---3--:R-:W3:Y:S01]  /*b5a0*/  LDL.LU.64 R168, [R1+0x788] ;  /* 0x0007880001a87983 */ /* 0x008ee20000300a00 */
[----:B----4-:R-:W-:Y:S02]  /*b5b0*/  VIADD R133, R240, 0xffffff9d ;  /* 0xffffff9df0857836 */ /* 0x010fe40000000000 */
[----:B------:R-:W4:Y:S01]  /*b5c0*/  LDC R240, c[0x0][0x230] ;  /* 0x00008c00fff07b82 */ /* 0x000f220000000800 */
[----:B------:R-:W-:-:S07]  /*b5d0*/  ISETP.GE.U32.AND P5, PT, R238, 0x7fffff60, PT ;  /* 0x7fffff60ee00780c */ /* 0x000fce0003fa6070 */
[----:B------:R-:W5:Y:S01]  /*b5e0*/  LDC R238, c[0x0][0x230] ;  /* 0x00008c00ffee7b82 */ /* 0x000f620000000800 */
[----:B------:R-:W-:Y:S01]  /*b5f0*/  ISETP.GE.U32.AND P3, PT, R132, 0x7fffff5f, PT ;  /* 0x7fffff5f8400780c */ /* 0x000fe20003f66070 */
[----:B------:R-:W-:Y:S01]  /*b600*/  IMAD.WIDE R142, R4, 0x4, R136 ;  /* 0x00000004048e7825 */ /* 0x000fe200078e0288 */
[----:B------:R-:W-:Y:S02]  /*b610*/  ISETP.GE.U32.AND P2, PT, R140, 0x7fffff7a, PT ;  /* 0x7fffff7a8c00780c */ /* 0x000fe40003f46070 */
[----:B------:R-:W-:Y:S02]  /*b620*/  ISETP.GE.U32.AND P4, PT, R133, 0x7fffff5e, PT ;  /* 0x7fffff5e8500780c */ /* 0x000fe40003f86070 */
[----:B------:R1:W-:Y:S01]  /*b630*/  LDGSTS.E [R2+0x3c000], desc[UR12][R142.64], !P5 ;  /* 0x3c0000008e027fae */ /* 0x0003e2000e92184c */
[----:B------:R-:W3:Y:S01]  /*b640*/  LDC R136, c[0x0][0x230] ;  /* 0x00008c00ff887b82 */ /* 0x000ee20000000800 */
[----:B--2---:R-:W-:Y:S02]  /*b650*/  VIADD R133, R239, 0xffffffb7 ;  /* 0xffffffb7ef857836 */ /* 0x004fe40000000000 */
[----:B----4-:R-:W-:-:S05]  /*b660*/  VIADD R132, R240, 0xffffff9c ;  /* 0xffffff9cf0847836 */ /* 0x010fca0000000000 */
[----:B------:R-:W2:Y:S01]  /*b670*/  LDC R140, c[0x0][0x230] ;  /* 0x00008c00ff8c7b82 */ /* 0x000ea20000000800 */
[----:B------:R1:W-:Y:S01]  /*b680*/  STL.64 [R1+0x428], R142 ;  /* 0x0004288e01007387 */ /* 0x0003e20000100a00 */
[----:B------:R-:W-:Y:S01]  /*b690*/  ISETP.GE.U32.AND P5, PT, R132, 0x7fffff5d, PT ;  /* 0x7fffff5d8400780c */ /* 0x000fe20003fa6070 */
[----:B-----5:R-:W-:-:S05]  /*b6a0*/  VIADD R132, R238, 0xffffffb8 ;  /* 0xffffffb8ee847836 */ /* 0x020fca0000000000 */
[----:B------:R-:W4:Y:S08]  /*b6b0*/  LDC R137, c[0x0][0x230] ;  /* 0x00008c00ff897b82 */ /* 0x000f300000000800 */
[----:B-1----:R-:W1:Y:S08]  /*b6c0*/  LDC R142, c[0x0][0x230] ;  /* 0x00008c00ff8e7b82 */ /* 0x002e700000000800 */
[----:B------:R-:W5:Y:S01]  /*b6d0*/  LDC R143, c[0x0][0x230] ;  /* 0x00008c00ff8f7b82 */ /* 0x000f620000000800 */
[----:B------:R-:W-:-:S04]  /*b6e0*/  IMAD.WIDE R138, R4, 0x4, R138 ;  /* 0x00000004048a7825 */ /* 0x000fc800078e028a */
        /* <DEDUP_REMOVED lines=9> */
[----:B---3--:R-:W-:-:S04]  /*b780*/  IMAD.WIDE R168, R4, 0x4, R168 ;  /* 0x0000000404a87825 */ /* 0x008fc800078e02a8 */
[----:B------:R-:W-:Y:S02]  /*b790*/  IMAD.MOV.U32 R238, RZ, RZ, R168 ;  /* 0x000000ffffee7224 */ /* 0x000fe400078e00a8 */
[----:B------:R-:W-:Y:S01]  /*b7a0*/  IMAD.MOV.U32 R239, RZ, RZ, R169 ;  /* 0x000000ffffef7224 */ /* 0x000fe200078e00a9 */
[----:B------:R3:W-:Y:S04]  /*b7b0*/  STL.64 [R1+0x440], R168 ;  /* 0x000440a801007387 */ /* 0x0007e80000100a00 */
[----:B------:R2:W-:Y:S01]  /*b7c0*/  LDGSTS.E [R2+0x3c004], desc[UR12][R238.64], !P3 ;  /* 0x3c004000ee027fae */ /* 0x0005e2000d92184c */
[----:B------:R-:W-:Y:S02]  /*b7d0*/  ISETP.GE.U32.AND P3, PT, R132, 0x7fffff79, PT ;  /* 0x7fffff798400780c */ /* 0x000fe40003f66070 */
[----:B------:R-:W4:Y:S01]  /*b7e0*/  LDC R132, c[0x0][0x230] ;  /* 0x00008c00ff847b82 */ /* 0x000f220000000800 */
[----:B---3--:R-:W-:-:S07]  /*b7f0*/  IMAD.WIDE R168, R4, 0x4, R128 ;  /* 0x0000000404a87825 */ /* 0x008fce00078e0280 */
[----:B------:R-:W3:Y:S01]  /*b800*/  LDC R129, c[0x0][0x230] ;  /* 0x00008c00ff817b82 */ /* 0x000ee20000000800 */
[----:B------:R-:W-:Y:S01]  /*b810*/  VIADD R128, R141, 0xffffffb6 ;  /* 0xffffffb68d807836 */ /* 0x000fe20000000000 */
[----:B------:R-:W-:Y:S01]  /*b820*/  STL.64 [R1+0x458], R168 ;  /* 0x000458a801007387 */ /* 0x000fe20000100a00 */
[----:B--2---:R-:W-:-:S03]  /*b830*/  IMAD.WIDE R238, R4, 0x4, R150 ;  /* 0x0000000404ee7825 */ /* 0x004fc600078e0296 */
[----:B------:R-:W-:Y:S01]  /*b840*/  LDGSTS.E [R2+0x3c008], desc[UR12][R168.64], !P4 ;  /* 0x3c008000a8027fae */ /* 0x000fe2000e12184c */
[----:B------:R-:W-:Y:S02]  /*b850*/  ISETP.GE.U32.AND P4, PT, R133, 0x7fffff78, PT ;  /* 0x7fffff788500780c */ /* 0x000fe40003f86070 */
[----:B------:R-:W2:Y:S01]  /*b860*/  LDC R133, c[0x0][0x230] ;  /* 0x00008c00ff857b82 */ /* 0x000ea20000000800 */
[----:B------:R1:W-:Y:S04]  /*b870*/  STL.64 [R1+0x468], R138 ;  /* 0x0004688a01007387 */ /* 0x0003e80000100a00 */
[----:B------:R1:W-:Y:S01]  /*b880*/  LDGSTS.E [R2+0x3c00c], desc[UR12][R138.64], !P5 ;  /* 0x3c00c0008a027fae */ /* 0x0003e2000e92184c */
[----:B------:R-:W-:Y:S01]  /*b890*/  ISETP.GE.U32.AND P5, PT, R128, 0x7fffff77, PT ;  /* 0x7fffff778000780c */ /* 0x000fe20003fa6070 */
[----:B------:R-:W-:-:S02]  /*b8a0*/  VIADD R128, R140, 0xffffffb5 ;  /* 0xffffffb58c807836 */ /* 0x000fc40000000000 */
[----:B------:R-:W-:Y:S01]  /*b8b0*/  LDGSTS.E [R246+0x38000], desc[UR12][R238.64], !P6 ;  /* 0x38000000eef67fae */ /* 0x000fe2000f12184c */
[----:B-1----:R-:W-:-:S04]  /*b8c0*/  IMAD.WIDE R138, R4, 0x4, R144 ;  /* 0x00000004048a7825 */ /* 0x002fc800078e0290 */
[----:B------:R-:W-:Y:S01]  /*b8d0*/  VIADD R2, R136, 0xffffff9b ;  /* 0xffffff9b88027836 */ /* 0x000fe20000000000 */
[----:B------:R1:W-:Y:S01]  /*b8e0*/  STL.64 [R1+0x260], R138 ;  /* 0x0002608a01007387 */ /* 0x0003e20000100a00 */
[----:B------:R-:W2:Y:S01]  /*b8f0*/  LDC R136, c[0x0][0x230] ;  /* 0x00008c00ff887b82 */ /* 0x000ea20000000800 */
[----:B------:R-:W-:Y:S02]  /*b900*/  ISETP.GE.U32.AND P6, PT, R128, 0x7fffff76, PT ;  /* 0x7fffff768000780c */ /* 0x000fe40003fc6070 */
[----:B------:R1:W-:Y:S01]  /*b910*/  LDGSTS.E [R246+0x38004], desc[UR12][R138.64], !P1 ;  /* 0x380040008af67fae */ /* 0x0003e2000c92184c */
[----:B------:R-:W-:Y:S01]  /*b920*/  ISETP.GE.U32.AND P1, PT, R2, 0x7fffff5c, PT ;  /* 0x7fffff5c0200780c */ /* 0x000fe20003f26070 */
[----:B------:R-:W-:Y:S02]  /*b930*/  VIADD R128, R142, 0xffffff9a ;  /* 0xffffff9a8e807836 */ /* 0x000fe40000000000 */
[----:B-----5:R-:W-:Y:S01]  /*b940*/  VIADD R2, R143, 0xffffff99 ;  /* 0xffffff998f027836 */ /* 0x020fe20000000000 */
[----:B------:R-:W-:Y:S01]  /*b950*/  LDGSTS.E [R246+0x38008], desc[UR12][R156.64], !P2 ;  /* 0x380080009cf67fae */ /* 0x000fe2000d12184c */
[----:B-1----:R-:W-:Y:S01]  /*b960*/  IMAD.WIDE R138, R4, 0x4, R148 ;  /* 0x00000004048a7825 */ /* 0x002fe200078e0294 */
[----:B------:R-:W-:-:S04]  /*b970*/  ISETP.GE.U32.AND P2, PT, R128, 0x7fffff5b, PT ;  /* 0x7fffff5b8000780c */ /* 0x000fc80003f46070 */
[----:B------:R1:W-:Y:S01]  /*b980*/  STL.64 [R1+0x280], R138 ;  /* 0x0002808a01007387 */ /* 0x0003e20000100a00 */
[----:B------:R-:W-:-:S03]  /*b990*/  IMAD.WIDE R144, R4, 0x4, R190 ;  /* 0x0000000404907825 */ /* 0x000fc600078e02be */
[----:B------:R1:W-:Y:S01]  /*b9a0*/  LDGSTS.E [R246+0x3800c], desc[UR12][R138.64], !P3 ;  /* 0x3800c0008af67fae */ /* 0x0003e2000d92184c */
[----:B------:R-:W-:Y:S01]  /*b9b0*/  ISETP.GE.U32.AND P3, PT, R2, 0x7fffff5a, PT ;  /* 0x7fffff5a0200780c */ /* 0x000fe20003f66070 */
[----:B----4-:R-:W-:Y:S02]  /*b9c0*/  VIADD R2, R132, 0xffffff98 ;  /* 0xffffff9884027836 */ /* 0x010fe40000000000 */
[----:B------:R-:W4:Y:S01]  /*b9d0*/  LDC R132, c[0x0][0x230] ;  /* 0x00008c00ff847b82 */ /* 0x000f220000000800 */
[----:B------:R-:W-:Y:S07]  /*b9e0*/  LDGSTS.E [R246+0x3c000], desc[UR12][R144.64], !P1 ;  /* 0x3c00000090f67fae */ /* 0x000fee000c92184c */
[----:B-1----:R-:W1:Y:S08]  /*b9f0*/  LDC R138, c[0x0][0x230] ;  /* 0x00008c00ff8a7b82 */ /* 0x002e700000000800 */
[----:B------:R-:W5:Y:S01]  /*ba00*/  LDC R139, c[0x0][0x230] ;  /* 0x00008c00ff8b7b82 */ /* 0x000f620000000800 */
[----:B---3--:R-:W-:Y:S01]  /*ba10*/  VIADD R128, R129, 0xffffffb4 ;  /* 0xffffffb481807836 */ /* 0x008fe20000000000 */
[----:B------:R-:W-:Y:S01]  /*ba20*/  ISETP.GE.U32.AND P1, PT, R2, 0x7fffff59, PT ;  /* 0x7fffff590200780c */ /* 0x000fe20003f26070 */
[C---:B------:R-:W-:Y:S01]  /*ba30*/  IMAD.WIDE R142, R4.reuse, 0x4, R154 ;  /* 0x00000004048e7825 */ /* 0x040fe200078e029a */
[----:B------:R-:W-:Y:S03]  /*ba40*/  STL.64 [R1+0x3f8], R144 ;  /* 0x0003f89001007387 */ /* 0x000fe60000100a00 */
[----:B------:R-:W-:Y:S01]  /*ba50*/  IMAD.WIDE R140, R4, 0x4, R152 ;  /* 0x00000004048c7825 */ /* 0x000fe200078e0298 */
[----:B------:R-:W3:Y:S01]  /*ba60*/  LDC R129, c[0x0][0x230] ;  /* 0x00008c00ff817b82 */ /* 0x000ee20000000800 */
[----:B------:R-:W-:Y:S02]  /*ba70*/  STL.64 [R1+0x418], R142 ;  /* 0x0004188e01007387 */ /* 0x000fe40000100a00 */
[----:B--2---:R-:W-:-:S02]  /*ba80*/  VIADD R2, R133, 0xffffffb3 ;  /* 0xffffffb385027836 */ /* 0x004fc40000000000 */
[----:B------:R-:W-:Y:S03]  /*ba90*/  LDGSTS.E [R246+0x3c004], desc[UR12][R142.64], !P2 ;  /* 0x3c0040008ef67fae */ /* 0x000fe6000d12184c */
[----:B------:R-:W2:Y:S01]  /*baa0*/  LDC R133, c[0x0][0x230] ;  /* 0x00008c00ff857b82 */ /* 0x000ea20000000800 */
[----:B------:R4:W-:Y:S01]  /*bab0*/  STL.64 [R1+0x438], R140 ;  /* 0x0004388c01007387 */ /* 0x0009e20000100a00 */
[----:B------:R-:W-:Y:S01]  /*bac0*/  ISETP.GE.U32.AND P2, PT, R128, 0x7fffff75, PT ;  /* 0x7fffff758000780c */ /* 0x000fe20003f46070 */
[----:B------:R-:W-:Y:S02]  /*bad0*/  IMAD.WIDE R168, R4, 0x4, R158 ;  /* 0x0000000404a87825 */ /* 0x000fe400078e029e */
[----:B------:R4:W-:Y:S01]  /*bae0*/  LDGSTS.E [R246+0x3c008], desc[UR12][R140.64], !P3 ;  /* 0x3c0080008cf67fae */ /* 0x0009e2000d92184c */
[----:B------:R-:W-:Y:S01]  /*baf0*/  ISETP.GE.U32.AND P3, PT, R2, 0x7fffff74, PT ;  /* 0x7fffff740200780c */ /* 0x000fe20003f66070 */
[----:B------:R-:W-:-:S02]  /*bb00*/  VIADD R128, R137, 0xffffffb2 ;  /* 0xffffffb289807836 */ /* 0x000fc40000000000 */
[----:B------:R-:W-:Y:S01]  /*bb10*/  VIADD R2, R136, 0xffffff97 ;  /* 0xffffff9788027836 */ /* 0x000fe20000000000 */
[----:B------:R-:W2:Y:S01]  /*bb20*/  LDC R137, c[0x0][0x230] ;  /* 0x00008c00ff897b82 */ /* 0x000ea20000000800 */
[----:B----4-:R-:W-:-:S07]  /*bb30*/  IMAD.WIDE R140, R4, 0x4, R234 ;  /* 0x00000004048c7825 */ /* 0x010fce00078e02ea */
[----:B------:R-:W4:Y:S01]  /*bb40*/  LDC R136, c[0x0][0x230] ;  /* 0x00008c00ff887b82 */ /* 0x000f220000000800 */
[----:B------:R3:W-:Y:S01]  /*bb50*/  LDGSTS.E [R246+0x3c00c], desc[UR12][R140.64], !P1 ;  /* 0x3c00c0008cf67fae */ /* 0x0007e2000c92184c */
[----:B------:R-:W-:Y:S01]  /*bb60*/  ISETP.GE.U32.AND P1, PT, R128, 0x7fffff73, PT ;  /* 0x7fffff738000780c */ /* 0x000fe20003f26070 */
[----:B------:R-:W-:Y:S02]  /*bb70*/  IMAD.WIDE R190, R4, 0x4, R160 ;  /* 0x0000000404be7825 */ /* 0x000fe400078e02a0 */
[----:B------:R-:W-:Y:S01]  /*bb80*/  LDGSTS.E [R247+0x38000], desc[UR12][R168.64], !P4 ;  /* 0x38000000a8f77fae */ /* 0x000fe2000e12184c */
[----:B------:R-:W-:Y:S01]  /*bb90*/  ISETP.GE.U32.AND P4, PT, R2, 0x7fffff58, PT ;  /* 0x7fffff580200780c */ /* 0x000fe20003f86070 */
[----:B-1----:R-:W-:Y:S02]  /*bba0*/  VIADD R128, R138, 0xffffff96 ;  /* 0xffffff968a807836 */ /* 0x002fe40000000000 */
[----:B-----5:R-:W-:Y:S01]  /*bbb0*/  VIADD R2, R139, 0xffffff95 ;  /* 0xffffff958b027836 */ /* 0x020fe20000000000 */
[----:B------:R3:W-:Y:S01]  /*bbc0*/  STL.64 [R1+0x450], R140 ;  /* 0x0004508c01007387 */ /* 0x0007e20000100a00 */
[----:B------:R-:W1:Y:S01]  /*bbd0*/  LDC R139, c[0x0][0x230] ;  /* 0x00008c00ff8b7b82 */ /* 0x000e620000000800 */
[----:B------:R-:W-:-:S02]  /*bbe0*/  IMAD.WIDE R234, R4, 0x4, R180 ;  /* 0x0000000404ea7825 */ /* 0x000fc400078e02b4 */
[----:B------:R-:W-:Y:S01]  /*bbf0*/  LDGSTS.E [R247+0x38004], desc[UR12][R166.64], !P5 ;  /* 0x38004000a6f77fae */ /* 0x000fe2000e92184c */
[----:B------:R-:W-:-:S03]  /*bc00*/  ISETP.GE.U32.AND P5, PT, R128, 0x7fffff57, PT ;  /* 0x7fffff578000780c */ /* 0x000fc60003fa6070 */
[----:B------:R-:W-:Y:S01]  /*bc10*/  LDGSTS.E [R247+0x38008], desc[UR12][R190.64], !P6 ;  /* 0x38008000bef77fae */ /* 0x000fe2000f12184c */
[----:B------:R-:W-:Y:S01]  /*bc20*/  ISETP.GE.U32.AND P6, PT, R2, 0x7fffff56, PT ;  /* 0x7fffff560200780c */ /* 0x000fe20003fc6070 */
[----:B------:R-:W-:Y:S01]  /*bc30*/  IMAD.WIDE R144, R4, 0x4, R164 ;  /* 0x0000000404907825 */ /* 0x000fe200078e02a4 */
[----:B------:R-:W5:Y:S01]  /*bc40*/  LDC R138, c[0x0][0x230] ;  /* 0x00008c00ff8a7b82 */ /* 0x000f620000000800 */
[----:B------:R-:W-:Y:S02]  /*bc50*/  LDGSTS.E [R247+0x3800c], desc[UR12][R234.64], !P2 ;  /* 0x3800c000eaf77fae */ /* 0x000fe4000d12184c */
[----:B------:R-:W-:-:S05]  /*bc60*/  VIADD R2, R132, 0xffffff94 ;  /* 0xffffff9484027836 */ /* 0x000fca0000000000 */
[----:B---3--:R-:W3:Y:S01]  /*bc70*/  LDC R140, c[0x0][0x230] ;  /* 0x00008c00ff8c7b82 */ /* 0x008ee20000000800 */
[----:B------:R-:W-:Y:S01]  /*bc80*/  VIADD R128, R129, 0xffffffb1 ;  /* 0xffffffb181807836 */ /* 0x000fe20000000000 */
[----:B------:R-:W-:Y:S01]  /*bc90*/  ISETP.GE.U32.AND P2, PT, R2, 0x7fffff55, PT ;  /* 0x7fffff550200780c */ /* 0x000fe20003f46070 */
[C---:B------:R-:W-:Y:S01]  /*bca0*/  IMAD.WIDE R142, R4.reuse, 0x4, R162 ;  /* 0x00000004048e7825 */ /* 0x040fe200078e02a2 */
[----:B------:R4:W-:Y:S04]  /*bcb0*/  STL.64 [R1+0x3c8], R144 ;  /* 0x0003c89001007387 */ /* 0x0009e80000100a00 */
[----:B------:R-:W5:Y:S01]  /*bcc0*/  LDC R129, c[0x0][0x230] ;  /* 0x00008c00ff817b82 */ /* 0x000f620000000800 */
[----:B--2---:R-:W-:Y:S01]  /*bcd0*/  VIADD R2, R133, 0xffffffb0 ;  /* 0xffffffb085027836 */ /* 0x004fe20000000000 */
[----:B------:R4:W-:Y:S06]  /*bce0*/  LDGSTS.E [R247+0x3c000], desc[UR12][R144.64], !P4 ;  /* 0x3c00000090f77fae */ /* 0x0009ec000e12184c */
[----:B------:R-:W2:Y:S01]  /*bcf0*/  LDC R132, c[0x0][0x230] ;  /* 0x00008c00ff847b82 */ /* 0x000ea20000000800 */
[----:B------:R1:W-:Y:S04]  /*bd00*/  STL.64 [R1+0x3f0], R142 ;  /* 0x0003f08e01007387 */ /* 0x0003e80000100a00 */
[----:B------:R1:W-:Y:S01]  /*bd10*/  LDGSTS.E [R247+0x3c004], desc[UR12][R142.64], !P5 ;  /* 0x3c0040008ef77fae */ /* 0x0003e2000e92184c */
[----:B----4-:R-:W-:-:S02]  /*bd20*/  IMAD.WIDE R144, R4, 0x4, R176 ;  /* 0x0000000404907825 */ /* 0x010fc400078e02b0 */
[----:B------:R-:W4:Y:S01]  /*bd30*/  LDC R133, c[0x0][0x230] ;  /* 0x00008c00ff857b82 */ /* 0x000f220000000800 */
[----:B------:R-:W-:Y:S01]  /*bd40*/  ISETP.GE.U32.AND P5, PT, R2, 0x7fffff71, PT ;  /* 0x7fffff710200780c */ /* 0x000fe20003fa6070 */
[----:B------:R-:W-:Y:S01]  /*bd50*/  VIADD R2, R136, 0xffffffae ;  /* 0xffffffae88027836 */ /* 0x000fe20000000000 */
[----:B------:R-:W-:Y:S01]  /*bd60*/  ISETP.GE.U32.AND P4, PT, R128, 0x7fffff72, PT ;  /* 0x7fffff728000780c */ /* 0x000fe20003f86070 */
[----:B------:R-:W-:Y:S01]  /*bd70*/  VIADD R128, R137, 0xffffffaf ;  /* 0xffffffaf89807836 */ /* 0x000fe20000000000 */
[----:B------:R-:W-:Y:S03]  /*bd80*/  LDGSTS.E [R247+0x3c008], desc[UR12][R144.64], !P6 ;  /* 0x3c00800090f77fae */ /* 0x000fe6000f12184c */
[----:B------:R-:W4:Y:S01]  /*bd90*/  LDC R136, c[0x0][0x230] ;  /* 0x00008c00ff887b82 */ /* 0x000f220000000800 */
[----:B-1----:R-:W-:Y:S01]  /*bda0*/  IMAD.WIDE R142, R4, 0x4, R172 ;  /* 0x00000004048e7825 */ /* 0x002fe200078e02ac */
[----:B------:R-:W-:-:S04]  /*bdb0*/  ISETP.GE.U32.AND P6, PT, R128, 0x7fffff70, PT ;  /* 0x7fffff708000780c */ /* 0x000fc80003fc6070 */
[----:B------:R1:W-:Y:S01]  /*bdc0*/  LDGSTS.E [R247+0x3c00c], desc[UR12][R142.64], !P2 ;  /* 0x3c00c0008ef77fae */ /* 0x0003e2000d12184c */
[----:B------:R-:W-:Y:S01]  /*bdd0*/  ISETP.GE.U32.AND P2, PT, R2, 0x7fffff6f, PT ;  /* 0x7fffff6f0200780c */ /* 0x000fe20003f46070 */
[----:B---3--:R-:W-:Y:S01]  /*bde0*/  VIADD R2, R140, 0xffffff93 ;  /* 0xffffff938c027836 */ /* 0x008fe20000000000 */
[----:B------:R-:W3:Y:S01]  /*bdf0*/  LDC R137, c[0x0][0x230] ;  /* 0x00008c00ff897b82 */ /* 0x000ee20000000800 */
[----:B------:R-:W-:Y:S01]  /*be00*/  VIADD R128, R139, 0xffffffad ;  /* 0xffffffad8b807836 */ /* 0x000fe20000000000 */
[----:B------:R-:W-:Y:S04]  /*be10*/  LDGSTS.E [R248+0x38000], desc[UR12][R194.64], !P3 ;  /* 0x38000000c2f87fae */ /* 0x000fe8000d92184c */
[----:B------:R-:W-:Y:S01]  /*be20*/  LDGSTS.E [R248+0x38004], desc[UR12][R170.64], !P1 ;  /* 0x38004000aaf87fae */ /* 0x000fe2000c92184c */
[----:B------:R-:W-:Y:S01]  /*be30*/  ISETP.GE.U32.AND P1, PT, R2, 0x7fffff54, PT ;  /* 0x7fffff540200780c */ /* 0x000fe20003f26070 */
[----:B------:R-:W3:Y:S01]  /*be40*/  LDC R140, c[0x0][0x230] ;  /* 0x00008c00ff8c7b82 */ /* 0x000ee20000000800 */
[----:B------:R-:W-:Y:S01]  /*be50*/  ISETP.GE.U32.AND P3, PT, R128, 0x7fffff6e, PT ;  /* 0x7fffff6e8000780c */ /* 0x000fe20003f66070 */
[----:B-----5:R-:W-:Y:S01]  /*be60*/  VIADD R2, R129, 0xffffff92 ;  /* 0xffffff9281027836 */ /* 0x020fe20000000000 */
[----:B------:R-:W-:Y:S01]  /*be70*/  STL.64 [R1+0x410], R144 ;  /* 0x0004109001007387 */ /* 0x000fe20000100a00 */
[----:B--2---:R-:W-:-:S04]  /*be80*/  VIADD R128, R132, 0xffffff91 ;  /* 0xffffff9184807836 */ /* 0x004fc80000000000 */
[----:B------:R-:W2:Y:S01]  /*be90*/  LDC R139, c[0x0][0x230] ;  /* 0x00008c00ff8b7b82 */ /* 0x000ea20000000800 */
[----:B------:R1:W-:Y:S04]  /*bea0*/  STL.64 [R1+0x430], R142 ;  /* 0x0004308e01007387 */ /* 0x0003e80000100a00 */
[----:B------:R-:W-:Y:S01]  /*beb0*/  LDGSTS.E [R248+0x38008], desc[UR12][R184.64], !P4 ;  /* 0x38008000b8f87fae */ /* 0x000fe2000e12184c */
[----:B------:R-:W-:Y:S02]  /*bec0*/  ISETP.GE.U32.AND P4, PT, R2, 0x7fffff53, PT ;  /* 0x7fffff530200780c */ /* 0x000fe40003f86070 */
[----:B------:R-:W5:Y:S01]  /*bed0*/  LDC R129, c[0x0][0x230] ;  /* 0x00008c00ff817b82 */ /* 0x000f620000000800 */
[----:B------:R-:W-:Y:S01]  /*bee0*/  LDGSTS.E [R248+0x3800c], desc[UR12][R232.64], !P5 ;  /* 0x3800c000e8f87fae */ /* 0x000fe2000e92184c */
[----:B----4-:R-:W-:Y:S01]  /*bef0*/  VIADD R2, R133, 0xffffff90 ;  /* 0xffffff9085027836 */ /* 0x010fe20000000000 */
[----:B------:R-:W-:Y:S01]  /*bf00*/  ISETP.GE.U32.AND P5, PT, R128, 0x7fffff52, PT ;  /* 0x7fffff528000780c */ /* 0x000fe20003fa6070 */
[----:B-1----:R-:W-:-:S04]  /*bf10*/  IMAD.WIDE R142, R4, 0x4, R174 ;  /* 0x00000004048e7825 */ /* 0x002fc800078e02ae */
[----:B------:R-:W1:Y:S01]  /*bf20*/  LDC R132, c[0x0][0x230] ;  /* 0x00008c00ff847b82 */ /* 0x000e620000000800 */
[----:B------:R4:W-:Y:S01]  /*bf30*/  LDGSTS.E [R248+0x3c000], desc[UR12][R142.64], !P1 ;  /* 0x3c0000008ef87fae */ /* 0x0009e2000c92184c */
[----:B------:R-:W-:Y:S01]  /*bf40*/  ISETP.GE.U32.AND P1, PT, R2, 0x7fffff51, PT ;  /* 0x7fffff510200780c */ /* 0x000fe20003f26070 */
[----:B------:R-:W-:Y:S02]  /*bf50*/  IMAD.WIDE R144, R4, 0x4, R182 ;  /* 0x0000000404907825 */ /* 0x000fe400078e02b6 */
[----:B------:R4:W-:Y:S02]  /*bf60*/  STL.64 [R1+0x398], R142 ;  /* 0x0003988e01007387 */ /* 0x0009e40000100a00 */
[----:B------:R-:W-:Y:S01]  /*bf70*/  VIADD R2, R136, 0xffffffab ;  /* 0xffffffab88027836 */ /* 0x000fe20000000000 */
[----:B------:R-:W1:Y:S01]  /*bf80*/  LDC R133, c[0x0][0x230] ;  /* 0x00008c00ff857b82 */ /* 0x000e620000000800 */
[----:B------:R-:W-:Y:S02]  /*bf90*/  VIADD R128, R138, 0xffffffac ;  /* 0xffffffac8a807836 */ /* 0x000fe40000000000 */
[----:B------:R-:W-:-:S05]  /*bfa0*/  IMAD.WIDE R176, R4, 0x4, R206 ;  /* 0x0000000404b07825 */ /* 0x000fca00078e02ce */
[----:B------:R-:W1:Y:S01]  /*bfb0*/  LDC R136, c[0x0][0x230] ;  /* 0x00008c00ff887b82 */ /* 0x000e620000000800 */
[----:B----4-:R-:W-:-:S05]  /*bfc0*/  IMAD.WIDE R142, R4, 0x4, R188 ;  /* 0x00000004048e7825 */ /* 0x010fca00078e02bc */
[----:B------:R4:W-:Y:S02]  /*bfd0*/  STL.64 [R1+0x3b8], R142 ;  /* 0x0003b88e01007387 */ /* 0x0009e40000100a00 */
[----:B------:R-:W1:Y:S02]  /*bfe0*/  LDC R138, c[0x0][0x230] ;  /* 0x00008c00ff8a7b82 */ /* 0x000e640000000800 */
[----:B------:R4:W-:Y:S01]  /*bff0*/  LDGSTS.E [R248+0x3c004], desc[UR12][R142.64], !P4 ;  /* 0x3c0040008ef87fae */ /* 0x0009e2000e12184c */
[----:B------:R-:W-:-:S03]  /*c000*/  ISETP.GE.U32.AND P4, PT, R128, 0x7fffff6d, PT ;  /* 0x7fffff6d8000780c */ /* 0x000fc60003f86070 */
[----:B------:R-:W-:Y:S01]  /*c010*/  LDGSTS.E [R248+0x3c008], desc[UR12][R144.64], !P5 ;  /* 0x3c00800090f87fae */ /* 0x000fe2000e92184c */
[----:B------:R-:W-:Y:S01]  /*c020*/  ISETP.GE.U32.AND P5, PT, R2, 0x7fffff6c, PT ;  /* 0x7fffff6c0200780c */ /* 0x000fe20003fa6070 */
[----:B---3--:R-:W-:Y:S02]  /*c030*/  VIADD R2, R140, 0xffffff8f ;  /* 0xffffff8f8c027836 */ /* 0x008fe40000000000 */
[----:B--2---:R-:W-:Y:S02]  /*c040*/  VIADD R128, R139, 0xffffffaa ;  /* 0xffffffaa8b807836 */ /* 0x004fe40000000000 */
[----:B------:R-:W2:Y:S01]  /*c050*/  LDC R139, c[0x0][0x230] ;  /* 0x00008c00ff8b7b82 */ /* 0x000ea20000000800 */
[----:B----4-:R-:W-:-:S05]  /*c060*/  IMAD.WIDE R142, R4, 0x4, R178 ;  /* 0x00000004048e7825 */ /* 0x010fca00078e02b2 */
[----:B------:R3:W-:Y:S01]  /*c070*/  LDGSTS.E [R248+0x3c00c], desc[UR12][R142.64], !P1 ;  /* 0x3c00c0008ef87fae */ /* 0x0007e2000c92184c */
[----:B------:R-:W-:-:S03]  /*c080*/  IMAD.WIDE R178, R4, 0x4, R146 ;  /* 0x0000000404b27825 */ /* 0x000fc600078e0292 */
[----:B------:R-:W-:Y:S01]  /*c090*/  LDGSTS.E [R249+0x38000], desc[UR12][R176.64], !P6 ;  /* 0x38000000b0f97fae */ /* 0x000fe2000f12184c */
[----:B------:R-:W-:Y:S01]  /*c0a0*/  ISETP.GE.U32.AND P6, PT, R2, 0x7fffff50, PT ;  /* 0x7fffff500200780c */ /* 0x000fe20003fc6070 */
[----:B-----5:R-:W-:Y:S02]  /*c0b0*/  VIADD R2, R129, 0xffffff8e ;  /* 0xffffff8e81027836 */ /* 0x020fe40000000000 */
[----:B------:R-:W-:Y:S01]  /*c0c0*/  IMAD.WIDE R180, R4, 0x4, R130 ;  /* 0x0000000404b47825 */ /* 0x000fe200078e0282 */
[----:B------:R-:W4:Y:S01]  /*c0d0*/  LDC R129, c[0x0][0x230] ;  /* 0x00008c00ff817b82 */ /* 0x000f220000000800 */
[----:B------:R-:W-:Y:S01]  /*c0e0*/  LDGSTS.E [R249+0x38004], desc[UR12][R178.64], !P2 ;  /* 0x38004000b2f97fae */ /* 0x000fe2000d12184c */
[----:B------:R-:W-:Y:S01]  /*c0f0*/  ISETP.GE.U32.AND P1, PT, R128, 0x7fffff6b, PT ;  /* 0x7fffff6b8000780c */ /* 0x000fe20003f26070 */
[----:B-1----:R-:W-:Y:S01]  /*c100*/  VIADD R128, R132, 0xffffff8d ;  /* 0xffffff8d84807836 */ /* 0x002fe20000000000 */
[----:B------:R-:W-:Y:S01]  /*c110*/  ISETP.GE.U32.AND P2, PT, R2, 0x7fffff4f, PT ;  /* 0x7fffff4f0200780c */ /* 0x000fe20003f46070 */
[----:B------:R-:W-:Y:S01]  /*c120*/  IMAD.WIDE R182, R4, 0x4, R186 ;  /* 0x0000000404b67825 */ /* 0x000fe200078e02ba */
[----:B------:R-:W-:Y:S02]  /*c130*/  LDGSTS.E [R249+0x38008], desc[UR12][R180.64], !P3 ;  /* 0x38008000b4f97fae */ /* 0x000fe4000d92184c */
[----:B------:R-:W1:Y:S01]  /*c140*/  LDC R130, c[0x0][0x230] ;  /* 0x00008c00ff827b82 */ /* 0x000e620000000800 */
[----:B------:R-:W-:Y:S01]  /*c150*/  VIADD R2, R137, 0xffffff8c ;  /* 0xffffff8c89027836 */ /* 0x000fe20000000000 */
[----:B------:R-:W-:Y:S01]  /*c160*/  STL.64 [R1+0x3e8], R144 ;  /* 0x0003e89001007387 */ /* 0x000fe20000100a00 */
[----:B------:R-:W-:Y:S01]  /*c170*/  ISETP.GE.U32.AND P3, PT, R128, 0x7fffff4e, PT ;  /* 0x7fffff4e8000780c */ /* 0x000fe20003f66070 */
[----:B------:R-:W-:-:S02]  /*c180*/  IMAD.WIDE R246, R4, 0x4, R200 ;  /* 0x0000000404f67825 */ /* 0x000fc400078e02c8 */
[----:B------:R-:W-:Y:S02]  /*c190*/  LDGSTS.E [R249+0x3800c], desc[UR12][R182.64], !P4 ;  /* 0x3800c000b6f97fae */ /* 0x000fe4000e12184c */
[----:B------:R-:W5:Y:S01]  /*c1a0*/  LDC R131, c[0x0][0x230] ;  /* 0x00008c00ff837b82 */ /* 0x000f620000000800 */
[----:B------:R-:W-:Y:S01]  /*c1b0*/  ISETP.GE.U32.AND P4, PT, R2, 0x7fffff4d, PT ;  /* 0x7fffff4d0200780c */ /* 0x000fe20003f86070 */
[----:B------:R3:W-:Y:S01]  /*c1c0*/  STL.64 [R1+0x408], R142 ;  /* 0x0004088e01007387 */ /* 0x0007e20000100a00 */
[----:B------:R-:W-:-:S05]  /*c1d0*/  VIADD R2, R136, 0xffffffa8 ;  /* 0xffffffa888027836 */ /* 0x000fca0000000000 */
[----:B------:R-:W5:Y:S01]  /*c1e0*/  LDC R132, c[0x0][0x230] ;  /* 0x00008c00ff847b82 */ /* 0x000f620000000800 */
[----:B------:R-:W-:Y:S01]  /*c1f0*/  VIADD R128, R133, 0xffffffa9 ;  /* 0xffffffa985807836 */ /* 0x000fe20000000000 */
[----:B------:R-:W-:Y:S01]  /*c200*/  LDGSTS.E [R249+0x3c000], desc[UR12][R246.64], !P6 ;  /* 0x3c000000f6f97fae */ /* 0x000fe2000f12184c */
[----:B---3--:R-:W-:-:S03]  /*c210*/  IMAD.WIDE R142, R4, 0x4, R192 ;  /* 0x00000004048e7825 */ /* 0x008fc600078e02c0 */
[----:B------:R-:W-:Y:S02]  /*c220*/  ISETP.GE.U32.AND P6, PT, R128, 0x7fffff6a, PT ;  /* 0x7fffff6a8000780c */ /* 0x000fe40003fc6070 */
[----:B------:R-:W3:Y:S01]  /*c230*/  LDC R136, c[0x0][0x230] ;  /* 0x00008c00ff887b82 */ /* 0x000ee20000000800 */
[----:B------:R4:W-:Y:S01]  /*c240*/  STL.64 [R1+0x390], R142 ;  /* 0x0003908e01007387 */ /* 0x0009e20000100a00 */
[----:B------:R-:W-:-:S03]  /*c250*/  IMAD.WIDE R140, R4, 0x4, R196 ;  /* 0x00000004048c7825 */ /* 0x000fc600078e02c4 */
[----:B------:R4:W-:Y:S01]  /*c260*/  LDGSTS.E [R249+0x3c004], desc[UR12][R142.64], !P2 ;  /* 0x3c0040008ef97fae */ /* 0x0009e2000d12184c */
[----:B------:R-:W-:Y:S01]  /*c270*/  ISETP.GE.U32.AND P2, PT, R2, 0x7fffff69, PT ;  /* 0x7fffff690200780c */ /* 0x000fe20003f46070 */
[----:B--2---:R-:W-:Y:S01]  /*c280*/  VIADD R2, R139, 0xffffffa6 ;  /* 0xffffffa68b027836 */ /* 0x004fe20000000000 */
[----:B------:R-:W2:Y:S01]  /*c290*/  LDC R137, c[0x0][0x230] ;  /* 0x00008c00ff897b82 */ /* 0x000ea20000000800 */
[----:B------:R-:W-:Y:S02]  /*c2a0*/  VIADD R128, R138, 0xffffffa7 ;  /* 0xffffffa78a807836 */ /* 0x000fe40000000000 */
[----:B------:R-:W-:-:S05]  /*c2b0*/  IMAD.WIDE R186, R4, 0x4, R134 ;  /* 0x0000000404ba7825 */ /* 0x000fca00078e0286 */
[----:B------:R-:W2:Y:S01]  /*c2c0*/  LDC R138, c[0x0][0x230] ;  /* 0x00008c00ff8a7b82 */ /* 0x000ea20000000800 */
[----:B----4-:R-:W-:-:S05]  /*c2d0*/  IMAD.WIDE R142, R4, 0x4, R202 ;  /* 0x00000004048e7825 */ /* 0x010fca00078e02ca */
[----:B------:R-:W-:Y:S01]  /*c2e0*/  LDGSTS.E [R249+0x3c008], desc[UR12][R142.64], !P3 ;  /* 0x3c0080008ef97fae */ /* 0x000fe2000d92184c */
[----:B------:R-:W-:Y:S01]  /*c2f0*/  ISETP.GE.U32.AND P3, PT, R128, 0x7fffff68, PT ;  /* 0x7fffff688000780c */ /* 0x000fe20003f66070 */
[----:B------:R-:W-:Y:S01]  /*c300*/  IMAD.WIDE R144, R4, 0x4, R242 ;  /* 0x0000000404907825 */ /* 0x000fe200078e02f2 */
[----:B------:R-:W4:Y:S01]  /*c310*/  LDC R133, c[0x0][0x230] ;  /* 0x00008c00ff857b82 */ /* 0x000f220000000800 */
[----:B------:R3:W-:Y:S01]  /*c320*/  LDGSTS.E [R249+0x3c00c], desc[UR12][R140.64], !P4 ;  /* 0x3c00c0008cf97fae */ /* 0x0007e2000e12184c */
[----:B------:R-:W-:Y:S01]  /*c330*/  ISETP.GE.U32.AND P4, PT, R2, 0x7fffff67, PT ;  /* 0x7fffff670200780c */ /* 0x000fe20003f86070 */
[----:B------:R-:W-:Y:S02]  /*c340*/  VIADD R2, R129, 0xffffff8b ;  /* 0xffffff8b81027836 */ /* 0x000fe40000000000 */
[----:B-1----:R-:W-:Y:S01]  /*c350*/  VIADD R128, R130, 0xffffff8a ;  /* 0xffffff8a82807836 */ /* 0x002fe20000000000 */
[----:B------:R-:W-:Y:S02]  /*c360*/  LDGSTS.E [R250+0x38000], desc[UR12][R210.64], !P5 ;  /* 0x38000000d2fa7fae */ /* 0x000fe4000e92184c */
[----:B------:R-:W-:Y:S01]  /*c370*/  ISETP.GE.U32.AND P5, PT, R2, 0x7fffff4c, PT ;  /* 0x7fffff4c0200780c */ /* 0x000fe20003fa6070 */
[----:B-----5:R-:W-:Y:S01]  /*c380*/  VIADD R2, R131, 0xffffff89 ;  /* 0xffffff8983027836 */ /* 0x020fe20000000000 */
[----:B------:R-:W-:Y:S01]  /*c390*/  LDGSTS.E [R250+0x38004], desc[UR12][R186.64], !P1 ;  /* 0x38004000bafa7fae */ /* 0x000fe2000c92184c */
[----:B------:R-:W-:Y:S01]  /*c3a0*/  ISETP.GE.U32.AND P1, PT, R128, 0x7fffff4b, PT ;  /* 0x7fffff4b8000780c */ /* 0x000fe20003f26070 */
[----:B------:R-:W-:Y:S01]  /*c3b0*/  VIADD R128, R132, 0xffffff88 ;  /* 0xffffff8884807836 */ /* 0x000fe20000000000 */
[----:B------:R-:W1:Y:S01]  /*c3c0*/  LDC R131, c[0x0][0x230] ;  /* 0x00008c00ff837b82 */ /* 0x000e620000000800 */
[----:B------:R-:W-:Y:S01]  /*c3d0*/  LDGSTS.E [R250+0x38008], desc[UR12][R198.64], !P6 ;  /* 0x38008000c6fa7fae */ /* 0x000fe2000f12184c */
[----:B------:R-:W-:-:S03]  /*c3e0*/  ISETP.GE.U32.AND P6, PT, R2, 0x7fffff4a, PT ;  /* 0x7fffff4a0200780c */ /* 0x000fc60003fc6070 */
[----:B------:R-:W-:Y:S01]  /*c3f0*/  LDGSTS.E [R250+0x3800c], desc[UR12][R212.64], !P2 ;  /* 0x3800c000d4fa7fae */ /* 0x000fe2000d12184c */
[----:B------:R-:W-:Y:S01]  /*c400*/  ISETP.GE.U32.AND P2, PT, R128, 0x7fffff49, PT ;  /* 0x7fffff498000780c */ /* 0x000fe20003f46070 */
[----:B---3--:R-:W-:Y:S01]  /*c410*/  IMAD.WIDE R248, R4, 0x4, R204 ;  /* 0x0000000404f87825 */ /* 0x008fe200078e02cc */
[----:B------:R-:W3:Y:S01]  /*c420*/  LDC R132, c[0x0][0x230] ;  /* 0x00008c00ff847b82 */ /* 0x000ee20000000800 */
[----:B------:R5:W-:Y:S02]  /*c430*/  STL.64 [R1+0x3b0], R142 ;  /* 0x0003b08e01007387 */ /* 0x000be40000100a00 */
[----:B------:R-:W-:Y:S02]  /*c440*/  VIADD R2, R136, 0xffffffa5 ;  /* 0xffffffa588027836 */ /* 0x000fe40000000000 */
[----:B------:R2:W-:Y:S03]  /*c450*/  STL.64 [R1+0x3d8], R140 ;  /* 0x0003d88c01007387 */ /* 0x0005e60000100a00 */
[----:B------:R-:W3:Y:S01]  /*c460*/  LDC R134, c[0x0][0x230] ;  /* 0x00008c00ff867b82 */ /* 0x000ee20000000800 */
[----:B------:R-:W-:Y:S01]  /*c470*/  LDGSTS.E [R250+0x3c000], desc[UR12][R248.64], !P5 ;  /* 0x3c000000f8fa7fae */ /* 0x000fe2000e92184c */
[----:B-----5:R-:W-:-:S03]  /*c480*/  IMAD.WIDE R142, R4, 0x4, R224 ;  /* 0x00000004048e7825 */ /* 0x020fc600078e02e0 */
[----:B------:R5:W-:Y:S03]  /*c490*/  STL.64 [R1+0x368], R144 ;  /* 0x0003689001007387 */ /* 0x000be60000100a00 */
[----:B------:R-:W3:Y:S01]  /*c4a0*/  LDC R135, c[0x0][0x230] ;  /* 0x00008c00ff877b82 */ /* 0x000ee20000000800 */
[----:B--2---:R-:W-:Y:S01]  /*c4b0*/  IMAD.WIDE R140, R4, 0x4, R208 ;  /* 0x00000004048c7825 */ /* 0x004fe200078e02d0 */
[----:B------:R5:W-:Y:S01]  /*c4c0*/  LDGSTS.E [R250+0x3c004], desc[UR12][R144.64], !P1 ;  /* 0x3c00400090fa7fae */ /* 0x000be2000c92184c */
[----:B------:R-:W-:-:S03]  /*c4d0*/  ISETP.GE.U32.AND P5, PT, R2, 0x7fffff66, PT ;  /* 0x7fffff660200780c */ /* 0x000fc60003fa6070 */
[----:B------:R2:W-:Y:S01]  /*c4e0*/  STL.64 [R1+0x388], R142 ;  /* 0x0003888e01007387 */ /* 0x0005e20000100a00 */
[----:B------:R-:W-:Y:S01]  /*c4f0*/  VIADD R2, R138, 0xffffff87 ;  /* 0xffffff878a027836 */ /* 0x000fe20000000000 */
[----:B------:R-:W3:Y:S02]  /*c500*/  LDC R136, c[0x0][0x230] ;  /* 0x00008c00ff887b82 */ /* 0x000ee40000000800 */
[----:B------:R2:W-:Y:S01]  /*c510*/  LDGSTS.E [R250+0x3c008], desc[UR12][R142.64], !P6 ;  /* 0x3c0080008efa7fae */ /* 0x0005e2000f12184c */
[----:B------:R-:W-:-:S03]  /*c520*/  IMAD.WIDE R138, R4, 0x4, R222 ;  /* 0x00000004048a7825 */ /* 0x000fc600078e02de */
[----:B------:R4:W-:Y:S01]  /*c530*/  STL.64 [R1+0x3a8], R140 ;  /* 0x0003a88c01007387 */ /* 0x0009e20000100a00 */
[C---:B-----5:R-:W-:Y:S01]  /*c540*/  IMAD.WIDE R144, R4.reuse, 0x4, R236 ;  /* 0x0000000404907825 */ /* 0x060fe200078e02ec */
[----:B------:R-:W5:Y:S02]  /*c550*/  LDC R130, c[0x0][0x230] ;  /* 0x00008c00ff827b82 */ /* 0x000f640000000800 */
[----:B------:R4:W-:Y:S01]  /*c560*/  LDGSTS.E [R250+0x3c00c], desc[UR12][R140.64], !P2 ;  /* 0x3c00c0008cfa7fae */ /* 0x0009e2000d12184c */
[----:B--2---:R-:W-:-:S03]  /*c570*/  IMAD.WIDE R142, R4, 0x4, R218 ;  /* 0x00000004048e7825 */ /* 0x004fc600078e02da */
[----:B------:R2:W-:Y:S02]  /*c580*/  STL.64 [R1+0x310], R144 ;  /* 0x0003109001007387 */ /* 0x0005e40000100a00 */
[----:B------:R-:W5:Y:S01]  /*c590*/  LDC R129, c[0x0][0x230] ;  /* 0x00008c00ff817b82 */ /* 0x000f620000000800 */
[----:B----4-:R-:W-:Y:S01]  /*c5a0*/  IMAD.WIDE R140, R4, 0x4, R220 ;  /* 0x00000004048c7825 */ /* 0x010fe200078e02dc */
[----:B------:R4:W-:Y:S04]  /*c5b0*/  STL.64 [R1+0x348], R142 ;  /* 0x0003488e01007387 */ /* 0x0009e80000100a00 */
[----:B------:R4:W-:Y:S04]  /*c5c0*/  STL.64 [R1+0x350], R140 ;  /* 0x0003508c01007387 */ /* 0x0009e80000100a00 */
[----:B------:R5:W-:Y:S04]  /*c5d0*/  STL.64 [R1+0x370], R138 ;  /* 0x0003708a01007387 */ /* 0x000be80000100a00 */
[----:B------:R-:W5:Y:S01]  /*c5e0*/  LDL.64 R154, [R1+0x258] ;  /* 0x00025800019a7983 */ /* 0x000f620000100a00 */
[----:B------:R-:W-:Y:S01]  /*c5f0*/  VIADD R128, R137, 0xffffffa4 ;  /* 0xffffffa489807836 */ /* 0x000fe20000000000 */
[----:B------:R-:W-:Y:S01]  /*c600*/  ISETP.GE.U32.AND P2, PT, R2, 0x7fffff48, PT ;  /* 0x7fffff480200780c */ /* 0x000fe20003f46070 */
[----:B-1----:R-:W-:Y:S01]  /*c610*/  VIADD R2, R131, 0xffffff86 ;  /* 0xffffff8683027836 */ /* 0x002fe20000000000 */
[----:B------:R-:W5:Y:S01]  /*c620*/  LDL.LU.64 R150, [R1+0x238] ;  /* 0x0002380001967983 */ /* 0x000f620000300a00 */
[----:B------:R-:W-:Y:S01]  /*c630*/  IMAD.WIDE R214, R4, 0x4, R214 ;  /* 0x0000000404d67825 */ /* 0x000fe200078e02d6 */
[----:B------:R-:W-:Y:S01]  /*c640*/  ISETP.GE.U32.AND P1, PT, R128, 0x7fffff65, PT ;  /* 0x7fffff658000780c */ /* 0x000fe20003f26070 */
[----:B------:R-:W1:Y:S01]  /*c650*/  LDC R131, c[0x0][0x230] ;  /* 0x00008c00ff837b82 */ /* 0x000e620000000800 */
[----:B------:R-:W-:Y:S01]  /*c660*/  ISETP.GE.U32.AND P6, PT, R2, 0x7fffff47, PT ;  /* 0x7fffff470200780c */ /* 0x000fe20003fc6070 */
[----:B------:R-:W-:Y:S01]  /*c670*/  VIADD R128, R133, 0xffffff85 ;  /* 0xffffff8585807836 */ /* 0x000fe20000000000 */
[----:B------:R-:W-:Y:S01]  /*c680*/  LDGSTS.E [R251+0x38000], desc[UR12][R214.64], !P3 ;  /* 0x38000000d6fb7fae */ /* 0x000fe2000d92184c */
[----:B------:R-:W-:-:S03]  /*c690*/  IMAD.WIDE R244, R4, 0x4, R244 ;  /* 0x0000000404f47825 */ /* 0x000fc600078e02f4 */
[----:B------:R-:W5:Y:S01]  /*c6a0*/  LDL.LU.64 R148, [R1+0x218] ;  /* 0x0002180001947983 */ /* 0x000f620000300a00 */
[----:B------:R-:W1:Y:S01]  /*c6b0*/  LDC R133, c[0x0][0x230] ;  /* 0x00008c00ff857b82 */ /* 0x000e620000000800 */
[----:B------:R-:W-:Y:S01]  /*c6c0*/  ISETP.GE.U32.AND P3, PT, R128, 0x7fffff46, PT ;  /* 0x7fffff468000780c */ /* 0x000fe20003f66070 */
[----:B---3--:R-:W-:Y:S01]  /*c6d0*/  VIADD R2, R132, 0xffffff84 ;  /* 0xffffff8484027836 */ /* 0x008fe20000000000 */
[----:B------:R-:W-:Y:S01]  /*c6e0*/  LDGSTS.E [R251+0x38004], desc[UR12][R244.64], !P4 ;  /* 0x38004000f4fb7fae */ /* 0x000fe2000e12184c */
[----:B------:R-:W-:-:S03]  /*c6f0*/  IMAD.WIDE R226, R4, 0x4, R226 ;  /* 0x0000000404e27825 */ /* 0x000fc600078e02e2 */
[----:B------:R-:W-:Y:S01]  /*c700*/  ISETP.GE.U32.AND P4, PT, R2, 0x7fffff45, PT ;  /* 0x7fffff450200780c */ /* 0x000fe20003f86070 */
[----:B------:R-:W-:Y:S01]  /*c710*/  IMAD.WIDE R216, R4, 0x4, R216 ;  /* 0x0000000404d87825 */ /* 0x000fe200078e02d8 */
[----:B------:R-:W-:Y:S01]  /*c720*/  LDGSTS.E [R251+0x38008], desc[UR12][R226.64], !P5 ;  /* 0x38008000e2fb7fae */ /* 0x000fe2000e92184c */
[----:B------:R-:W3:Y:S02]  /*c730*/  LDC R132, c[0x0][0x230] ;  /* 0x00008c00ff847b82 */ /* 0x000ee40000000800 */
[----:B------:R-:W-:Y:S01]  /*c740*/  VIADD R128, R134, 0xffffffa3 ;  /* 0xffffffa386807836 */ /* 0x000fe20000000000 */
[----:B------:R-:W-:Y:S01]  /*c750*/  LDGSTS.E [R251+0x3800c], desc[UR12][R216.64], !P1 ;  /* 0x3800c000d8fb7fae */ /* 0x000fe2000c92184c */
[----:B------:R-:W-:-:S03]  /*c760*/  VIADD R2, R135, 0xffffffa2 ;  /* 0xffffffa287027836 */ /* 0x000fc60000000000 */
[----:B------:R3:W-:Y:S01]  /*c770*/  LDGSTS.E [R251+0x3c000], desc[UR12][R144.64], !P2 ;  /* 0x3c00000090fb7fae */ /* 0x0007e2000d12184c */
[----:B------:R-:W-:Y:S01]  /*c780*/  ISETP.GE.U32.AND P5, PT, R128, 0x7fffff64, PT ;  /* 0x7fffff648000780c */ /* 0x000fe20003fa6070 */
[----:B------:R-:W-:Y:S02]  /*c790*/  IMAD.WIDE R120, R4, 0x4, R120 ;  /* 0x0000000404787825 */ /* 0x000fe400078e0278 */
[----:B------:R-:W3:Y:S01]  /*c7a0*/  LDL.LU.64 R146, [R1+0x1f8] ;  /* 0x0001f80001927983 */ /* 0x000ee20000300a00 */
[----:B------:R-:W-:Y:S01]  /*c7b0*/  ISETP.GE.U32.AND P1, PT, R2, 0x7fffff63, PT ;  /* 0x7fffff630200780c */ /* 0x000fe20003f26070 */
[----:B------:R-:W-:Y:S02]  /*c7c0*/  IMAD.WIDE R122, R4, 0x4, R122 ;  /* 0x00000004047a7825 */ /* 0x000fe400078e027a */
[----:B------:R3:W-:Y:S04]  /*c7d0*/  LDGSTS.E [R251+0x3c004], desc[UR12][R142.64], !P6 ;  /* 0x3c0040008efb7fae */ /* 0x0007e8000f12184c */
[----:B--2---:R-:W2:Y:S01]  /*c7e0*/  LDL.LU.64 R144, [R1+0x1d8] ;  /* 0x0001d80001907983 */ /* 0x004ea20000300a00 */
[----:B------:R-:W-:-:S03]  /*c7f0*/  VIADD R2, R136, 0xffffff83 ;  /* 0xffffff8388027836 */ /* 0x000fc60000000000 */
[----:B------:R2:W-:Y:S01]  /*c800*/  LDGSTS.E [R251+0x3c008], desc[UR12][R140.64], !P3 ;  /* 0x3c0080008cfb7fae */ /* 0x0005e2000d92184c */
[----:B------:R-:W-:-:S03]  /*c810*/  IMAD.WIDE R124, R4, 0x4, R124 ;  /* 0x00000004047c7825 */ /* 0x000fc600078e027c */
[----:B----4-:R-:W4:Y:S01]  /*c820*/  LDL.LU.64 R142, [R1+0x1b8] ;  /* 0x0001b800018e7983 */ /* 0x010f220000300a00 */
[----:B------:R-:W-:-:S03]  /*c830*/  IMAD.WIDE R126, R4, 0x4, R126 ;  /* 0x00000004047e7825 */ /* 0x000fc600078e027e */
[----:B------:R4:W-:Y:S04]  /*c840*/  LDGSTS.E [R251+0x3c00c], desc[UR12][R138.64], !P4 ;  /* 0x3c00c0008afb7fae */ /* 0x0009e8000e12184c */
[----:B------:R-:W4:Y:S04]  /*c850*/  LDL.LU.64 R140, [R1+0x198] ;  /* 0x00019800018c7983 */ /* 0x000f280000300a00 */
[----:B------:R-:W4:Y:S04]  /*c860*/  LDL.LU.64 R196, [R1+0x178] ;  /* 0x0001780001c47983 */ /* 0x000f280000300a00 */
[----:B------:R-:W4:Y:S01]  /*c870*/  LDL.LU.64 R202, [R1+0x158] ;  /* 0x0001580001ca7983 */ /* 0x000f220000300a00 */
[----:B------:R-:W-:-:S03]  /*c880*/  ISETP.GE.U32.AND P4, PT, R2, 0x7fffff44, PT ;  /* 0x7fffff440200780c */ /* 0x000fc60003f86070 */
[----:B------:R-:W4:Y:S01]  /*c890*/  LDL.LU.64 R192, [R1+0x138] ;  /* 0x0001380001c07983 */ /* 0x000f220000300a00 */
[----:B------:R-:W-:-:S03]  /*c8a0*/  IMAD.WIDE R228, R4, 0x4, R228 ;  /* 0x0000000404e47825 */ /* 0x000fc600078e02e4 */
[----:B------:R-:W-:Y:S01]  /*c8b0*/  STL.64 [R1+0x2e8], R120 ;  /* 0x0002e87801007387 */ /* 0x000fe20000100a00 */
[----:B-1----:R-:W-:-:S03]  /*c8c0*/  VIADD R2, R133, 0xffffff81 ;  /* 0xffffff8185027836 */ /* 0x002fc60000000000 */
[----:B------:R-:W-:Y:S04]  /*c8d0*/  STL.64 [R1+0x2f0], R122 ;  /* 0x0002f07a01007387 */ /* 0x000fe80000100a00 */
[----:B------:R-:W-:Y:S04]  /*c8e0*/  STL.64 [R1+0x308], R124 ;  /* 0x0003087c01007387 */ /* 0x000fe80000100a00 */
[----:B------:R1:W-:Y:S04]  /*c8f0*/  STL.64 [R1+0x330], R126 ;  /* 0x0003307e01007387 */ /* 0x0003e80000100a00 */
[----:B------:R-:W4:Y:S04]  /*c900*/  LDL.LU.64 R200, [R1+0x118] ;  /* 0x0001180001c87983 */ /* 0x000f280000300a00 */
[----:B------:R-:W4:Y:S04]  /*c910*/  LDL.LU.64 R188, [R1+0xf8] ;  /* 0x0000f80001bc7983 */ /* 0x000f280000300a00 */
[----:B------:R-:W4:Y:S04]  /*c920*/  LDL.LU.64 R174, [R1+0xd8] ;  /* 0x0000d80001ae7983 */ /* 0x000f280000300a00 */
[----:B------:R-:W-:Y:S01]  /*c930*/  LDGSTS.E [R13+0x38000], desc[UR12][R228.64], !P5 ;  /* 0x38000000e40d7fae */ /* 0x000fe2000e92184c */
[----:B------:R-:W-:Y:S01]  /*c940*/  ISETP.GE.U32.AND P5, PT, R2, 0x7fffff42, PT ;  /* 0x7fffff420200780c */ /* 0x000fe20003fa6070 */
[----:B------:R-:W-:-:S02]  /*c950*/  IMAD.SHL.U32 R2, R241, 0x40, RZ ;  /* 0x00000040f1027824 */ /* 0x000fc400078e00ff */
[----:B------:R-:W1:Y:S04]  /*c960*/  LDL.LU.64 R172, [R1+0xb8] ;  /* 0x0000b80001ac7983 */ /* 0x000e680000300a00 */
[----:B------:R-:W4:Y:S04]  /*c970*/  LDL.LU.64 R162, [R1+0x98] ;  /* 0x0000980001a27983 */ /* 0x000f280000300a00 */
[----:B------:R-:W-:Y:S04]  /*c980*/  STL [R1], RZ ;  /* 0x000000ff01007387 */ /* 0x000fe80000100800 */
[----:B------:R-:W-:Y:S04]  /*c990*/  STL [R1+0x4], RZ ;  /* 0x000004ff01007387 */ /* 0x000fe80000100800 */
[----:B------:R-:W4:Y:S04]  /*c9a0*/  LDL.LU.64 R164, [R1+0x78] ;  /* 0x0000780001a47983 */ /* 0x000f280000300a00 */
[----:B------:R-:W4:Y:S04]  /*c9b0*/  LDL.LU.64 R160, [R1+0x58] ;  /* 0x0000580001a07983 */ /* 0x000f280000300a00 */
[----:B------:R-:W4:Y:S01]  /*c9c0*/  LDL.LU.64 R158, [R1+0x38] ;  /* 0x00003800019e7983 */ /* 0x000f220000300a00 */
[----:B-----5:R-:W-:-:S03]  /*c9d0*/  IMAD.WIDE R152, R2, 0x4, R154 ;  /* 0x0000000402987825 */ /* 0x020fc600078e029a */
[----:B------:R-:W5:Y:S01]  /*c9e0*/  LDL.LU.64 R154, [R1+0x18] ;  /* 0x00001800019a7983 */ /* 0x000f620000300a00 */
[----:B------:R-:W-:Y:S02]  /*c9f0*/  VIADD R128, R130, 0xffffffa0 ;  /* 0xffffffa082807836 */ /* 0x000fe40000000000 */
[----:B------:R-:W-:-:S03]  /*ca00*/  VIADD R129, R129, 0xffffffa1 ;  /* 0xffffffa181817836 */ /* 0x000fc60000000000 */
[----:B------:R-:W-:Y:S01]  /*ca10*/  ISETP.GE.U32.AND P6, PT, R128, 0x7fffff61, PT ;  /* 0x7fffff618000780c */ /* 0x000fe20003fc6070 */
[----:B------:R-:W-:Y:S01]  /*ca20*/  VIADD R128, R131, 0xffffff82 ;  /* 0xffffff8283807836 */ /* 0x000fe20000000000 */
[----:B------:R-:W-:Y:S01]  /*ca30*/  ISETP.GE.U32.AND P2, PT, R129, 0x7fffff62, PT ;  /* 0x7fffff628100780c */ /* 0x000fe20003f46070 */
[----:B------:R-:W-:-:S04]  /*ca40*/  IMAD.WIDE R230, R4, 0x4, R230 ;  /* 0x0000000404e67825 */ /* 0x000fc800078e02e6 */
[----:B---3--:R-:W-:Y:S01]  /*ca50*/  VIADD R130, R132, 0xffffff80 ;  /* 0xffffff8084827836 */ /* 0x008fe20000000000 */
[----:B------:R-:W-:Y:S01]  /*ca60*/  ISETP.GE.U32.AND P3, PT, R128, 0x7fffff43, PT ;  /* 0x7fffff438000780c */ /* 0x000fe20003f66070 */
[----:B------:R-:W-:Y:S01]  /*ca70*/  LDGSTS.E [R13+0x38004], desc[UR12][R230.64], !P1 ;  /* 0x38004000e60d7fae */ /* 0x000fe2000c92184c */
[----:B------:R-:W-:Y:S02]  /*ca80*/  IMAD.WIDE R150, R2, 0x4, R150 ;  /* 0x0000000402967825 */ /* 0x000fe400078e0296 */
[----:B------:R-:W-:Y:S02]  /*ca90*/  ISETP.GE.U32.AND P1, PT, R130, 0x7fffff41, PT ;  /* 0x7fffff418200780c */ /* 0x000fe40003f26070 */
[----:B------:R-:W-:Y:S01]  /*caa0*/  IMAD.WIDE R204, R4, 0x4, R116 ;  /* 0x0000000404cc7825 */ /* 0x000fe200078e0274 */
[----:B------:R-:W-:Y:S03]  /*cab0*/  STL.64 [R1+0x328], R152 ;  /* 0x0003289801007387 */ /* 0x000fe60000100a00 */
[----:B------:R-:W-:Y:S01]  /*cac0*/  IMAD.WIDE R148, R2, 0x4, R148 ;  /* 0x0000000402947825 */ /* 0x000fe200078e0294 */
[----:B------:R-:W-:Y:S03]  /*cad0*/  STL.64 [R1+0x448], R150 ;  /* 0x0004489601007387 */ /* 0x000fe60000100a00 */
[----:B------:R-:W-:Y:S01]  /*cae0*/  IMAD.WIDE R206, R4, 0x4, R118 ;  /* 0x0000000404ce7825 */ /* 0x000fe200078e0276 */
[----:B------:R-:W-:Y:S03]  /*caf0*/  LDGSTS.E [R13+0x38008], desc[UR12][R204.64], !P2 ;  /* 0x38008000cc0d7fae */ /* 0x000fe6000d12184c */
[C---:B------:R-:W-:Y:S01]  /*cb00*/  IMAD.WIDE R146, R2.reuse, 0x4, R146 ;  /* 0x0000000402927825 */ /* 0x040fe200078e0292 */
[----:B------:R3:W-:Y:S04]  /*cb10*/  STL.64 [R1+0x480], R148 ;  /* 0x0004809401007387 */ /* 0x0007e80000100a00 */
[----:B------:R-:W-:Y:S01]  /*cb20*/  LDGSTS.E [R13+0x3800c], desc[UR12][R206.64], !P6 ;  /* 0x3800c000ce0d7fae */ /* 0x000fe2000f12184c */
[----:B--2---:R-:W-:-:S03]  /*cb30*/  IMAD.WIDE R144, R2, 0x4, R144 ;  /* 0x0000000402907825 */ /* 0x004fc600078e0290 */
[----:B------:R-:W-:Y:S04]  /*cb40*/  STL.64 [R1+0x4a0], R146 ;  /* 0x0004a09201007387 */ /* 0x000fe80000100a00 */
[----:B------:R-:W-:Y:S01]  /*cb50*/  LDGSTS.E [R13+0x3c000], desc[UR12][R120.64], !P4 ;  /* 0x3c000000780d7fae */ /* 0x000fe2000e12184c */
[----:B----4-:R-:W-:-:S03]  /*cb60*/  IMAD.WIDE R142, R2, 0x4, R142 ;  /* 0x00000004028e7825 */ /* 0x010fc600078e028e */
[----:B------:R2:W-:Y:S04]  /*cb70*/  STL.64 [R1+0x4c0], R144 ;  /* 0x0004c09001007387 */ /* 0x0005e80000100a00 */
[----:B------:R-:W-:Y:S01]  /*cb80*/  LDGSTS.E [R13+0x3c004], desc[UR12][R122.64], !P3 ;  /* 0x3c0040007a0d7fae */ /* 0x000fe2000d92184c */
[----:B------:R-:W-:-:S03]  /*cb90*/  IMAD.WIDE R140, R2, 0x4, R140 ;  /* 0x00000004028c7825 */ /* 0x000fc600078e028c */
[----:B------:R-:W-:Y:S01]  /*cba0*/  STL.64 [R1+0x4e0], R142 ;  /* 0x0004e08e01007387 */ /* 0x000fe20000100a00 */
[----:B------:R-:W-:-:S03]  /*cbb0*/  IMAD.WIDE R138, R2, 0x4, R196 ;  /* 0x00000004028a7825 */ /* 0x000fc600078e02c4 */
[----:B------:R-:W-:Y:S01]  /*cbc0*/  LDGSTS.E [R13+0x3c008], desc[UR12][R124.64], !P5 ;  /* 0x3c0080007c0d7fae */ /* 0x000fe2000e92184c */
[----:B------:R-:W-:-:S03]  /*cbd0*/  IMAD.WIDE R136, R2, 0x4, R202 ;  /* 0x0000000402887825 */ /* 0x000fc600078e02ca */
[----:B------:R4:W-:Y:S01]  /*cbe0*/  STL.64 [R1+0x500], R140 ;  /* 0x0005008c01007387 */ /* 0x0009e20000100a00 */
[----:B------:R-:W-:-:S03]  /*cbf0*/  IMAD.WIDE R134, R2, 0x4, R192 ;  /* 0x0000000402867825 */ /* 0x000fc600078e02c0 */
[----:B------:R1:W-:Y:S04]  /*cc00*/  LDGSTS.E [R13+0x3c00c], desc[UR12][R126.64], !P1 ;  /* 0x3c00c0007e0d7fae */ /* 0x0003e8000c92184c */
[----:B------:R4:W-:Y:S04]  /*cc10*/  STL.64 [R1+0x520], R138 ;  /* 0x0005208a01007387 */ /* 0x0009e80000100a00 */
[----:B------:R4:W-:Y:S04]  /*cc20*/  STL.64 [R1+0x540], R136 ;  /* 0x0005408801007387 */ /* 0x0009e80000100a00 */
[----:B------:R4:W-:Y:S01]  /*cc30*/  STL.64 [R1+0x560], R134 ;  /* 0x0005608601007387 */ /* 0x0009e20000100a00 */
[----:B------:R-:W-:-:S03]  /*cc40*/  IMAD.WIDE R8, R2, 0x4, R8 ;  /* 0x0000000402087825 */ /* 0x000fc600078e0208 */
[----:B------:R-:W0:Y:S01]  /*cc50*/  LDGDEPBAR ;  /* 0x00000000000079af */ /* 0x000e220000000000 */
[----:B------:R-:W-:-:S03]  /*cc60*/  IMAD.WIDE R132, R2, 0x4, R200 ;  /* 0x0000000402847825 */ /* 0x000fc600078e02c8 */
[----:B------:R-:W-:Y:S01]  /*cc70*/  LDGSTS.E [R0+0x10000], desc[UR12][R152.64], P0 ;  /* 0x1000000098007fae */ /* 0x000fe2000812184c */
[----:B------:R-:W-:-:S03]  /*cc80*/  IMAD.WIDE R130, R2, 0x4, R188 ;  /* 0x0000000402827825 */ /* 0x000fc600078e02bc */
[----:B------:R4:W-:Y:S01]  /*cc90*/  STL.64 [R1+0x580], R132 ;  /* 0x0005808401007387 */ /* 0x0009e20000100a00 */
[----:B------:R-:W-:-:S03]  /*cca0*/  IMAD.WIDE R128, R2, 0x4, R174 ;  /* 0x0000000402807825 */ /* 0x000fc600078e02ae */
[----:B------:R4:W-:Y:S01]  /*ccb0*/  STL.64 [R1+0x5a0], R130 ;  /* 0x0005a08201007387 */ /* 0x0009e20000100a00 */
[----:B-1----:R-:W-:-:S03]  /*ccc0*/  IMAD.WIDE R126, R2, 0x4, R172 ;  /* 0x00000004027e7825 */ /* 0x002fc600078e02ac */
[----:B------:R1:W-:Y:S01]  /*ccd0*/  STL.64 [R1+0x5c0], R128 ;  /* 0x0005c08001007387 */ /* 0x0003e20000100a00 */
[----:B------:R-:W-:-:S03]  /*cce0*/  IMAD.WIDE R124, R2, 0x4, R162 ;  /* 0x00000004027c7825 */ /* 0x000fc600078e02a2 */
[----:B------:R1:W-:Y:S01]  /*ccf0*/  STL.64 [R1+0x5e0], R126 ;  /* 0x0005e07e01007387 */ /* 0x0003e20000100a00 */
[----:B------:R-:W-:-:S03]  /*cd00*/  IMAD.WIDE R10, R2, 0x4, R10 ;  /* 0x00000004020a7825 */ /* 0x000fc600078e020a */
[----:B------:R1:W-:Y:S01]  /*cd10*/  STL.64 [R1+0x600], R124 ;  /* 0x0006007c01007387 */ /* 0x0003e20000100a00 */
[----:B------:R-:W-:-:S03]  /*cd20*/  IMAD.WIDE R14, R2, 0x4, R14 ;  /* 0x00000004020e7825 */ /* 0x000fc600078e020e */
[----:B------:R-:W-:Y:S01]  /*cd30*/  LDGSTS.E [R0+0x10400], desc[UR12][R150.64], P0 ;  /* 0x1040000096007fae */ /* 0x000fe2000812184c */
[----:B------:R-:W-:-:S03]  /*cd40*/  IMAD.WIDE R122, R2, 0x4, R164 ;  /* 0x00000004027a7825 */ /* 0x000fc600078e02a4 */
[----:B------:R-:W-:Y:S01]  /*cd50*/  LDGSTS.E [R0+0x10800], desc[UR12][R148.64], P0 ;  /* 0x1080000094007fae */ /* 0x000fe2000812184c */
[----:B------:R-:W-:-:S03]  /*cd60*/  IMAD.WIDE R120, R2, 0x4, R160 ;  /* 0x0000000402787825 */ /* 0x000fc600078e02a0 */
[----:B------:R1:W-:Y:S01]  /*cd70*/  STL.64 [R1+0x620], R122 ;  /* 0x0006207a01007387 */ /* 0x0003e20000100a00 */
[----:B------:R-:W-:-:S03]  /*cd80*/  IMAD.WIDE R118, R2, 0x4, R158 ;  /* 0x0000000402767825 */ /* 0x000fc600078e029e */
[----:B------:R1:W-:Y:S01]  /*cd90*/  STL.64 [R1+0x658], R120 ;  /* 0x0006587801007387 */ /* 0x0003e20000100a00 */
[----:B------:R-:W-:-:S03]  /*cda0*/  IMAD.WIDE R16, R2, 0x4, R16 ;  /* 0x0000000402107825 */ /* 0x000fc600078e0210 */
[----:B------:R-:W-:Y:S01]  /*cdb0*/  STL.64 [R1+0x678], R118 ;  /* 0x0006787601007387 */ /* 0x000fe20000100a00 */
[----:B------:R-:W-:-:S03]  /*cdc0*/  IMAD.WIDE R18, R2, 0x4, R18 ;  /* 0x0000000402127825 */ /* 0x000fc600078e0212 */
[----:B------:R1:W-:Y:S01]  /*cdd0*/  LDGSTS.E [R0+0x10c00], desc[UR12][R146.64], P0 ;  /* 0x10c0000092007fae */ /* 0x0003e2000812184c */
[----:B------:R-:W-:-:S03]  /*cde0*/  IMAD.WIDE R20, R2, 0x4, R20 ;  /* 0x0000000402147825 */ /* 0x000fc600078e0214 */
[----:B------:R-:W-:Y:S01]  /*cdf0*/  LDGSTS.E [R0+0x11000], desc[UR12][R144.64], P0 ;  /* 0x1100000090007fae */ /* 0x000fe2000812184c */
[----:B------:R-:W-:-:S03]  /*ce00*/  IMAD.WIDE R22, R2, 0x4, R22 ;  /* 0x0000000402167825 */ /* 0x000fc600078e0216 */
[----:B------:R1:W-:Y:S01]  /*ce10*/  LDGSTS.E [R0+0x11400], desc[UR12][R142.64], P0 ;  /* 0x114000008e007fae */ /* 0x0003e2000812184c */
        /* <DEDUP_REMOVED lines=11> */
[----:B------:R1:W-:Y:S04]  /*ced0*/  LDGSTS.E [R0+0x12c00], desc[UR12][R130.64], P0 ;  /* 0x12c0000082007fae */ /* 0x0003e8000812184c */
[----:B------:R1:W-:Y:S04]  /*cee0*/  LDGSTS.E [R0+0x13000], desc[UR12][R128.64], P0 ;  /* 0x1300000080007fae */ /* 0x0003e8000812184c */
[----:B------:R1:W-:Y:S04]  /*cef0*/  LDGSTS.E [R0+0x13400], desc[UR12][R126.64], P0 ;  /* 0x134000007e007fae */ /* 0x0003e8000812184c */
[----:B------:R1:W-:Y:S04]  /*cf00*/  LDGSTS.E [R0+0x13800], desc[UR12][R124.64], P0 ;  /* 0x138000007c007fae */ /* 0x0003e8000812184c */
[----:B------:R1:W-:Y:S04]  /*cf10*/  LDGSTS.E [R0+0x13c00], desc[UR12][R122.64], P0 ;  /* 0x13c000007a007fae */ /* 0x0003e8000812184c */
[----:B------:R1:W-:Y:S04]  /*cf20*/  LDGSTS.E [R0+0x14000], desc[UR12][R120.64], P0 ;  /* 0x1400000078007fae */ /* 0x0003e8000812184c */
[----:B------:R-:W-:Y:S01]  /*cf30*/  LDGSTS.E [R0+0x14400], desc[UR12][R118.64], P0 ;  /* 0x1440000076007fae */ /* 0x000fe2000812184c */
[----:B-----5:R-:W-:-:S05]  /*cf40*/  IMAD.WIDE R116, R2, 0x4, R154 ;  /* 0x0000000402747825 */ /* 0x020fca00078e029a */
[----:B------:R-:W-:Y:S04]  /*cf50*/  STL.64 [R1+0x698], R116 ;  /* 0x0006987401007387 */ /* 0x000fe80000100a00 */
        /* <DEDUP_REMOVED lines=12> */
[----:B------:R5:W-:Y:S04]  /*d020*/  STL.64 [R1+0x770], R34 ;  /* 0x0007702201007387 */ /* 0x000be80000100a00 */
[----:B---3--:R-:W1:Y:S04]  /*d030*/  LDL.LU.64 R148, [R1+0x250] ;  /* 0x0002500001947983 */ /* 0x008e680000300a00 */
[----:B--2---:R-:W2:Y:S04]  /*d040*/  LDL.LU.64 R144, [R1+0x230] ;  /* 0x0002300001907983 */ /* 0x004ea80000300a00 */
[----:B------:R-:W3:Y:S04]  /*d050*/  LDL.LU.64 R150, [R1+0x210] ;  /* 0x0002100001967983 */ /* 0x000ee80000300a00 */
[----:B----4-:R-:W4:Y:S04]  /*d060*/  LDL.LU.64 R140, [R1+0x1f0] ;  /* 0x0001f000018c7983 */ /* 0x010f280000300a00 */
[----:B------:R-:W5:Y:S04]  /*d070*/  LDL.LU.64 R196, [R1+0x1d0] ;  /* 0x0001d00001c47983 */ /* 0x000f680000300a00 */
        /* <DEDUP_REMOVED lines=25> */
[----:B------:R5:W-:Y:S01]  /*d210*/  LDGSTS.E [R0+0x17c00], desc[UR12][R34.64], P0 ;  /* 0x17c0000022007fae */ /* 0x000be2000812184c */
[----:B-1----:R-:W-:-:S03]  /*d220*/  IMAD.WIDE R146, R2, 0x4, R148 ;  /* 0x0000000402927825 */ /* 0x002fc600078e0294 */
[----:B------:R-:W5:Y:S01]  /*d230*/  LDL.LU.64 R148, [R1+0x30] ;  /* 0x0000300001947983 */ /* 0x000f620000300a00 */
[----:B---3--:R-:W-:-:S03]  /*d240*/  IMAD.WIDE R142, R2, 0x4, R150 ;  /* 0x00000004028e7825 */ /* 0x008fc600078e0296 */
[----:B------:R-:W-:Y:S04]  /*d250*/  LDGSTS.E [R3+0x10100], desc[UR12][R146.64], P0 ;  /* 0x1010000092037fae */ /* 0x000fe8000812184c */
[----:B------:R-:W3:Y:S01]  /*d260*/  LDL.LU.64 R150, [R1+0x10] ;  /* 0x0000100001967983 */ /* 0x000ee20000300a00 */
[----:B--2---:R-:W-:-:S04]  /*d270*/  IMAD.WIDE R144, R2, 0x4, R144 ;  /* 0x0000000402907825 */ /* 0x004fc800078e0290 */
[C---:B----4-:R-:W-:Y:S01]  /*d280*/  IMAD.WIDE R140, R2.reuse, 0x4, R140 ;  /* 0x00000004028c7825 */ /* 0x050fe200078e028c */
[----:B------:R-:W-:Y:S03]  /*d290*/  STL.64 [R1+0x250], R146 ;  /* 0x0002509201007387 */ /* 0x000fe60000100a00 */
[C---:B-----5:R-:W-:Y:S01]  /*d2a0*/  IMAD.WIDE R138, R2.reuse, 0x4, R196 ;  /* 0x00000004028a7825 */ /* 0x060fe200078e02c4 */
[----:B------:R1:W-:Y:S03]  /*d2b0*/  STL.64 [R1+0x2a8], R144 ;  /* 0x0002a89001007387 */ /* 0x0003e60000100a00 */
[C---:B------:R-:W-:Y:S01]  /*d2c0*/  IMAD.WIDE R136, R2.reuse, 0x4, R202 ;  /* 0x0000000402887825 */ /* 0x040fe200078e02ca */
[----:B------:R-:W-:Y:S03]  /*d2d0*/  STL.64 [R1+0x2b0], R142 ;  /* 0x0002b08e01007387 */ /* 0x000fe60000100a00 */
[C---:B------:R-:W-:Y:S01]  /*d2e0*/  IMAD.WIDE R134, R2.reuse, 0x4, R192 ;  /* 0x0000000402867825 */ /* 0x040fe200078e02c0 */
[----:B------:R2:W-:Y:S03]  /*d2f0*/  STL.64 [R1+0x2c8], R140 ;  /* 0x0002c88c01007387 */ /* 0x0005e60000100a00 */
[C---:B------:R-:W-:Y:S01]  /*d300*/  IMAD.WIDE R132, R2.reuse, 0x4, R200 ;  /* 0x0000000402847825 */ /* 0x040fe200078e02c8 */
[----:B------:R-:W-:Y:S03]  /*d310*/  STL.64 [R1+0x2d0], R138 ;  /* 0x0002d08a01007387 */ /* 0x000fe60000100a00 */
[C---:B------:R-:W-:Y:S01]  /*d320*/  IMAD.WIDE R130, R2.reuse, 0x4, R188 ;  /* 0x0000000402827825 */ /* 0x040fe200078e02bc */
[----:B------:R-:W-:Y:S03]  /*d330*/  STL.64 [R1+0x3d0], R136 ;  /* 0x0003d08801007387 */ /* 0x000fe60000100a00 */
[C---:B------:R-:W-:Y:S01]  /*d340*/  IMAD.WIDE R128, R2.reuse, 0x4, R172 ;  /* 0x0000000402807825 */ /* 0x040fe200078e02ac */
[----:B------:R-:W-:Y:S04]  /*d350*/  STL.64 [R1+0x470], R134 ;  /* 0x0004708601007387 */ /* 0x000fe80000100a00 */
[----:B------:R-:W-:Y:S01]  /*d360*/  STL.64 [R1+0x490], R132 ;  /* 0x0004908401007387 */ /* 0x000fe20000100a00 */
[----:B------:R-:W-:-:S03]  /*d370*/  IMAD.WIDE R126, R2, 0x4, R160 ;  /* 0x00000004027e7825 */ /* 0x000fc600078e02a0 */
        /* <DEDUP_REMOVED lines=12> */
[----:B------:R-:W-:Y:S01]  /*d440*/  LDGSTS.E [R3+0x10500], desc[UR12][R144.64], P0 ;  /* 0x1050000090037fae */ /* 0x000fe2000812184c */
        /* <DEDUP_REMOVED lines=14> */
[----:B------:R-:W-:-:S04]  /*d530*/  IMAD.WIDE R14, R2, 0x4, R56 ;  /* 0x00000004020e7825 */ /* 0x000fc800078e0238 */
[----:B------:R-:W-:-:S04]  /*d540*/  IMAD.WIDE R10, R2, 0x4, R58 ;  /* 0x00000004020a7825 */ /* 0x000fc800078e023a */
[----:B------:R-:W-:-:S04]  /*d550*/  IMAD.WIDE R8, R2, 0x4, R60 ;  /* 0x0000000402087825 */ /* 0x000fc800078e023c */
[----:B------:R-:W-:-:S05]  /*d560*/  IMAD.WIDE R118, R2, 0x4, R148 ;  /* 0x0000000402767825 */ /* 0x000fca00078e0294 */
[----:B------:R-:W-:Y:S01]  /*d570*/  STL.64 [R1+0x5d0], R118 ;  /* 0x0005d07601007387 */ /* 0x000fe20000100a00 */
[----:B---3--:R-:W-:-:S05]  /*d580*/  IMAD.WIDE R116, R2, 0x4, R150 ;  /* 0x0000000402747825 */ /* 0x008fca00078e0296 */
[----:B------:R-:W-:Y:S04]  /*d590*/  STL.64 [R1+0x5f0], R116 ;  /* 0x0005f07401007387 */ /* 0x000fe80000100a00 */
[----:B------:R3:W-:Y:S04]  /*d5a0*/  STL.64 [R1+0x610], R34 ;  /* 0x0006102201007387 */ /* 0x0007e80000100a00 */
        /* <DEDUP_REMOVED lines=12> */
[----:B------:R-:W3:Y:S04]  /*d670*/  LDL.LU.64 R158, [R1+0x248] ;  /* 0x00024800019e7983 */ /* 0x000ee80000300a00 */
[----:B------:R-:W4:Y:S04]  /*d680*/  LDL.LU.64 R148, [R1+0x228] ;  /* 0x0002280001947983 */ /* 0x000f280000300a00 */
[----:B-1----:R-:W5:Y:S04]  /*d690*/  LDL.LU.64 R144, [R1+0x208] ;  /* 0x0002080001907983 */ /* 0x002f680000300a00 */
[----:B------:R-:W5:Y:S04]  /*d6a0*/  LDL.LU.64 R150, [R1+0x1e8] ;  /* 0x0001e80001967983 */ /* 0x000f680000300a00 */
[----:B------:R-:W5:Y:S01]  /*d6b0*/  LDL.LU.64 R196, [R1+0x1c8] ;  /* 0x0001c80001c47983 */ /* 0x000f620000300a00 */
[----:B------:R-:W-:-:S03]  /*d6c0*/  IMAD.WIDE R240, R2, 0x4, R162 ;  /* 0x0000000402f07825 */ /* 0x000fc600078e02a2 */
[----:B------:R-:W5:Y:S01]  /*d6d0*/  LDL.LU.64 R200, [R1+0x1a8] ;  /* 0x0001a80001c87983 */ /* 0x000f620000300a00 */
[----:B------:R-:W-:-:S03]  /*d6e0*/  IMAD.WIDE R202, R2, 0x4, R174 ;  /* 0x0000000402ca7825 */ /* 0x000fc600078e02ae */
[----:B------:R-:W5:Y:S01]  /*d6f0*/  LDL.LU.64 R146, [R1+0x188] ;  /* 0x0001880001927983 */ /* 0x000f620000300a00 */
[----:B------:R-:W-:-:S03]  /*d700*/  IMAD.WIDE R172, R2, 0x4, R164 ;  /* 0x0000000402ac7825 */ /* 0x000fc600078e02a4 */
[----:B--2---:R-:W2:Y:S04]  /*d710*/  LDL.LU.64 R140, [R1+0x168] ;  /* 0x00016800018c7983 */ /* 0x004ea80000300a00 */
[----:B------:R-:W2:Y:S04]  /*d720*/  LDL.LU.64 R188, [R1+0x148] ;  /* 0x0001480001bc7983 */ /* 0x000ea80000300a00 */
[----:B------:R-:W2:Y:S04]  /*d730*/  LDL.LU.64 R162, [R1+0x128] ;  /* 0x0001280001a27983 */ /* 0x000ea80000300a00 */
[----:B------:R-:W2:Y:S04]  /*d740*/  LDL.LU.64 R174, [R1+0x108] ;  /* 0x0001080001ae7983 */ /* 0x000ea80000300a00 */
[----:B------:R-:W2:Y:S04]  /*d750*/  LDL.LU.64 R164, [R1+0xe8] ;  /* 0x0000e80001a47983 */ /* 0x000ea80000300a00 */
[----:B------:R-:W2:Y:S04]  /*d760*/  LDL.LU.64 R160, [R1+0xc8] ;  /* 0x0000c80001a07983 */ /* 0x000ea80000300a00 */
[----:B------:R-:W2:Y:S04]  /*d770*/  LDL.LU.64 R152, [R1+0xa8] ;  /* 0x0000a80001987983 */ /* 0x000ea80000300a00 */
[----:B------:R-:W2:Y:S04]  /*d780*/  LDL.LU.64 R154, [R1+0x88] ;  /* 0x00008800019a7983 */ /* 0x000ea80000300a00 */
[----:B------:R-:W2:Y:S04]  /*d790*/  LDL.LU.64 R142, [R1+0x68] ;  /* 0x00006800018e7983 */ /* 0x000ea80000300a00 */
        /* <DEDUP_REMOVED lines=10> */
[----:B------:R1:W-:Y:S04]  /*d840*/  LDGSTS.E [R3+0x14d00], desc[UR12][R34.64], P0 ;  /* 0x14d0000022037fae */ /* 0x0003e8000812184c */
[----:B------:R1:W-:Y:S04]  /*d850*/  LDGSTS.E [R3+0x15100], desc[UR12][R32.64], P0 ;  /* 0x1510000020037fae */ /* 0x0003e8000812184c */
[----:B------:R1:W-:Y:S01]  /*d860*/  LDGSTS.E [R3+0x15500], desc[UR12][R30.64], P0 ;  /* 0x155000001e037fae */ /* 0x0003e2000812184c */
[----:B---3--:R-:W-:-:S03]  /*d870*/  IMAD.WIDE R250, R2, 0x4, R158 ;  /* 0x0000000402fa7825 */ /* 0x008fc600078e029e */
[----:B------:R3:W-:Y:S01]  /*d880*/  LDGSTS.E [R3+0x15900], desc[UR12][R28.64], P0 ;  /* 0x159000001c037fae */ /* 0x0007e2000812184c */
[----:B----4-:R-:W-:-:S03]  /*d890*/  IMAD.WIDE R192, R2, 0x4, R148 ;  /* 0x0000000402c07825 */ /* 0x010fc600078e0294 */
[----:B------:R4:W-:Y:S01]  /*d8a0*/  LDGSTS.E [R3+0x15d00], desc[UR12][R26.64], P0 ;  /* 0x15d000001a037fae */ /* 0x0009e2000812184c */
[----:B-----5:R-:W-:-:S03]  /*d8b0*/  IMAD.WIDE R158, R2, 0x4, R144 ;  /* 0x00000004029e7825 */ /* 0x020fc600078e0290 */
[----:B------:R-:W5:Y:S01]  /*d8c0*/  LDL.LU.64 R148, [R1+0x48] ;  /* 0x0000480001947983 */ /* 0x000f620000300a00 */
[----:B------:R-:W-:-:S03]  /*d8d0*/  IMAD.WIDE R242, R2, 0x4, R150 ;  /* 0x0000000402f27825 */ /* 0x000fc600078e0296 */
[----:B------:R-:W5:Y:S04]  /*d8e0*/  LDL.LU.64 R144, [R1+0x28] ;  /* 0x0000280001907983 */ /* 0x000f680000300a00 */
[----:B------:R-:W5:Y:S01]  /*d8f0*/  LDL.LU.64 R150, [R1+0x8] ;  /* 0x0000080001967983 */ /* 0x000f620000300a00 */
[----:B------:R-:W-:-:S03]  /*d900*/  IMAD.WIDE R56, R2, 0x4, R196 ;  /* 0x0000000402387825 */ /* 0x000fc600078e02c4 */
[----:B------:R4:W-:Y:S01]  /*d910*/  LDGSTS.E [R3+0x16100], desc[UR12][R24.64], P0 ;  /* 0x1610000018037fae */ /* 0x0009e2000812184c */
[----:B------:R-:W-:-:S03]  /*d920*/  IMAD.WIDE R54, R2, 0x4, R200 ;  /* 0x0000000402367825 */ /* 0x000fc600078e02c8 */
[----:B------:R-:W-:Y:S01]  /*d930*/  STL.64 [R1+0x2d8], R56 ;  /* 0x0002d83801007387 */ /* 0x000fe20000100a00 */
[----:B--2---:R-:W-:-:S03]  /*d940*/  IMAD.WIDE R52, R2, 0x4, R140 ;  /* 0x0000000402347825 */ /* 0x004fc600078e028c */
[----:B------:R-:W-:Y:S01]  /*d950*/  STL.64 [R1+0x2f8], R54 ;  /* 0x0002f83601007387 */ /* 0x000fe20000100a00 */
[----:B------:R-:W-:-:S03]  /*d960*/  IMAD.WIDE R50, R2, 0x4, R188 ;  /* 0x0000000402327825 */ /* 0x000fc600078e02bc */
[----:B------:R-:W-:Y:S01]  /*d970*/  STL.64 [R1+0x338], R52 ;  /* 0x0003383401007387 */ /* 0x000fe20000100a00 */
[----:B------:R-:W-:-:S03]  /*d980*/  IMAD.WIDE R48, R2, 0x4, R174 ;  /* 0x0000000402307825 */ /* 0x000fc600078e02ae */
[----:B------:R-:W-:Y:S04]  /*d990*/  STL.64 [R1+0x358], R50 ;  /* 0x0003583201007387 */ /* 0x000fe80000100a00 */
[----:B------:R-:W-:Y:S01]  /*d9a0*/  STL.64 [R1+0x460], R48 ;  /* 0x0004603001007387 */ /* 0x000fe20000100a00 */
[----:B-1----:R-:W-:-:S03]  /*d9b0*/  IMAD.WIDE R34, R2, 0x4, R62 ;  /* 0x0000000402227825 */ /* 0x002fc600078e023e */
[----:B------:R1:W-:Y:S01]  /*d9c0*/  LDGSTS.E [R3+0x16500], desc[UR12][R22.64], P0 ;  /* 0x1650000016037fae */ /* 0x0003e2000812184c */
[----:B------:R-:W-:-:S03]  /*d9d0*/  IMAD.WIDE R46, R2, 0x4, R152 ;  /* 0x00000004022e7825 */ /* 0x000fc600078e0298 */
[----:B------:R2:W-:Y:S01]  /*d9e0*/  LDGSTS.E [R3+0x16900], desc[UR12][R20.64], P0 ;  /* 0x1690000014037fae */ /* 0x0005e2000812184c */
[----:B------:R-:W-:-:S03]  /*d9f0*/  IMAD.WIDE R44, R2, 0x4, R154 ;  /* 0x00000004022c7825 */ /* 0x000fc600078e029a */
[----:B------:R-:W-:Y:S01]  /*da00*/  STL.64 [R1+0x4c8], R46 ;  /* 0x0004c82e01007387 */ /* 0x000fe20000100a00 */
[----:B------:R-:W-:-:S03]  /*da10*/  IMAD.WIDE R42, R2, 0x4, R142 ;  /* 0x00000004022a7825 */ /* 0x000fc600078e028e */
[----:B------:R-:W-:Y:S01]  /*da20*/  STL.64 [R1+0x4e8], R44 ;  /* 0x0004e82c01007387 */ /* 0x000fe20000100a00 */
[----:B------:R-:W-:-:S03]  /*da30*/  IMAD.WIDE R32, R2, 0x4, R64 ;  /* 0x0000000402207825 */ /* 0x000fc600078e0240 */
[----:B------:R-:W-:Y:S01]  /*da40*/  STL.64 [R1+0x508], R42 ;  /* 0x0005082a01007387 */ /* 0x000fe20000100a00 */
[----:B------:R-:W-:-:S03]  /*da50*/  IMAD.WIDE R30, R2, 0x4, R66 ;  /* 0x00000004021e7825 */ /* 0x000fc600078e0242 */
[----:B------:R2:W-:Y:S01]  /*da60*/  LDGSTS.E [R3+0x16d00], desc[UR12][R18.64], P0 ;  /* 0x16d0000012037fae */ /* 0x0005e2000812184c */
[----:B---3--:R-:W-:-:S03]  /*da70*/  IMAD.WIDE R28, R2, 0x4, R68 ;  /* 0x00000004021c7825 */ /* 0x008fc600078e0244 */
[----:B------:R3:W-:Y:S01]  /*da80*/  LDGSTS.E [R3+0x17100], desc[UR12][R16.64], P0 ;  /* 0x1710000010037fae */ /* 0x0007e2000812184c */
[----:B----4-:R-:W-:-:S03]  /*da90*/  IMAD.WIDE R26, R2, 0x4, R70 ;  /* 0x00000004021a7825 */ /* 0x010fc600078e0246 */
[----:B------:R4:W-:Y:S01]  /*daa0*/  LDGSTS.E [R3+0x17500], desc[UR12][R14.64], P0 ;  /* 0x175000000e037fae */ /* 0x0009e2000812184c */
[----:B------:R-:W-:-:S03]  /*dab0*/  IMAD.WIDE R24, R2, 0x4, R72 ;  /* 0x0000000402187825 */ /* 0x000fc600078e0248 */
[----:B------:R4:W-:Y:S01]  /*dac0*/  LDGSTS.E [R3+0x17900], desc[UR12][R10.64], P0 ;  /* 0x179000000a037fae */ /* 0x0009e2000812184c */
[----:B-1----:R-:W-:-:S03]  /*dad0*/  IMAD.WIDE R22, R2, 0x4, R74 ;  /* 0x0000000402167825 */ /* 0x002fc600078e024a */
[----:B------:R1:W-:Y:S01]  /*dae0*/  LDGSTS.E [R3+0x17d00], desc[UR12][R8.64], P0 ;  /* 0x17d0000008037fae */ /* 0x0003e2000812184c */
[----:B--2---:R-:W-:-:S03]  /*daf0*/  IMAD.WIDE R20, R2, 0x4, R76 ;  /* 0x0000000402147825 */ /* 0x004fc600078e024c */
[----:B------:R-:W-:Y:S01]  /*db00*/  LDGSTS.E [R5+0x10200], desc[UR12][R250.64], P0 ;  /* 0x10200000fa057fae */ /* 0x000fe2000812184c */
[----:B------:R-:W-:-:S03]  /*db10*/  IMAD.WIDE R18, R2, 0x4, R78 ;  /* 0x0000000402127825 */ /* 0x000fc600078e024e */
[----:B------:R-:W-:Y:S01]  /*db20*/  LDGSTS.E [R5+0x10600], desc[UR12][R192.64], P0 ;  /* 0x10600000c0057fae */ /* 0x000fe2000812184c */
[----:B---3--:R-:W-:-:S03]  /*db30*/  IMAD.WIDE R16, R2, 0x4, R80 ;  /* 0x0000000402107825 */ /* 0x008fc600078e0250 */
[----:B------:R-:W-:Y:S01]  /*db40*/  LDGSTS.E [R5+0x10a00], desc[UR12][R158.64], P0 ;  /* 0x10a000009e057fae */ /* 0x000fe2000812184c */
[----:B----4-:R-:W-:-:S03]  /*db50*/  IMAD.WIDE R14, R2, 0x4, R82 ;  /* 0x00000004020e7825 */ /* 0x010fc600078e0252 */
[----:B------:R-:W-:Y:S01]  /*db60*/  LDGSTS.E [R5+0x10e00], desc[UR12][R242.64], P0 ;  /* 0x10e00000f2057fae */ /* 0x000fe2000812184c */
[----:B------:R-:W-:-:S03]  /*db70*/  IMAD.WIDE R10, R2, 0x4, R84 ;  /* 0x00000004020a7825 */ /* 0x000fc600078e0254 */
[----:B------:R-:W-:Y:S01]  /*db80*/  LDGSTS.E [R5+0x11200], desc[UR12][R56.64], P0 ;  /* 0x1120000038057fae */ /* 0x000fe2000812184c */
[----:B-1----:R-:W-:-:S03]  /*db90*/  IMAD.WIDE R8, R2, 0x4, R86 ;  /* 0x0000000402087825 */ /* 0x002fc600078e0256 */
[----:B------:R-:W-:Y:S01]  /*dba0*/  LDGSTS.E [R5+0x11600], desc[UR12][R54.64], P0 ;  /* 0x1160000036057fae */ /* 0x000fe2000812184c */
[----:B------:R-:W-:-:S04]  /*dbb0*/  IMAD.WIDE R220, R2, 0x4, R146 ;  /* 0x0000000402dc7825 */ /* 0x000fc800078e0292 */
[C---:B------:R-:W-:Y:S01]  /*dbc0*/  IMAD.WIDE R196, R2.reuse, 0x4, R164 ;  /* 0x0000000402c47825 */ /* 0x040fe200078e02a4 */
[----:B------:R-:W-:Y:S03]  /*dbd0*/  LDGSTS.E [R5+0x11a00], desc[UR12][R220.64], P0 ;  /* 0x11a00000dc057fae */ /* 0x000fe6000812184c */
[C---:B------:R-:W-:Y:S01]  /*dbe0*/  IMAD.WIDE R164, R2.reuse, 0x4, R160 ;  /* 0x0000000402a47825 */ /* 0x040fe200078e02a0 */
[----:B------:R-:W-:Y:S03]  /*dbf0*/  LDGSTS.E [R5+0x11e00], desc[UR12][R52.64], P0 ;  /* 0x11e0000034057fae */ /* 0x000fe6000812184c */
[C---:B------:R-:W-:Y:S01]  /*dc00*/  IMAD.WIDE R162, R2.reuse, 0x4, R162 ;  /* 0x0000000402a27825 */ /* 0x040fe200078e02a2 */
[----:B------:R-:W-:Y:S04]  /*dc10*/  LDGSTS.E [R5+0x12200], desc[UR12][R50.64], P0 ;  /* 0x1220000032057fae */ /* 0x000fe8000812184c */
[----:B------:R-:W-:Y:S04]  /*dc20*/  LDGSTS.E [R5+0x12600], desc[UR12][R162.64], P0 ;  /* 0x12600000a2057fae */ /* 0x000fe8000812184c */
[----:B------:R-:W-:Y:S04]  /*dc30*/  LDGSTS.E [R5+0x12a00], desc[UR12][R48.64], P0 ;  /* 0x12a0000030057fae */ /* 0x000fe8000812184c */
[----:B------:R-:W-:Y:S04]  /*dc40*/  LDGSTS.E [R5+0x12e00], desc[UR12][R196.64], P0 ;  /* 0x12e00000c4057fae */ /* 0x000fe8000812184c */
[----:B------:R-:W-:Y:S04]  /*dc50*/  LDGSTS.E [R5+0x13200], desc[UR12][R164.64], P0 ;  /* 0x13200000a4057fae */ /* 0x000fe8000812184c */
[----:B------:R-:W-:Y:S04]  /*dc60*/  LDGSTS.E [R5+0x13600], desc[UR12][R46.64], P0 ;  /* 0x136000002e057fae */ /* 0x000fe8000812184c */
[----:B------:R-:W-:Y:S04]  /*dc70*/  LDGSTS.E [R5+0x13a00], desc[UR12][R44.64], P0 ;  /* 0x13a000002c057fae */ /* 0x000fe8000812184c */
[----:B------:R-:W-:Y:S01]  /*dc80*/  LDGSTS.E [R5+0x13e00], desc[UR12][R42.64], P0 ;  /* 0x13e000002a057fae */ /* 0x000fe2000812184c */
[----:B-----5:R-:W-:-:S04]  /*dc90*/  IMAD.WIDE R40, R2, 0x4, R148 ;  /* 0x0000000402287825 */ /* 0x020fc800078e0294 */
[C---:B------:R-:W-:Y:S01]  /*dca0*/  IMAD.WIDE R38, R2.reuse, 0x4, R144 ;  /* 0x0000000402267825 */ /* 0x040fe200078e0290 */
[----:B------:R1:W-:Y:S03]  /*dcb0*/  STL.64 [R1+0x528], R40 ;  /* 0x0005282801007387 */ /* 0x0003e60000100a00 */
[C---:B------:R-:W-:Y:S01]  /*dcc0*/  IMAD.WIDE R36, R2.reuse, 0x4, R150 ;  /* 0x0000000402247825 */ /* 0x040fe200078e0296 */
        /* <DEDUP_REMOVED lines=13> */
[----:B------:R-:W-:Y:S04]  /*dda0*/  STL.64 [R1+0x6e8], R10 ;  /* 0x0006e80a01007387 */ /* 0x000fe80000100a00 */
[----:B------:R5:W-:Y:S04]  /*ddb0*/  STL.64 [R1+0x700], R8 ;  /* 0x0007000801007387 */ /* 0x000be80000100a00 */
        /* <DEDUP_REMOVED lines=18> */
[----:B------:R1:W-:Y:S04]  /*dee0*/  LDGSTS.E [R5+0x14200], desc[UR12][R40.64], P0 ;  /* 0x1420000028057fae */ /* 0x0003e8000812184c */
[----:B------:R2:W-:Y:S04]  /*def0*/  LDGSTS.E [R5+0x14600], desc[UR12][R38.64], P0 ;  /* 0x1460000026057fae */ /* 0x0005e8000812184c */
[----:B------:R3:W-:Y:S01]  /*df00*/  LDGSTS.E [R5+0x14a00], desc[UR12][R36.64], P0 ;  /* 0x14a0000024057fae */ /* 0x0007e2000812184c */
[----:B-1----:R-:W-:-:S03]  /*df10*/  IMAD.WIDE R40, R2, 0x4, R88 ;  /* 0x0000000402287825 */ /* 0x002fc600078e0258 */
[----:B------:R4:W-:Y:S01]  /*df20*/  LDGSTS.E [R5+0x14e00], desc[UR12][R34.64], P0 ;  /* 0x14e0000022057fae */ /* 0x0009e2000812184c */
[----:B--2---:R-:W-:-:S03]  /*df30*/  IMAD.WIDE R38, R2, 0x4, R90 ;  /* 0x0000000402267825 */ /* 0x004fc600078e025a */
[----:B------:R5:W-:Y:S01]  /*df40*/  LDGSTS.E [R5+0x15200], desc[UR12][R32.64], P0 ;  /* 0x1520000020057fae */ /* 0x000be2000812184c */
[----:B---3--:R-:W-:-:S03]  /*df50*/  IMAD.WIDE R36, R2, 0x4, R92 ;  /* 0x0000000402247825 */ /* 0x008fc600078e025c */
[----:B------:R1:W-:Y:S01]  /*df60*/  LDGSTS.E [R5+0x15600], desc[UR12][R30.64], P0 ;  /* 0x156000001e057fae */ /* 0x0003e2000812184c */
[----:B----4-:R-:W-:-:S03]  /*df70*/  IMAD.WIDE R34, R2, 0x4, R94 ;  /* 0x0000000402227825 */ /* 0x010fc600078e025e */
[----:B------:R2:W-:Y:S01]  /*df80*/  LDGSTS.E [R5+0x15a00], desc[UR12][R28.64], P0 ;  /* 0x15a000001c057fae */ /* 0x0005e2000812184c */
[----:B-----5:R-:W-:-:S03]  /*df90*/  IMAD.WIDE R32, R2, 0x4, R96 ;  /* 0x0000000402207825 */ /* 0x020fc600078e0260 */
[----:B------:R3:W-:Y:S01]  /*dfa0*/  LDGSTS.E [R5+0x15e00], desc[UR12][R26.64], P0 ;  /* 0x15e000001a057fae */ /* 0x0007e2000812184c */
[----:B-1----:R-:W-:-:S03]  /*dfb0*/  IMAD.WIDE R30, R2, 0x4, R98 ;  /* 0x00000004021e7825 */ /* 0x002fc600078e0262 */
[----:B------:R1:W-:Y:S01]  /*dfc0*/  LDGSTS.E [R5+0x16200], desc[UR12][R24.64], P0 ;  /* 0x1620000018057fae */ /* 0x0003e2000812184c */
[----:B--2---:R-:W-:-:S03]  /*dfd0*/  IMAD.WIDE R28, R2, 0x4, R100 ;  /* 0x00000004021c7825 */ /* 0x004fc600078e0264 */
[----:B------:R2:W-:Y:S01]  /*dfe0*/  LDGSTS.E [R5+0x16600], desc[UR12][R22.64], P0 ;  /* 0x1660000016057fae */ /* 0x0005e2000812184c */
[----:B---3--:R-:W-:-:S03]  /*dff0*/  IMAD.WIDE R26, R2, 0x4, R102 ;  /* 0x00000004021a7825 */ /* 0x008fc600078e0266 */
        /* <DEDUP_REMOVED lines=8> */
[----:B------:R-:W-:Y:S01]  /*e080*/  LDGSTS.E [R5+0x17a00], desc[UR12][R10.64], P0 ;  /* 0x17a000000a057fae */ /* 0x000fe2000812184c */
[----:B--2---:R-:W-:-:S03]  /*e090*/  IMAD.WIDE R16, R2, 0x4, R112 ;  /* 0x0000000402107825 */ /* 0x004fc600078e0270 */
[----:B------:R1:W-:Y:S01]  /*e0a0*/  LDGSTS.E [R5+0x17e00], desc[UR12][R8.64], P0 ;  /* 0x17e0000008057fae */ /* 0x0003e2000812184c */
[----:B---3--:R-:W-:-:S04]  /*e0b0*/  IMAD.WIDE R14, R2, 0x4, R114 ;  /* 0x00000004020e7825 */ /* 0x008fc800078e0272 */
[----:B------:R-:W-:-:S05]  /*e0c0*/  IMAD.WIDE R56, R2, 0x4, R134 ;  /* 0x0000000402387825 */ /* 0x000fca00078e0286 */
[----:B------:R-:W-:Y:S01]  /*e0d0*/  STL.64 [R1+0x2c0], R56 ;  /* 0x0002c03801007387 */ /* 0x000fe20000100a00 */
[----:B------:R-:W-:-:S04]  /*e0e0*/  IMAD.WIDE R54, R2, 0x4, R146 ;  /* 0x0000000402367825 */ /* 0x000fc800078e0292 */
[C---:B------:R-:W-:Y:S01]  /*e0f0*/  IMAD.WIDE R52, R2.reuse, 0x4, R140 ;  /* 0x0000000402347825 */ /* 0x040fe200078e028c */
[----:B------:R-:W-:Y:S04]  /*e100*/  STL.64 [R1+0x360], R54 ;  /* 0x0003603601007387 */ /* 0x000fe80000100a00 */
[----:B------:R-:W-:Y:S01]  /*e110*/  STL.64 [R1+0x3a0], R52 ;  /* 0x0003a03401007387 */ /* 0x000fe20000100a00 */
[----:B------:R-:W-:-:S04]  /*e120*/  IMAD.WIDE R50, R2, 0x4, R154 ;  /* 0x0000000402327825 */ /* 0x000fc800078e029a */
[C---:B------:R-:W-:Y:S01]  /*e130*/  IMAD.WIDE R48, R2.reuse, 0x4, R142 ;  /* 0x0000000402307825 */ /* 0x040fe200078e028e */
[----:B------:R-:W-:Y:S03]  /*e140*/  STL.64 [R1+0x400], R50 ;  /* 0x0004003201007387 */ /* 0x000fe60000100a00 */
[C---:B------:R-:W-:Y:S01]  /*e150*/  IMAD.WIDE R46, R2.reuse, 0x4, R148 ;  /* 0x00000004022e7825 */ /* 0x040fe200078e0294 */
[----:B------:R-:W-:Y:S03]  /*e160*/  STL.64 [R1+0x420], R48 ;  /* 0x0004203001007387 */ /* 0x000fe60000100a00 */
[C---:B------:R-:W-:Y:S01]  /*e170*/  IMAD.WIDE R44, R2.reuse, 0x4, R144 ;  /* 0x00000004022c7825 */ /* 0x040fe200078e0290 */
[----:B------:R-:W-:Y:S03]  /*e180*/  STL.64 [R1+0x478], R46 ;  /* 0x0004782e01007387 */ /* 0x000fe60000100a00 */
[C---:B------:R-:W-:Y:S01]  /*e190*/  IMAD.WIDE R42, R2.reuse, 0x4, R150 ;  /* 0x00000004022a7825 */ /* 0x040fe200078e0296 */
        /* <DEDUP_REMOVED lines=11> */
[----:B------:R3:W-:Y:S04]  /*e250*/  STL.64 [R1+0x5f8], R22 ;  /* 0x0005f81601007387 */ /* 0x0007e80000100a00 */
[----:B------:R3:W-:Y:S04]  /*e260*/  STL.64 [R1+0x618], R20 ;  /* 0x0006181401007387 */ /* 0x0007e80000100a00 */
[----:B------:R3:W-:Y:S04]  /*e270*/  STL.64 [R1+0x638], R18 ;  /* 0x0006381201007387 */ /* 0x0007e80000100a00 */
[----:B------:R3:W-:Y:S04]  /*e280*/  STL.64 [R1+0x670], R16 ;  /* 0x0006701001007387 */ /* 0x0007e80000100a00 */
[----:B------:R3:W-:Y:S04]  /*e290*/  STL.64 [R1+0x690], R14 ;  /* 0x0006900e01007387 */ /* 0x0007e80000100a00 */
[----:B------:R3:W-:Y:S04]  /*e2a0*/  STL [R1+0x8], RZ ;  /* 0x000008ff01007387 */ /* 0x0007e80000100800 */
        /* <DEDUP_REMOVED lines=125> */
[----:B------:R-:W4:Y:S01]  /*ea80*/  LDL R13, [R1+0x644] ;  /* 0x00064400010d7983 */ /* 0x000f220000100800 */
[----:B-1----:R-:W-:-:S04]  /*ea90*/  IMAD.WIDE R8, R2, 0x4, R218 ;  /* 0x0000000402087825 */ /* 0x002fc800078e02da */
[C---:B------:R-:W-:Y:S01]  /*eaa0*/  IMAD.WIDE R10, R2.reuse, 0x4, R236 ;  /* 0x00000004020a7825 */ /* 0x040fe200078e02ec */
[----:B------:R-:W-:Y:S03]  /*eab0*/  LDGSTS.E [R7+0x10300], desc[UR12][R8.64], P0 ;  /* 0x1030000008077fae */ /* 0x000fe6000812184c */
        /* <DEDUP_REMOVED lines=14> */
[----:B------:R-:W-:Y:S01]  /*eba0*/  IMAD.WIDE R160, R2, 0x4, R152 ;  /* 0x0000000402a07825 */ /* 0x000fe200078e0298 */
        /* <DEDUP_REMOVED lines=20> */
[----:B------:R3:W-:Y:S04]  /*ecf0*/  LDGSTS.E [R7+0x17300], desc[UR12][R20.64], P0 ;  /* 0x1730000014077fae */ /* 0x0007e8000812184c */
[----:B------:R3:W-:Y:S04]  /*ed00*/  LDGSTS.E [R7+0x17700], desc[UR12][R18.64], P0 ;  /* 0x1770000012077fae */ /* 0x0007e8000812184c */
[----:B------:R3:W-:Y:S04]  /*ed10*/  LDGSTS.E [R7+0x17b00], desc[UR12][R16.64], P0 ;  /* 0x17b0000010077fae */ /* 0x0007e8000812184c */
[----:B------:R3:W-:Y:S01]  /*ed20*/  LDGSTS.E [R7+0x17f00], desc[UR12][R14.64], P0 ;  /* 0x17f000000e077fae */ /* 0x0007e2000812184c */
[----:B--2---:R-:W-:-:S03]  /*ed30*/  CS2R R24, SRZ ;  /* 0x0000000000187805 */ /* 0x004fc6000001ff00 */
[----:B------:R-:W0:Y:S01]  /*ed40*/  LDGDEPBAR ;  /* 0x00000000000079af */ /* 0x000e220000000000 */
[----:B------:R-:W-:Y:S02]  /*ed50*/  CS2R R26, SRZ ;  /* 0x00000000001a7805 */ /* 0x000fe4000001ff00 */
[----:B------:R-:W-:Y:S02]  /*ed60*/  CS2R R28, SRZ ;  /* 0x00000000001c7805 */ /* 0x000fe4000001ff00 */
[----:B------:R-:W-:Y:S02]  /*ed70*/  CS2R R30, SRZ ;  /* 0x00000000001e7805 */ /* 0x000fe4000001ff00 */
[----:B------:R-:W-:Y:S02]  /*ed80*/  CS2R R32, SRZ ;  /* 0x0000000000207805 */ /* 0x000fe4000001ff00 */
[----:B------:R-:W-:Y:S02]  /*ed90*/  CS2R R34, SRZ ;  /* 0x0000000000227805 */ /* 0x000fe4000001ff00 */
[----:B------:R-:W-:-:S02]  /*eda0*/  CS2R R36, SRZ ;  /* 0x0000000000247805 */ /* 0x000fc4000001ff00 */
        /* <DEDUP_REMOVED lines=57> */
[----:B----4-:R-:W-:-:S13]  /*f140*/  ISETP.GE.AND P0, PT, R13, 0x40, PT ;  /* 0x000000400d00780c */ /* 0x010fda0003f06270 */
[----:B---3--:R-:W-:Y:S05]  /*f150*/  @!P0 BRA `(.L_x_0) ;  /* 0x000000cc00108947 */ /* 0x008fea0003800000 */
[----:B------:R-:W2:Y:S04]  /*f160*/  LDL.LU.64 R16, [R1+0x268] ;  /* 0x0002680001107983 */ /* 0x000ea80000300a00 */
[----:B------:R-:W3:Y:S04]  /*f170*/  LDL.LU.64 R18, [R1+0x270] ;  /* 0x0002700001127983 */ /* 0x000ee80000300a00 */
[----:B------:R-:W4:Y:S04]  /*f180*/  LDL.LU.64 R20, [R1+0x288] ;  /* 0x0002880001147983 */ /* 0x000f280000300a00 */
[----:B------:R-:W5:Y:S04]  /*f190*/  LDL.LU.64 R152, [R1+0x290] ;  /* 0x0002900001987983 */ /* 0x000f680000300a00 */
[----:B------:R-:W5:Y:S04]  /*f1a0*/  LDL.LU.64 R154, [R1+0x260] ;  /* 0x00026000019a7983 */ /* 0x000f680000300a00 */
[----:B------:R-:W5:Y:S01]  /*f1b0*/  LDL.LU.64 R222, [R1+0x280] ;  /* 0x0002800001de7983 */ /* 0x000f620000300a00 */
[----:B------:R-:W-:-:S02]  /*f1c0*/  IMAD.MOV.U32 R134, RZ, RZ, R202 ;  /* 0x000000ffff867224 */ /* 0x000fc400078e00ca */
[----:B------:R-:W-:Y:S01]  /*f1d0*/  IMAD.MOV.U32 R135, RZ, RZ, R203 ;  /* 0x000000ffff877224 */ /* 0x000fe200078e00cb */
[----:B------:R-:W5:Y:S01]  /*f1e0*/  LDL.LU.64 R138, [R1+0x428] ;  /* 0x00042800018a7983 */ /* 0x000f620000300a00 */
[----:B------:R-:W-:Y:S02]  /*f1f0*/  IMAD.MOV.U32 R140, RZ, RZ, R158 ;  /* 0x000000ffff8c7224 */ /* 0x000fe400078e009e */
[----:B------:R-:W-:Y:S02]  /*f200*/  IMAD.MOV.U32 R141, RZ, RZ, R159 ;  /* 0x000000ffff8d7224 */ /* 0x000fe400078e009f */
[----:B------:R-:W-:Y:S02]  /*f210*/  IMAD.MOV.U32 R132, RZ, RZ, R218 ;  /* 0x000000ffff847224 */ /* 0x000fe400078e00da */
[----:B------:R-:W-:Y:S02]  /*f220*/  IMAD.MOV.U32 R133, RZ, RZ, R219 ;  /* 0x000000ffff857224 */ /* 0x000fe400078e00db */
[----:B------:R-:W-:-:S02]  /*f230*/  IMAD.MOV.U32 R142, RZ, RZ, R162 ;  /* 0x000000ffff8e7224 */ /* 0x000fc400078e00a2 */
[----:B------:R-:W-:Y:S02]  /*f240*/  IMAD.MOV.U32 R143, RZ, RZ, R163 ;  /* 0x000000ffff8f7224 */ /* 0x000fe400078e00a3 */
        /* <DEDUP_REMOVED lines=18> */
[----:B--2---:R-:W-:Y:S02]  /*f370*/  IMAD.MOV.U32 R15, RZ, RZ, R16 ;  /* 0x000000ffff0f7224 */ /* 0x004fe400078e0010 */
[----:B------:R-:W-:Y:S02]  /*f380*/  IMAD.MOV.U32 R14, RZ, RZ, R17 ;  /* 0x000000ffff0e7224 */ /* 0x000fe400078e0011 */
[----:B---3--:R-:W-:Y:S02]  /*f390*/  IMAD.MOV.U32 R17, RZ, RZ, R18 ;  /* 0x000000ffff117224 */ /* 0x008fe400078e0012 */
[----:B------:R-:W-:Y:S02]  /*f3a0*/  IMAD.MOV.U32 R16, RZ, RZ, R19 ;  /* 0x000000ffff107224 */ /* 0x000fe400078e0013 */
[----:B----4-:R-:W-:-:S02]  /*f3b0*/  IMAD.MOV.U32 R19, RZ, RZ, R20 ;  /* 0x000000ffff137224 */ /* 0x010fc400078e0014 */
[----:B------:R-:W-:Y:S02]  /*f3c0*/  IMAD.MOV.U32 R18, RZ, RZ, R21 ;  /* 0x000000ffff127224 */ /* 0x000fe400078e0015 */
[----:B-----5:R-:W-:Y:S02]  /*f3d0*/  IMAD.MOV.U32 R21, RZ, RZ, R152 ;  /* 0x000000ffff157224 */ /* 0x020fe400078e0098 */
[----:B------:R-:W-:Y:S02]  /*f3e0*/  IMAD.MOV.U32 R20, RZ, RZ, R153 ;  /* 0x000000ffff147224 */ /* 0x000fe400078e0099 */
[----:B------:R-:W-:Y:S02]  /*f3f0*/  IMAD.MOV.U32 R153, RZ, RZ, R154 ;  /* 0x000000ffff997224 */ /* 0x000fe400078e009a */
[----:B------:R-:W-:Y:S02]  /*f400*/  IMAD.MOV.U32 R152, RZ, RZ, R155 ;  /* 0x000000ffff987224 */ /* 0x000fe400078e009b */
[----:B------:R-:W-:-:S02]  /*f410*/  IMAD.MOV.U32 R155, RZ, RZ, R156 ;  /* 0x000000ffff9b7224 */ /* 0x000fc400078e009c */
[----:B------:R-:W-:Y:S02]  /*f420*/  IMAD.MOV.U32 R154, RZ, RZ, R157 ;  /* 0x000000ffff9a7224 */ /* 0x000fe400078e009d */
[----:B------:R-:W-:Y:S02]  /*f430*/  IMAD.MOV.U32 R157, RZ, RZ, R222 ;  /* 0x000000ffff9d7224 */ /* 0x000fe400078e00de */
[----:B------:R-:W-:Y:S02]  /*f440*/  IMAD.MOV.U32 R156, RZ, RZ, R223 ;  /* 0x000000ffff9c7224 */ /* 0x000fe400078e00df */
[----:B------:R-:W2:Y:S04]  /*f450*/  LDL.LU.64 R222, [R1+0x440] ;  /* 0x0004400001de7983 */ /* 0x000ea80000300a00 */
[----:B------:R-:W3:Y:S04]  /*f460*/  LDL.LU.64 R118, [R1+0x458] ;  /* 0x0004580001767983 */ /* 0x000ee80000300a00 */
[----:B------:R-:W4:Y:S04]  /*f470*/  LDL.LU.64 R128, [R1+0x468] ;  /* 0x0004680001807983 */ /* 0x000f280000300a00 */
[----:B------:R-:W5:Y:S01]  /*f480*/  LDL.LU.64 R120, [R1+0x3f8] ;  /* 0x0003f80001787983 */ /* 0x000f620000300a00 */
[----:B------:R-:W-:-:S02]  /*f490*/  IMAD.MOV.U32 R203, RZ, RZ, R204 ;  /* 0x000000ffffcb7224 */ /* 0x000fc400078e00cc */
[----:B------:R-:W-:Y:S01]  /*f4a0*/  IMAD.MOV.U32 R202, RZ, RZ, R205 ;  /* 0x000000ffffca7224 */ /* 0x000fe200078e00cd */
[----:B------:R-:W5:Y:S01]  /*f4b0*/  LDL.LU.64 R218, [R1+0x418] ;  /* 0x0004180001da7983 */ /* 0x000f620000300a00 */
[----:B------:R-:W-:Y:S02]  /*f4c0*/  IMAD.MOV.U32 R205, RZ, RZ, R206 ;  /* 0x000000ffffcd7224 */ /* 0x000fe400078e00ce */
[----:B------:R-:W-:Y:S01]  /*f4d0*/  IMAD.MOV.U32 R204, RZ, RZ, R207 ;  /* 0x000000ffffcc7224 */ /* 0x000fe200078e00cf */
[----:B------:R-:W5:Y:S01]  /*f4e0*/  LDL.LU.64 R122, [R1+0x438] ;  /* 0x00043800017a7983 */ /* 0x000f620000300a00 */
        /* <DEDUP_REMOVED lines=30> */
[----:B--2---:R-:W-:Y:S02]  /*f6d0*/  IMAD.MOV.U32 R209, RZ, RZ, R222 ;  /* 0x000000ffffd17224 */ /* 0x004fe400078e00de */
[----:B------:R-:W-:Y:S02]  /*f6e0*/  IMAD.MOV.U32 R208, RZ, RZ, R223 ;  /* 0x000000ffffd07224 */ /* 0x000fe400078e00df */
[----:B------:R-:W2:Y:S01]  /*f6f0*/  LDL.LU.64 R222, [R1+0x450] ;  /* 0x0004500001de7983 */ /* 0x000ea20000300a00 */
[----:B---3--:R-:W-:-:S02]  /*f700*/  IMAD.MOV.U32 R211, RZ, RZ, R118 ;  /* 0x000000ffffd37224 */ /* 0x008fc400078e0076 */
[----:B------:R-:W-:Y:S02]  /*f710*/  IMAD.MOV.U32 R210, RZ, RZ, R119 ;  /* 0x000000ffffd27224 */ /* 0x000fe400078e0077 */
[----:B------:R-:W3:Y:S01]  /*f720*/  LDL.LU.64 R118, [R1+0x3c8] ;  /* 0x0003c80001767983 */ /* 0x000ee20000300a00 */
[----:B----4-:R-:W-:Y:S02]  /*f730*/  IMAD.MOV.U32 R213, RZ, RZ, R128 ;  /* 0x000000ffffd57224 */ /* 0x010fe400078e0080 */
[----:B------:R-:W-:Y:S02]  /*f740*/  IMAD.MOV.U32 R212, RZ, RZ, R129 ;  /* 0x000000ffffd47224 */ /* 0x000fe400078e0081 */
[----:B------:R-:W-:Y:S02]  /*f750*/  IMAD.MOV.U32 R128, RZ, RZ, R132 ;  /* 0x000000ffff807224 */ /* 0x000fe400078e0084 */
[----:B------:R-:W-:Y:S02]  /*f760*/  IMAD.MOV.U32 R129, RZ, RZ, R133 ;  /* 0x000000ffff817224 */ /* 0x000fe400078e0085 */
[----:B------:R-:W-:-:S02]  /*f770*/  IMAD.MOV.U32 R132, RZ, RZ, R240 ;  /* 0x000000ffff847224 */ /* 0x000fc400078e00f0 */
[----:B------:R-:W-:Y:S02]  /*f780*/  IMAD.MOV.U32 R133, RZ, RZ, R241 ;  /* 0x000000ffff857224 */ /* 0x000fe400078e00f1 */
[----:B------:R-:W4:Y:S01]  /*f790*/  LDL.LU.64 R240, [R1+0x3f0] ;  /* 0x0003f00001f07983 */ /* 0x000f220000300a00 */
[----:B-----5:R-:W-:Y:S02]  /*f7a0*/  IMAD.MOV.U32 R215, RZ, RZ, R120 ;  /* 0x000000ffffd77224 */ /* 0x020fe400078e0078 */
[----:B------:R-:W-:Y:S01]  /*f7b0*/  IMAD.MOV.U32 R214, RZ, RZ, R121 ;  /* 0x000000ffffd67224 */ /* 0x000fe200078e0079 */
[----:B------:R-:W5:Y:S04]  /*f7c0*/  LDL.LU.64 R110, [R1+0x410] ;  /* 0x00041000016e7983 */ /* 0x000f680000300a00 */
[----:B------:R-:W5:Y:S04]  /*f7d0*/  LDL.LU.64 R120, [R1+0x430] ;  /* 0x0004300001787983 */ /* 0x000f680000300a00 */
[----:B------:R-:W5:Y:S04]  /*f7e0*/  LDL.LU.64 R112, [R1+0x398] ;  /* 0x0003980001707983 */ /* 0x000f680000300a00 */
[----:B------:R-:W5:Y:S01]  /*f7f0*/  LDL.LU.64 R114, [R1+0x3b8] ;  /* 0x0003b80001727983 */ /* 0x000f620000300a00 */
        /* <DEDUP_REMOVED lines=48> */
[----:B---3--:R-:W-:-:S02]  /*fb00*/  IMAD.MOV.U32 R223, RZ, RZ, R118 ;  /* 0x000000ffffdf7224 */ /* 0x008fc400078e0076 */
[----:B------:R-:W-:Y:S02]  /*fb10*/  IMAD.MOV.U32 R222, RZ, RZ, R119 ;  /* 0x000000ffffde7224 */ /* 0x000fe400078e0077 */
[----:B------:R-:W-:Y:S02]  /*fb20*/  IMAD.MOV.U32 R118, RZ, RZ, R124 ;  /* 0x000000ffff767224 */ /* 0x000fe400078e007c */
[----:B------:R-:W-:Y:S02]  /*fb30*/  IMAD.MOV.U32 R119, RZ, RZ, R125 ;  /* 0x000000ffff777224 */ /* 0x000fe400078e007d */
[----:B------:R-:W2:Y:S01]  /*fb40*/  LDL.LU.64 R124, [R1+0x3e8] ;  /* 0x0003e800017c7983 */ /* 0x000ea20000300a00 */
[----:B----4-:R-:W-:Y:S02]  /*fb50*/  IMAD.MOV.U32 R225, RZ, RZ, R240 ;  /* 0x000000ffffe17224 */ /* 0x010fe400078e00f0 */
[----:B------:R-:W-:Y:S02]  /*fb60*/  IMAD.MOV.U32 R224, RZ, RZ, R241 ;  /* 0x000000ffffe07224 */ /* 0x000fe400078e00f1 */
[----:B------:R-:W3:Y:S01]  /*fb70*/  LDL.LU.64 R240, [R1+0x408] ;  /* 0x0004080001f07983 */ /* 0x000ee20000300a00 */
[----:B-----5:R-:W-:-:S02]  /*fb80*/  IMAD.MOV.U32 R227, RZ, RZ, R110 ;  /* 0x000000ffffe37224 */ /* 0x020fc400078e006e */
[----:B------:R-:W-:Y:S02]  /*fb90*/  IMAD.MOV.U32 R229, RZ, RZ, R120 ;  /* 0x000000ffffe57224 */ /* 0x000fe400078e0078 */
[----:B------:R-:W-:Y:S02]  /*fba0*/  IMAD.MOV.U32 R228, RZ, RZ, R121 ;  /* 0x000000ffffe47224 */ /* 0x000fe400078e0079 */
[----:B------:R-:W4:Y:S01]  /*fbb0*/  LDL.LU.64 R120, [R1+0x390] ;  /* 0x0003900001787983 */ /* 0x000f220000300a00 */
[----:B------:R-:W-:-:S03]  /*fbc0*/  IMAD.MOV.U32 R226, RZ, RZ, R111 ;  /* 0x000000ffffe27224 */ /* 0x000fc600078e006f */
[----:B------:R-:W5:Y:S01]  /*fbd0*/  LDL.LU.64 R110, [R1+0x3b0] ;  /* 0x0003b000016e7983 */ /* 0x000f620000300a00 */
[----:B------:R-:W-:Y:S02]  /*fbe0*/  IMAD.MOV.U32 R231, RZ, RZ, R112 ;  /* 0x000000ffffe77224 */ /* 0x000fe400078e0070 */
[----:B------:R-:W-:Y:S02]  /*fbf0*/  IMAD.MOV.U32 R230, RZ, RZ, R113 ;  /* 0x000000ffffe67224 */ /* 0x000fe400078e0071 */
[----:B------:R-:W5:Y:S01]  /*fc00*/  LDL.LU.64 R112, [R1+0x3d8] ;  /* 0x0003d80001707983 */ /* 0x000f620000300a00 */
[----:B------:R-:W-:Y:S02]  /*fc10*/  IMAD.MOV.U32 R233, RZ, RZ, R114 ;  /* 0x000000ffffe97224 */ /* 0x000fe400078e0072 */
[----:B------:R-:W-:Y:S02]  /*fc20*/  IMAD.MOV.U32 R232, RZ, RZ, R115 ;  /* 0x000000ffffe87224 */ /* 0x000fe400078e0073 */
[----:B------:R-:W5:Y:S01]  /*fc30*/  LDL.LU.64 R114, [R1+0x368] ;  /* 0x0003680001727983 */ /* 0x000f620000300a00 */
[----:B------:R-:W-:-:S03]  /*fc40*/  IMAD.MOV.U32 R165, RZ, RZ, R234 ;  /* 0x000000ffffa57224 */ /* 0x000fc600078e00ea */
[----:B------:R-:W5:Y:S01]  /*fc50*/  LDL.LU.64 R98, [R1+0x388] ;  /* 0x0003880001627983 */ /* 0x000f620000300a00 */
[----:B------:R-:W-:-:S03]  /*fc60*/  IMAD.MOV.U32 R164, RZ, RZ, R235 ;  /* 0x000000ffffa47224 */ /* 0x000fc600078e00eb */
[----:B------:R-:W5:Y:S04]  /*fc70*/  LDL.LU.64 R102, [R1+0x3a8] ;  /* 0x0003a80001667983 */ /* 0x000f680000300a00 */
[----:B------:R-:W5:Y:S01]  /*fc80*/  LDL.LU.64 R108, [R1+0x310] ;  /* 0x00031000016c7983 */ /* 0x000f620000300a00 */
[----:B------:R-:W-:Y:S02]  /*fc90*/  IMAD.MOV.U32 R239, RZ, RZ, R246 ;  /* 0x000000ffffef7224 */ /* 0x000fe400078e00f6 */
[----:B------:R-:W-:Y:S02]  /*fca0*/  IMAD.MOV.U32 R238, RZ, RZ, R247 ;  /* 0x000000ffffee7224 */ /* 0x000fe400078e00f7 */
[----:B------:R-:W-:Y:S02]  /*fcb0*/  IMAD.MOV.U32 R247, RZ, RZ, R248 ;  /* 0x000000fffff77224 */ /* 0x000fe400078e00f8 */
[----:B------:R-:W-:-:S02]  /*fcc0*/  IMAD.MOV.U32 R246, RZ, RZ, R249 ;  /* 0x000000fffff67224 */ /* 0x000fc400078e00f9 */
[----:B--2---:R-:W-:Y:S02]  /*fcd0*/  IMAD.MOV.U32 R235, RZ, RZ, R124 ;  /* 0x000000ffffeb7224 */ /* 0x004fe400078e007c */
[----:B------:R-:W-:Y:S02]  /*fce0*/  IMAD.MOV.U32 R234, RZ, RZ, R125 ;  /* 0x000000ffffea7224 */ /* 0x000fe400078e007d */
[----:B------:R-:W-:Y:S02]  /*fcf0*/  IMAD.MOV.U32 R124, RZ, RZ, R126 ;  /* 0x000000ffff7c7224 */ /* 0x000fe400078e007e */
[----:B------:R-:W-:Y:S02]  /*fd00*/  IMAD.MOV.U32 R125, RZ, RZ, R127 ;  /* 0x000000ffff7d7224 */ /* 0x000fe400078e007f */
[----:B------:R-:W-:Y:S02]  /*fd10*/  IMAD.MOV.U32 R126, RZ, RZ, R236 ;  /* 0x000000ffff7e7224 */ /* 0x000fe400078e00ec */
[----:B------:R-:W-:-:S02]  /*fd20*/  IMAD.MOV.U32 R127, RZ, RZ, R237 ;  /* 0x000000ffff7f7224 */ /* 0x000fc400078e00ed */
[----:B---3--:R-:W-:Y:S02]  /*fd30*/  IMAD.MOV.U32 R237, RZ, RZ, R240 ;  /* 0x000000ffffed7224 */ /* 0x008fe400078e00f0 */
[----:B------:R-:W-:Y:S02]  /*fd40*/  IMAD.MOV.U32 R236, RZ, RZ, R241 ;  /* 0x000000ffffec7224 */ /* 0x000fe400078e00f1 */
[----:B----4-:R-:W-:Y:S02]  /*fd50*/  IMAD.MOV.U32 R241, RZ, RZ, R120 ;  /* 0x000000fffff17224 */ /* 0x010fe400078e0078 */
[----:B------:R-:W-:Y:S02]  /*fd60*/  IMAD.MOV.U32 R240, RZ, RZ, R121 ;  /* 0x000000fffff07224 */ /* 0x000fe400078e0079 */
[----:B------:R-:W-:Y:S02]  /*fd70*/  IMAD.MOV.U32 R120, RZ, RZ, R242 ;  /* 0x000000ffff787224 */ /* 0x000fe400078e00f2 */
[----:B------:R-:W-:-:S02]  /*fd80*/  IMAD.MOV.U32 R121, RZ, RZ, R243 ;  /* 0x000000ffff797224 */ /* 0x000fc400078e00f3 */
[----:B-----5:R-:W-:Y:S02]  /*fd90*/  IMAD.MOV.U32 R243, RZ, RZ, R110 ;  /* 0x000000fffff37224 */ /* 0x020fe400078e006e */
[----:B------:R-:W-:Y:S02]  /*fda0*/  IMAD.MOV.U32 R242, RZ, RZ, R111 ;  /* 0x000000fffff27224 */ /* 0x000fe400078e006f */
[----:B------:R-:W2:Y:S04]  /*fdb0*/  LDL.LU.64 R110, [R1+0x348] ;  /* 0x00034800016e7983 */ /* 0x000ea80000300a00 */
[----:B------:R-:W3:Y:S01]  /*fdc0*/  LDL.LU.64 R100, [R1+0x350] ;  /* 0x0003500001647983 */ /* 0x000ee20000300a00 */
[----:B------:R-:W-:Y:S02]  /*fdd0*/  IMAD.MOV.U32 R249, RZ, RZ, R114 ;  /* 0x000000fffff97224 */ /* 0x000fe400078e0072 */
[----:B------:R-:W-:-:S02]  /*fde0*/  IMAD.MOV.U32 R248, RZ, RZ, R115 ;  /* 0x000000fffff87224 */ /* 0x000fc400078e0073 */
[----:B------:R-:W-:Y:S02]  /*fdf0*/  IMAD.MOV.U32 R114, RZ, RZ, R120 ;  /* 0x000000ffff727224 */ /* 0x000fe400078e0078 */
[----:B------:R-:W-:Y:S02]  /*fe00*/  IMAD.MOV.U32 R115, RZ, RZ, R121 ;  /* 0x000000ffff737224 */ /* 0x000fe400078e0079 */
[----:B------:R-:W4:Y:S01]  /*fe10*/  LDL.LU.64 R120, [R1+0x370] ;  /* 0x0003700001787983 */ /* 0x000f220000300a00 */
[----:B------:R-:W-:-:S03]  /*fe20*/  IMAD.MOV.U32 R252, RZ, RZ, R103 ;  /* 0x000000fffffc7224 */ /* 0x000fc600078e0067 */
[----:B------:R-:W5:Y:S04]  /*fe30*/  LDL.LU.64 R104, [R1+0x2f0] ;  /* 0x0002f00001687983 */ /* 0x000f680000300a00 */
[----:B------:R-:W5:Y:S04]  /*fe40*/  LDL.LU.64 R106, [R1+0x308] ;  /* 0x00030800016a7983 */ /* 0x000f680000300a00 */
[----:B------:R1:W-:Y:S01]  /*fe50*/  STL [R1+0x200], R102 ;  /* 0x0002006601007387 */ /* 0x0003e20000100800 */
[----:B------:R-:W-:-:S03]  /*fe60*/  IMAD.MOV.U32 R0, RZ, RZ, R109 ;  /* 0x000000ffff007224 */ /* 0x000fc600078e006d */
[----:B-1----:R-:W5:Y:S04]  /*fe70*/  LDL.LU.64 R102, [R1+0x2e8] ;  /* 0x0002e80001667983 */ /* 0x002f680000300a00 */
[----:B------:R1:W-:Y:S04]  /*fe80*/  STL [R1+0x208], R108 ;  /* 0x0002086c01007387 */ /* 0x0003e80000100800 */
[----:B------:R2:W-:Y:S01]  /*fe90*/  STL [R1+0x204], R0 ;  /* 0x0002040001007387 */ /* 0x0005e20000100800 */
[----:B------:R-:W-:Y:S02]  /*fea0*/  IMAD.MOV.U32 R193, RZ, RZ, R244 ;  /* 0x000000ffffc17224 */ /* 0x000fe400078e00f4 */
[----:B------:R-:W-:-:S02]  /*feb0*/  IMAD.MOV.U32 R192, RZ, RZ, R245 ;  /* 0x000000ffffc07224 */ /* 0x000fc400078e00f5 */
[----:B------:R-:W-:Y:S02]  /*fec0*/  IMAD.MOV.U32 R245, RZ, RZ, R112 ;  /* 0x000000fffff57224 */ /* 0x000fe400078e0070 */
[----:B------:R-:W-:Y:S02]  /*fed0*/  IMAD.MOV.U32 R244, RZ, RZ, R113 ;  /* 0x000000fffff47224 */ /* 0x000fe400078e0071 */
[----:B------:R-:W-:Y:S02]  /*fee0*/  IMAD.MOV.U32 R112, RZ, RZ, R250 ;  /* 0x000000ffff707224 */ /* 0x000fe400078e00fa */
[----:B------:R-:W-:Y:S02]  /*fef0*/  IMAD.MOV.U32 R113, RZ, RZ, R251 ;  /* 0x000000ffff717224 */ /* 0x000fe400078e00fb */
[----:B-1----:R-:W-:Y:S02]  /*ff00*/  IMAD.MOV.U32 R108, RZ, RZ, R112 ;  /* 0x000000ffff6c7224 */ /* 0x002fe400078e0070 */
[----:B------:R-:W-:-:S02]  /*ff10*/  IMAD.MOV.U32 R109, RZ, RZ, R113 ;  /* 0x000000ffff6d7224 */ /* 0x000fc400078e0071 */
[----:B------:R-:W-:Y:S02]  /*ff20*/  IMAD.MOV.U32 R112, RZ, RZ, R122 ;  /* 0x000000ffff707224 */ /* 0x000fe400078e007a */
[----:B------:R-:W-:Y:S02]  /*ff30*/  IMAD.MOV.U32 R113, RZ, RZ, R123 ;  /* 0x000000ffff717224 */ /* 0x000fe400078e007b */
[----:B--2---:R-:W-:Y:S01]  /*ff40*/  IMAD.MOV.U32 R0, RZ, RZ, R111 ;  /* 0x000000ffff007224 */ /* 0x004fe200078e006f */
[----:B------:R1:W-:Y:S04]  /*ff50*/  STL [R1+0x210], R110 ;  /* 0x0002106e01007387 */ /* 0x0003e80000100800 */
[----:B------:R2:W-:Y:S04]  /*ff60*/  STL [R1+0x20c], R0 ;  /* 0x00020c0001007387 */ /* 0x0005e80000100800 */
[----:B---3--:R-:W-:Y:S04]  /*ff70*/  STL [R1+0x218], R100 ;  /* 0x0002186401007387 */ /* 0x008fe80000100800 */
[----:B-1----:R-:W3:Y:S01]  /*ff80*/  LDL.LU.64 R110, [R1+0x330] ;  /* 0x00033000016e7983 */ /* 0x002ee20000300a00 */
[----:B--2---:R-:W-:-:S03]  /*ff90*/  IMAD.MOV.U32 R0, RZ, RZ, R101 ;  /* 0x000000ffff007224 */ /* 0x004fc600078e0065 */
[----:B------:R-:W2:Y:S04]  /*ffa0*/  LDL.LU.64 R122, [R1+0x328] ;  /* 0x00032800017a7983 */ /* 0x000ea80000300a00 */
[----:B----4-:R-:W-:Y:S04]  /*ffb0*/  STL [R1+0x220], R120 ;  /* 0x0002207801007387 */ /* 0x010fe80000100800 */
[----:B------:R1:W-:Y:S02]  /*ffc0*/  STL [R1+0x214], R0 ;  /* 0x0002140001007387 */ /* 0x0003e40000100800 */
[----:B-1----:R-:W-:-:S02]  /*ffd0*/  IMAD.MOV.U32 R0, RZ, RZ, R121 ;  /* 0x000000ffff007224 */ /* 0x002fc400078e0079 */
[----:B------:R-:W4:Y:S04]  /*ffe0*/  LDL.LU.64 R120, [R1+0x250] ;  /* 0x0002500001787983 */ /* 0x000f280000300a00 */
[----:B------:R1:W-:Y:S04]  /*fff0*/  STL [R1+0x21c], R0 ;  /* 0x00021c0001007387 */ /* 0x0003e80000100800 */
[----:B-----5:R-:W-:Y:S01]  /*10000*/  STL [R1+0x228], R102 ;  /* 0x0002286601007387 */ /* 0x020fe20000100800 */
[----:B-1----:R-:W-:-:S05]  /*10010*/  IMAD.MOV.U32 R0, RZ, RZ, R103 ;  /* 0x000000ffff007224 */ /* 0x002fca00078e0067 */
[----:B------:R1:W-:Y:S04]  /*10020*/  STL [R1+0x224], R0 ;  /* 0x0002240001007387 */ /* 0x0003e80000100800 */
[----:B------:R-:W-:Y:S01]  /*10030*/  STL [R1+0x230], R104 ;  /* 0x0002306801007387 */ /* 0x000fe20000100800 */
[----:B-1----:R-:W-:-:S03]  /*10040*/  IMAD.MOV.U32 R0, RZ, RZ, R105 ;  /* 0x000000ffff007224 */ /* 0x002fc600078e0069 */
[----:B------:R-:W-:Y:S04]  /*10050*/  STL [R1+0x238], R106 ;  /* 0x0002386a01007387 */ /* 0x000fe80000100800 */
[----:B------:R1:W-:Y:S02]  /*10060*/  STL [R1+0x22c], R0 ;  /* 0x00022c0001007387 */ /* 0x0003e40000100800 */
[----:B-1----:R-:W-:Y:S02]  /*10070*/  IMAD.MOV.U32 R0, RZ, RZ, R107 ;  /* 0x000000ffff007224 */ /* 0x002fe400078e006b */
[----:B------:R-:W-:Y:S02]  /*10080*/  IMAD.MOV.U32 R251, RZ, RZ, R98 ;  /* 0x000000fffffb7224 */ /* 0x000fe400078e0062 */
[----:B------:R-:W-:-:S02]  /*10090*/  IMAD.MOV.U32 R250, RZ, RZ, R99 ;  /* 0x000000fffffa7224 */ /* 0x000fc400078e0063 */
[----:B------:R-:W-:Y:S02]  /*100a0*/  IMAD.MOV.U32 R98, RZ, RZ, R112 ;  /* 0x000000ffff627224 */ /* 0x000fe400078e0070 */
[----:B------:R-:W-:Y:S02]  /*100b0*/  IMAD.MOV.U32 R99, RZ, RZ, R113 ;  /* 0x000000ffff637224 */ /* 0x000fe400078e0071 */
[----:B------:R-:W-:Y:S02]  /*100c0*/  IMAD.MOV.U32 R112, RZ, RZ, R114 ;  /* 0x000000ffff707224 */ /* 0x000fe400078e0072 */
[----:B------:R-:W-:Y:S01]  /*100d0*/  IMAD.MOV.U32 R113, RZ, RZ, R115 ;  /* 0x000000ffff717224 */ /* 0x000fe200078e0073 */
[----:B---3--:R-:W-:Y:S04]  /*100e0*/  STL [R1+0x240], R110 ;  /* 0x0002406e01007387 */ /* 0x008fe80000100800 */
[----:B------:R1:W-:Y:S02]  /*100f0*/  STL [R1+0x234], R0 ;  /* 0x0002340001007387 */ /* 0x0003e40000100800 */
[----:B-1----:R-:W-:-:S02]  /*10100*/  IMAD.MOV.U32 R0, RZ, RZ, R111 ;  /* 0x000000ffff007224 */ /* 0x002fc400078e006f */
[----:B------:R-:W3:Y:S04]  /*10110*/  LDL.LU.64 R110, [R1+0x448] ;  /* 0x00044800016e7983 */ /* 0x000ee80000300a00 */
[----:B------:R2:W-:Y:S04]  /*10120*/  STL [R1+0x23c], R0 ;  /* 0x00023c0001007387 */ /* 0x0005e80000100800 */
[----:B------:R-:W5:Y:S01]  /*10130*/  LDL.LU.64 R114, [R1+0x2a8] ;  /* 0x0002a80001727983 */ /* 0x000f620000300a00 */
[----:B--2---:R-:W-:-:S03]  /*10140*/  IMAD.MOV.U32 R0, RZ, RZ, R123 ;  /* 0x000000ffff007224 */ /* 0x004fc600078e007b */
[----:B------:R1:W-:Y:S04]  /*10150*/  STL [R1+0x248], R122 ;  /* 0x0002487a01007387 */ /* 0x0003e80000100800 */
[----:B----4-:R2:W-:Y:S04]  /*10160*/  STL [R1+0x250], R120 ;  /* 0x0002507801007387 */ /* 0x0105e80000100800 */
[----:B------:R4:W-:Y:S04]  /*10170*/  STL [R1+0x244], R0 ;  /* 0x0002440001007387 */ /* 0x0009e80000100800 */
[----:B-1----:R-:W5:Y:S01]  /*10180*/  LDL.LU.64 R122, [R1+0x480] ;  /* 0x00048000017a7983 */ /* 0x002f620000300a00 */
[----:B--2---:R-:W-:-:S02]  /*10190*/  IMAD.MOV.U32 R120, RZ, RZ, R124 ;  /* 0x000000ffff787224 */ /* 0x004fc400078e007c */
[----:B----4-:R-:W-:Y:S02]  /*101a0*/  IMAD.MOV.U32 R0, RZ, RZ, R121 ;  /* 0x000000ffff007224 */ /* 0x010fe400078e0079 */
[----:B------:R-:W-:Y:S02]  /*101b0*/  IMAD.MOV.U32 R121, RZ, RZ, R125 ;  /* 0x000000ffff797224 */ /* 0x000fe400078e007d */
[----:B------:R-:W-:Y:S02]  /*101c0*/  IMAD.MOV.U32 R124, RZ, RZ, R126 ;  /* 0x000000ffff7c7224 */ /* 0x000fe400078e007e */
[----:B------:R-:W-:Y:S02]  /*101d0*/  IMAD.MOV.U32 R125, RZ, RZ, R127 ;  /* 0x000000ffff7d7224 */ /* 0x000fe400078e007f */
[----:B------:R-:W-:Y:S02]  /*101e0*/  IMAD.MOV.U32 R126, RZ, RZ, R128 ;  /* 0x000000ffff7e7224 */ /* 0x000fe400078e0080 */
[----:B------:R-:W-:Y:S01]  /*101f0*/  IMAD.MOV.U32 R127, RZ, RZ, R129 ;  /* 0x000000ffff7f7224 */ /* 0x000fe200078e0081 */
[----:B------:R1:W-:Y:S01]  /*10200*/  STL [R1+0x24c], R0 ;  /* 0x00024c0001007387 */ /* 0x0003e20000100800 */
[----:B------:R-:W-:-:S02]  /*10210*/  IMAD.MOV.U32 R128, RZ, RZ, R132 ;  /* 0x000000ffff807224 */ /* 0x000fc400078e0084 */
[----:B------:R-:W-:Y:S01]  /*10220*/  IMAD.MOV.U32 R129, RZ, RZ, R133 ;  /* 0x000000ffff817224 */ /* 0x000fe200078e0085 */
[----:B------:R2:W-:Y:S01]  /*10230*/  STL [R1+0x258], R108 ;  /* 0x0002586c01007387 */ /* 0x0005e20000100800 */
[----:B------:R-:W-:Y:S02]  /*10240*/  IMAD.MOV.U32 R132, RZ, RZ, R134 ;  /* 0x000000ffff847224 */ /* 0x000fe400078e0086 */
[----:B------:R-:W-:Y:S02]  /*10250*/  IMAD.MOV.U32 R133, RZ, RZ, R135 ;  /* 0x000000ffff857224 */ /* 0x000fe400078e0087 */
[----:B------:R-:W-:Y:S02]  /*10260*/  IMAD.MOV.U32 R134, RZ, RZ, R136 ;  /* 0x000000ffff867224 */ /* 0x000fe400078e0088 */
[----:B------:R-:W-:Y:S02]  /*10270*/  IMAD.MOV.U32 R135, RZ, RZ, R137 ;  /* 0x000000ffff877224 */ /* 0x000fe400078e0089 */
[----:B------:R-:W4:Y:S01]  /*10280*/  LDL.LU.64 R136, [R1+0x2b0] ;  /* 0x0002b00001887983 */ /* 0x000f220000300a00 */
[----:B-1----:R-:W-:-:S05]  /*10290*/  IMAD.MOV.U32 R0, RZ, RZ, R109 ;  /* 0x000000ffff007224 */ /* 0x002fca00078e006d */
[----:B------:R3:W-:Y:S04]  /*102a0*/  STL [R1+0x254], R0 ;  /* 0x0002540001007387 */ /* 0x0007e80000100800 */
[----:B------:R-:W4:Y:S04]  /*102b0*/  LDL.LU.64 R96, [R1+0x4a0] ;  /* 0x0004a00001607983 */ /* 0x000f280000300a00 */
[----:B------:R-:W-:Y:S04]  /*102c0*/  STL [R1+0x260], R8 ;  /* 0x0002600801007387 */ /* 0x000fe80000100800 */
[----:B------:R-:W-:Y:S01]  /*102d0*/  STL [R1+0x25c], R9 ;  /* 0x00025c0901007387 */ /* 0x000fe20000100800 */
[----:B--2---:R-:W-:-:S02]  /*102e0*/  IMAD.MOV.U32 R108, RZ, RZ, R120 ;  /* 0x000000ffff6c7224 */ /* 0x004fc400078e0078 */
        /* <DEDUP_REMOVED lines=19> */
[----:B---3--:R-:W-:Y:S01]  /*10420*/  IMAD.MOV.U32 R0, RZ, RZ, R111 ;  /* 0x000000ffff007224 */ /* 0x008fe200078e006f */
[----:B------:R-:W-:Y:S04]  /*10430*/  STL [R1+0x268], R110 ;  /* 0x0002686e01007387 */ /* 0x000fe80000100800 */
[----:B------:R1:W-:Y:S04]  /*10440*/  STL [R1+0x264], R0 ;  /* 0x0002640001007387 */ /* 0x0003e80000100800 */
[----:B-----5:R-:W-:Y:S01]  /*10450*/  STL [R1+0x270], R114 ;  /* 0x0002707201007387 */ /* 0x020fe20000100800 */
[----:B-1----:R-:W-:-:S05]  /*10460*/  IMAD.MOV.U32 R0, RZ, RZ, R115 ;  /* 0x000000ffff007224 */ /* 0x002fca00078e0073 */
[----:B------:R1:W-:Y:S04]  /*10470*/  STL [R1+0x26c], R0 ;  /* 0x00026c0001007387 */ /* 0x0003e80000100800 */
[----:B------:R-:W-:Y:S01]  /*10480*/  STL [R1+0x278], R118 ;  /* 0x0002787601007387 */ /* 0x000fe20000100800 */
[----:B-1----:R-:W-:-:S03]  /*10490*/  IMAD.MOV.U32 R0, RZ, RZ, R119 ;  /* 0x000000ffff007224 */ /* 0x002fc600078e0077 */
[----:B------:R-:W-:Y:S04]  /*104a0*/  STL [R1+0x280], R10 ;  /* 0x0002800a01007387 */ /* 0x000fe80000100800 */
[----:B------:R1:W-:Y:S04]  /*104b0*/  STL [R1+0x274], R0 ;  /* 0x0002740001007387 */ /* 0x0003e80000100800 */
[----:B------:R-:W-:Y:S01]  /*104c0*/  STL [R1+0x27c], R11 ;  /* 0x00027c0b01007387 */ /* 0x000fe20000100800 */
[----:B-1----:R-:W-:-:S03]  /*104d0*/  IMAD.MOV.U32 R0, RZ, RZ, R123 ;  /* 0x000000ffff007224 */ /* 0x002fc600078e007b */
[----:B------:R-:W-:Y:S04]  /*104e0*/  STL [R1+0x288], R122 ;  /* 0x0002887a01007387 */ /* 0x000fe80000100800 */
[----:B------:R1:W-:Y:S04]  /*104f0*/  STL [R1+0x284], R0 ;  /* 0x0002840001007387 */ /* 0x0003e80000100800 */
[----:B----4-:R2:W-:Y:S01]  /*10500*/  STL [R1+0x290], R136 ;  /* 0x0002908801007387 */ /* 0x0105e20000100800 */
[----:B-1----:R-:W-:-:S03]  /*10510*/  IMAD.MOV.U32 R0, RZ, RZ, R137 ;  /* 0x000000ffff007224 */ /* 0x002fc600078e0089 */
[----:B------:R-:W-:Y:S04]  /*10520*/  STL [R1+0x298], R98 ;  /* 0x0002986201007387 */ /* 0x000fe80000100800 */
[----:B------:R1:W-:Y:S04]  /*10530*/  STL [R1+0x28c], R0 ;  /* 0x00028c0001007387 */ /* 0x0003e80000100800 */
[----:B------:R-:W3:Y:S01]  /*10540*/  LDL.LU.64 R122, [R1+0x2f8] ;  /* 0x0002f800017a7983 */ /* 0x000ee20000300a00 */
[----:B--2---:R-:W-:-:S03]  /*10550*/  IMAD.MOV.U32 R136, RZ, RZ, R140 ;  /* 0x000000ffff887224 */ /* 0x004fc600078e008c */
[----:B------:R-:W2:Y:S01]  /*10560*/  LDL.LU.64 R112, [R1+0x4b0] ;  /* 0x0004b00001707983 */ /* 0x000ea20000300a00 */
[----:B------:R-:W-:-:S03]  /*10570*/  IMAD.MOV.U32 R137, RZ, RZ, R141 ;  /* 0x000000ffff897224 */ /* 0x000fc600078e008d */
[----:B------:R-:W4:Y:S01]  /*10580*/  LDL.LU.64 R150, [R1+0x4f0] ;  /* 0x0004f00001967983 */ /* 0x000f220000300a00 */
[----:B------:R-:W-:Y:S02]  /*10590*/  IMAD.MOV.U32 R140, RZ, RZ, R144 ;  /* 0x000000ffff8c7224 */ /* 0x000fe400078e0090 */
[----:B------:R-:W-:Y:S01]  /*105a0*/  IMAD.MOV.U32 R141, RZ, RZ, R145 ;  /* 0x000000ffff8d7224 */ /* 0x000fe200078e0091 */
[----:B------:R-:W5:Y:S01]  /*105b0*/  LDL.LU.64 R142, [R1+0x550] ;  /* 0x00055000018e7983 */ /* 0x000f620000300a00 */
[----:B------:R-:W-:-:S03]  /*105c0*/  IMAD.MOV.U32 R110, RZ, RZ, R146 ;  /* 0x000000ffff6e7224 */ /* 0x000fc600078e0092 */
[----:B------:R-:W4:Y:S01]  /*105d0*/  LDL.LU.64 R118, [R1+0x358] ;  /* 0x0003580001767983 */ /* 0x000f220000300a00 */
[----:B------:R-:W-:-:S03]  /*105e0*/  IMAD.MOV.U32 R111, RZ, RZ, R147 ;  /* 0x000000ffff6f7224 */ /* 0x000fc600078e0093 */
[----:B------:R-:W5:Y:S01]  /*105f0*/  LDL.LU.64 R144, [R1+0x4c8] ;  /* 0x0004c80001907983 */ /* 0x000f620000300a00 */
[----:B------:R-:W-:Y:S02]  /*10600*/  IMAD.MOV.U32 R114, RZ, RZ, R148 ;  /* 0x000000ffff727224 */ /* 0x000fe400078e0094 */
[----:B------:R-:W-:Y:S01]  /*10610*/  IMAD.MOV.U32 R115, RZ, RZ, R149 ;  /* 0x000000ffff737224 */ /* 0x000fe200078e0095 */
[----:B------:R-:W5:Y:S04]  /*10620*/  LDL.LU.64 R124, [R1+0x360] ;  /* 0x00036000017c7983 */ /* 0x000f680000300a00 */
[----:B------:R-:W5:Y:S04]  /*10630*/  LDL.LU.64 R146, [R1+0x4e8] ;  /* 0x0004e80001927983 */ /* 0x000f680000300a00 */
[----:B------:R-:W5:Y:S04]  /*10640*/  LDL.LU.64 R148, [R1+0x400] ;  /* 0x0004000001947983 */ /* 0x000f680000300a00 */
[----:B------:R-:W3:Y:S04]  /*10650*/  LDL.LU.64 R102, [R1+0x2d8] ;  /* 0x0002d80001667983 */ /* 0x000ee80000300a00 */
[----:B------:R-:W2:Y:S04]  /*10660*/  LDL.LU.64 R100, [R1+0x2c0] ;  /* 0x0002c00001647983 */ /* 0x000ea80000300a00 */
[----:B------:R-:W4:Y:S01]  /*10670*/  LDL.LU.64 R104, [R1+0x2c8] ;  /* 0x0002c80001687983 */ /* 0x000f220000300a00 */
[----:B-1----:R-:W-:-:S05]  /*10680*/  IMAD.MOV.U32 R0, RZ, RZ, R99 ;  /* 0x000000ffff007224 */ /* 0x002fca00078e0063 */
[----:B------:R1:W-:Y:S04]  /*10690*/  STL [R1+0x294], R0 ;  /* 0x0002940001007387 */ /* 0x0003e80000100800 */
[----:B------:R-:W-:Y:S04]  /*106a0*/  STL [R1+0x2a0], R94 ;  /* 0x0002a05e01007387 */ /* 0x000fe80000100800 */
[----:B------:R-:W5:Y:S01]  /*106b0*/  LDL.LU.64 R98, [R1+0x2d0] ;  /* 0x0002d00001627983 */ /* 0x000f620000300a00 */
[----:B-1----:R-:W-:-:S03]  /*106c0*/  IMAD.MOV.U32 R0, RZ, RZ, R95 ;  /* 0x000000ffff007224 */ /* 0x002fc600078e005f */
[----:B------:R-:W-:Y:S04]  /*106d0*/  STL [R1+0x2a8], R96 ;  /* 0x0002a86001007387 */ /* 0x000fe80000100800 */
[----:B------:R1:W-:Y:S02]  /*106e0*/  STL [R1+0x29c], R0 ;  /* 0x00029c0001007387 */ /* 0x0003e40000100800 */
[----:B-1----:R-:W-:-:S05]  /*106f0*/  IMAD.MOV.U32 R0, RZ, RZ, R97 ;  /* 0x000000ffff007224 */ /* 0x002fca00078e0061 */
[----:B------:R1:W-:Y:S04]  /*10700*/  STL [R1+0x2a4], R0 ;  /* 0x0002a40001007387 */ /* 0x0003e80000100800 */
[----:B----4-:R-:W-:Y:S04]  /*10710*/  STL [R1+0x2b0], R104 ;  /* 0x0002b06801007387 */ /* 0x010fe80000100800 */
[----:B------:R-:W4:Y:S01]  /*10720*/  LDL.LU.64 R96, [R1+0x4c0] ;  /* 0x0004c00001607983 */ /* 0x000f220000300a00 */
[----:B-1----:R-:W-:Y:S02]  /*10730*/  IMAD.MOV.U32 R0, RZ, RZ, R105 ;  /* 0x000000ffff007224 */ /* 0x002fe400078e0069 */
[----:B--2---:R-:W-:-:S02]  /*10740*/  IMAD.MOV.U32 R94, RZ, RZ, R100 ;  /* 0x000000ffff5e7224 */ /* 0x004fc400078e0064 */
[----:B------:R-:W-:Y:S01]  /*10750*/  IMAD.MOV.U32 R95, RZ, RZ, R101 ;  /* 0x000000ffff5f7224 */ /* 0x000fe200078e0065 */
[----:B------:R1:W-:Y:S01]  /*10760*/  STL [R1+0x2ac], R0 ;  /* 0x0002ac0001007387 */ /* 0x0003e20000100800 */
[----:B---3--:R-:W-:Y:S02]  /*10770*/  IMAD.MOV.U32 R100, RZ, RZ, R102 ;  /* 0x000000ffff647224 */ /* 0x008fe400078e0066 */
[----:B------:R-:W-:Y:S02]  /*10780*/  IMAD.MOV.U32 R101, RZ, RZ, R103 ;  /* 0x000000ffff657224 */ /* 0x000fe400078e0067 */
[----:B------:R-:W-:Y:S02]  /*10790*/  IMAD.MOV.U32 R102, RZ, RZ, R106 ;  /* 0x000000ffff667224 */ /* 0x000fe400078e006a */
[----:B------:R-:W-:Y:S02]  /*107a0*/  IMAD.MOV.U32 R103, RZ, RZ, R107 ;  /* 0x000000ffff677224 */ /* 0x000fe400078e006b */
[----:B------:R-:W-:-:S02]  /*107b0*/  IMAD.MOV.U32 R106, RZ, RZ, R120 ;  /* 0x000000ffff6a7224 */ /* 0x000fc400078e0078 */
[----:B-1----:R-:W-:Y:S02]  /*107c0*/  IMAD.MOV.U32 R0, RZ, RZ, R93 ;  /* 0x000000ffff007224 */ /* 0x002fe400078e005d */
[----:B------:R-:W-:Y:S02]  /*107d0*/  IMAD.MOV.U32 R107, RZ, RZ, R121 ;  /* 0x000000ffff6b7224 */ /* 0x000fe400078e0079 */
[----:B------:R-:W2:Y:S04]  /*107e0*/  LDL.LU.64 R120, [R1+0x3d0] ;  /* 0x0003d00001787983 */ /* 0x000ea80000300a00 */
[----:B------:R-:W-:Y:S04]  /*107f0*/  STL [R1+0x2b8], R92 ;  /* 0x0002b85c01007387 */ /* 0x000fe80000100800 */
[----:B------:R-:W3:Y:S04]  /*10800*/  LDL.LU.64 R104, [R1+0x4e0] ;  /* 0x0004e00001687983 */ /* 0x000ee80000300a00 */
[----:B------:R1:W-:Y:S04]  /*10810*/  STL [R1+0x2b4], R0 ;  /* 0x0002b40001007387 */ /* 0x0003e80000100800 */
[----:B------:R5:W-:Y:S01]  /*10820*/  STL [R1+0x2c0], R94 ;  /* 0x0002c05e01007387 */ /* 0x000be20000100800 */
[----:B-1----:R-:W-:-:S05]  /*10830*/  IMAD.MOV.U32 R0, RZ, RZ, R95 ;  /* 0x000000ffff007224 */ /* 0x002fca00078e005f */
[----:B------:R4:W-:Y:S01]  /*10840*/  STL [R1+0x2bc], R0 ;  /* 0x0002bc0001007387 */ /* 0x0009e20000100800 */
[----:B-----5:R-:W-:Y:S02]  /*10850*/  IMAD.MOV.U32 R94, RZ, RZ, R122 ;  /* 0x000000ffff5e7224 */ /* 0x020fe400078e007a */
[----:B------:R-:W-:Y:S02]  /*10860*/  IMAD.MOV.U32 R95, RZ, RZ, R123 ;  /* 0x000000ffff5f7224 */ /* 0x000fe400078e007b */
[----:B----4-:R-:W-:Y:S01]  /*10870*/  IMAD.MOV.U32 R0, RZ, RZ, R97 ;  /* 0x000000ffff007224 */ /* 0x010fe200078e0061 */
[----:B------:R-:W-:Y:S04]  /*10880*/  STL [R1+0x2c8], R96 ;  /* 0x0002c86001007387 */ /* 0x000fe80000100800 */
[----:B------:R1:W-:Y:S04]  /*10890*/  STL [R1+0x2c4], R0 ;  /* 0x0002c40001007387 */ /* 0x0003e80000100800 */
[----:B------:R-:W-:Y:S01]  /*108a0*/  STL [R1+0x2d0], R98 ;  /* 0x0002d06201007387 */ /* 0x000fe20000100800 */
[----:B-1----:R-:W-:-:S05]  /*108b0*/  IMAD.MOV.U32 R0, RZ, RZ, R99 ;  /* 0x000000ffff007224 */ /* 0x002fca00078e0063 */
[----:B------:R1:W-:Y:S04]  /*108c0*/  STL [R1+0x2cc], R0 ;  /* 0x0002cc0001007387 */ /* 0x0003e80000100800 */
[----:B------:R-:W4:Y:S04]  /*108d0*/  LDL.LU.64 R122, [R1+0x460] ;  /* 0x00046000017a7983 */ /* 0x000f280000300a00 */
[----:B------:R-:W5:Y:S01]  /*108e0*/  LDL.LU.64 R96, [R1+0x500] ;  /* 0x0005000001607983 */ /* 0x000f620000300a00 */
[----:B-1----:R-:W-:-:S03]  /*108f0*/  IMAD.MOV.U32 R0, RZ, RZ, R101 ;  /* 0x000000ffff007224 */ /* 0x002fc600078e0065 */
[----:B------:R-:W-:Y:S04]  /*10900*/  STL [R1+0x2d8], R100 ;  /* 0x0002d86401007387 */ /* 0x000fe80000100800 */
[----:B------:R-:W-:Y:S04]  /*10910*/  STL [R1+0x2e0], R102 ;  /* 0x0002e06601007387 */ /* 0x000fe80000100800 */
[----:B------:R1:W-:Y:S04]  /*10920*/  STL [R1+0x2d4], R0 ;  /* 0x0002d40001007387 */ /* 0x0003e80000100800 */
[----:B---3--:R-:W-:Y:S01]  /*10930*/  STL [R1+0x2e8], R104 ;  /* 0x0002e86801007387 */ /* 0x008fe20000100800 */
[----:B-1----:R-:W-:-:S05]  /*10940*/  IMAD.MOV.U32 R0, RZ, RZ, R103 ;  /* 0x000000ffff007224 */ /* 0x002fca00078e0067 */
[----:B------:R1:W-:Y:S02]  /*10950*/  STL [R1+0x2dc], R0 ;  /* 0x0002dc0001007387 */ /* 0x0003e40000100800 */
[----:B-1----:R-:W-:-:S05]  /*10960*/  IMAD.MOV.U32 R0, RZ, RZ, R105 ;  /* 0x000000ffff007224 */ /* 0x002fca00078e0069 */
[----:B------:R1:W-:Y:S01]  /*10970*/  STL [R1+0x2e4], R0 ;  /* 0x0002e40001007387 */ /* 0x0003e20000100800 */
[----:B------:R-:W-:Y:S02]  /*10980*/  IMAD.MOV.U32 R100, RZ, RZ, R110 ;  /* 0x000000ffff647224 */ /* 0x000fe400078e006e */
[----:B------:R-:W-:Y:S01]  /*10990*/  IMAD.MOV.U32 R101, RZ, RZ, R111 ;  /* 0x000000ffff657224 */ /* 0x000fe200078e006f */
[----:B--2---:R2:W-:Y:S01]  /*109a0*/  STL [R1+0x2f0], R120 ;  /* 0x0002f07801007387 */ /* 0x0045e20000100800 */
[----:B------:R-:W-:Y:S02]  /*109b0*/  IMAD.MOV.U32 R110, RZ, RZ, R112 ;  /* 0x000000ffff6e7224 */ /* 0x000fe400078e0070 */
[----:B-1----:R-:W-:Y:S01]  /*109c0*/  IMAD.MOV.U32 R0, RZ, RZ, R121 ;  /* 0x000000ffff007224 */ /* 0x002fe200078e0079 */
[----:B------:R-:W-:Y:S01]  /*109d0*/  STL [R1+0x2f8], R94 ;  /* 0x0002f85e01007387 */ /* 0x000fe20000100800 */
[----:B------:R-:W-:Y:S02]  /*109e0*/  IMAD.MOV.U32 R111, RZ, RZ, R113 ;  /* 0x000000ffff6f7224 */ /* 0x000fe400078e0071 */
[----:B------:R-:W-:Y:S01]  /*109f0*/  IMAD.MOV.U32 R112, RZ, RZ, R118 ;  /* 0x000000ffff707224 */ /* 0x000fe200078e0076 */
[----:B------:R1:W-:Y:S01]  /*10a00*/  STL [R1+0x2ec], R0 ;  /* 0x0002ec0001007387 */ /* 0x0003e20000100800 */
[----:B------:R-:W-:-:S03]  /*10a10*/  IMAD.MOV.U32 R113, RZ, RZ, R119 ;  /* 0x000000ffff717224 */ /* 0x000fc600078e0077 */
[----:B------:R-:W3:Y:S04]  /*10a20*/  LDL.LU.64 R104, [R1+0x338] ;  /* 0x0003380001687983 */ /* 0x000ee80000300a00 */
[----:B--2---:R-:W2:Y:S01]  /*10a30*/  LDL.LU.64 R120, [R1+0x570] ;  /* 0x0005700001787983 */ /* 0x004ea20000300a00 */
[----:B----4-:R-:W-:Y:S02]  /*10a40*/  IMAD.MOV.U32 R118, RZ, RZ, R122 ;  /* 0x000000ffff767224 */ /* 0x010fe400078e007a */
[----:B------:R-:W-:Y:S02]  /*10a50*/  IMAD.MOV.U32 R119, RZ, RZ, R123 ;  /* 0x000000ffff777224 */ /* 0x000fe400078e007b */
[----:B------:R-:W4:Y:S04]  /*10a60*/  LDL.LU.64 R122, [R1+0x3a0] ;  /* 0x0003a000017a7983 */ /* 0x000f280000300a00 */
[----:B------:R-:W3:Y:S01]  /*10a70*/  LDL.LU.64 R98, [R1+0x470] ;  /* 0x0004700001627983 */ /* 0x000ee20000300a00 */
[----:B-1----:R-:W-:-:S03]  /*10a80*/  IMAD.MOV.U32 R0, RZ, RZ, R95 ;  /* 0x000000ffff007224 */ /* 0x002fc600078e005f */
[----:B------:R-:W2:Y:S04]  /*10a90*/  LDL.LU.64 R102, [R1+0x520] ;  /* 0x0005200001667983 */ /* 0x000ea80000300a00 */
[----:B------:R1:W-:Y:S04]  /*10aa0*/  STL [R1+0x2f4], R0 ;  /* 0x0002f40001007387 */ /* 0x0003e80000100800 */
[----:B------:R5:W-:Y:S01]  /*10ab0*/  STL [R1+0x300], R108 ;  /* 0x0003006c01007387 */ /* 0x000be20000100800 */
[----:B-1----:R-:W-:-:S05]  /*10ac0*/  IMAD.MOV.U32 R0, RZ, RZ, R109 ;  /* 0x000000ffff007224 */ /* 0x002fca00078e006d */
[----:B------:R1:W-:Y:S01]  /*10ad0*/  STL [R1+0x2fc], R0 ;  /* 0x0002fc0001007387 */ /* 0x0003e20000100800 */
[----:B-----5:R-:W-:Y:S02]  /*10ae0*/  IMAD.MOV.U32 R108, RZ, RZ, R110 ;  /* 0x000000ffff6c7224 */ /* 0x020fe400078e006e */
[----:B------:R-:W-:Y:S01]  /*10af0*/  IMAD.MOV.U32 R109, RZ, RZ, R111 ;  /* 0x000000ffff6d7224 */ /* 0x000fe200078e006f */
[----:B------:R-:W-:Y:S01]  /*10b00*/  STL [R1+0x308], R96 ;  /* 0x0003086001007387 */ /* 0x000fe20000100800 */
[----:B------:R-:W-:Y:S02]  /*10b10*/  IMAD.MOV.U32 R110, RZ, RZ, R112 ;  /* 0x000000ffff6e7224 */ /* 0x000fe400078e0070 */
[----:B------:R-:W-:Y:S02]  /*10b20*/  IMAD.MOV.U32 R111, RZ, RZ, R113 ;  /* 0x000000ffff6f7224 */ /* 0x000fe400078e0071 */
[----:B------:R-:W5:Y:S01]  /*10b30*/  LDL.LU.64 R112, [R1+0x490] ;  /* 0x0004900001707983 */ /* 0x000f620000300a00 */
[----:B-1----:R-:W-:-:S05]  /*10b40*/  IMAD.MOV.U32 R0, RZ, RZ, R97 ;  /* 0x000000ffff007224 */ /* 0x002fca00078e0061 */
[----:B------:R3:W-:Y:S02]  /*10b50*/  STL [R1+0x304], R0 ;  /* 0x0003040001007387 */ /* 0x0007e40000100800 */
[----:B---3--:R-:W-:Y:S02]  /*10b60*/  IMAD.MOV.U32 R0, RZ, RZ, R99 ;  /* 0x000000ffff007224 */ /* 0x008fe400078e0063 */
[----:B------:R-:W-:Y:S04]  /*10b70*/  STL [R1+0x310], R98 ;  /* 0x0003106201007387 */ /* 0x000fe80000100800 */
[----:B------:R-:W-:Y:S04]  /*10b80*/  STL [R1+0x318], R114 ;  /* 0x0003187201007387 */ /* 0x000fe80000100800 */
[----:B------:R1:W-:Y:S02]  /*10b90*/  STL [R1+0x30c], R0 ;  /* 0x00030c0001007387 */ /* 0x0003e40000100800 */
[----:B-1----:R-:W-:-:S02]  /*10ba0*/  IMAD.MOV.U32 R0, RZ, RZ, R115 ;  /* 0x000000ffff007224 */ /* 0x002fc400078e0073 */
[----:B------:R-:W-:Y:S02]  /*10bb0*/  IMAD.MOV.U32 R114, RZ, RZ, R116 ;  /* 0x000000ffff727224 */ /* 0x000fe400078e0074 */
[----:B------:R-:W-:Y:S01]  /*10bc0*/  IMAD.MOV.U32 R115, RZ, RZ, R117 ;  /* 0x000000ffff737224 */ /* 0x000fe200078e0075 */
[----:B------:R1:W-:Y:S04]  /*10bd0*/  STL [R1+0x314], R0 ;  /* 0x0003140001007387 */ /* 0x0003e80000100800 */
[----:B------:R-:W3:Y:S01]  /*10be0*/  LDL.LU.64 R116, [R1+0x540] ;  /* 0x0005400001747983 */ /* 0x000ee20000300a00 */
[----:B-1----:R-:W-:-:S03]  /*10bf0*/  IMAD.MOV.U32 R0, RZ, RZ, R101 ;  /* 0x000000ffff007224 */ /* 0x002fc600078e0065 */
[----:B------:R-:W-:Y:S04]  /*10c00*/  STL [R1+0x320], R100 ;  /* 0x0003206401007387 */ /* 0x000fe80000100800 */
[----:B------:R1:W-:Y:S04]  /*10c10*/  STL [R1+0x31c], R0 ;  /* 0x00031c0001007387 */ /* 0x0003e80000100800 */
[----:B--2---:R-:W-:Y:S01]  /*10c20*/  STL [R1+0x328], R102 ;  /* 0x0003286601007387 */ /* 0x004fe20000100800 */
[----:B-1----:R-:W-:-:S05]  /*10c30*/  IMAD.MOV.U32 R0, RZ, RZ, R103 ;  /* 0x000000ffff007224 */ /* 0x002fca00078e0067 */
[----:B------:R1:W-:Y:S04]  /*10c40*/  STL [R1+0x324], R0 ;  /* 0x0003240001007387 */ /* 0x0003e80000100800 */
[----:B-----5:R2:W-:Y:S01]  /*10c50*/  STL [R1+0x330], R112 ;  /* 0x0003307001007387 */ /* 0x0205e20000100800 */
[----:B-1----:R-:W-:-:S03]  /*10c60*/  IMAD.MOV.U32 R0, RZ, RZ, R113 ;  /* 0x000000ffff007224 */ /* 0x002fc600078e0071 */
[----:B--2---:R-:W2:Y:S04]  /*10c70*/  LDL.LU.64 R112, [R1+0x560] ;  /* 0x0005600001707983 */ /* 0x004ea80000300a00 */
[----:B------:R1:W-:Y:S04]  /*10c80*/  STL [R1+0x32c], R0 ;  /* 0x00032c0001007387 */ /* 0x0003e80000100800 */
[----:B------:R-:W-:Y:S01]  /*10c90*/  STL [R1+0x338], R104 ;  /* 0x0003386801007387 */ /* 0x000fe20000100800 */
[----:B-1----:R-:W-:-:S05]  /*10ca0*/  IMAD.MOV.U32 R0, RZ, RZ, R105 ;  /* 0x000000ffff007224 */ /* 0x002fca00078e0069 */
[----:B------:R1:W-:Y:S04]  /*10cb0*/  STL [R1+0x334], R0 ;  /* 0x0003340001007387 */ /* 0x0003e80000100800 */
[----:B------:R-:W-:Y:S01]  /*10cc0*/  STL [R1+0x340], R106 ;  /* 0x0003406a01007387 */ /* 0x000fe20000100800 */
[----:B-1----:R-:W-:-:S05]  /*10cd0*/  IMAD.MOV.U32 R0, RZ, RZ, R107 ;  /* 0x000000ffff007224 */ /* 0x002fca00078e006b */
[----:B------:R1:W-:Y:S04]  /*10ce0*/  STL [R1+0x33c], R0 ;  /* 0x00033c0001007387 */ /* 0x0003e80000100800 */
[----:B---3--:R3:W-:Y:S01]  /*10cf0*/  STL [R1+0x348], R116 ;  /* 0x0003487401007387 */ /* 0x0087e20000100800 */
[----:B-1----:R-:W-:-:S03]  /*10d00*/  IMAD.MOV.U32 R0, RZ, RZ, R117 ;  /* 0x000000ffff007224 */ /* 0x002fc600078e0075 */
[----:B---3--:R-:W3:Y:S04]  /*10d10*/  LDL.LU.64 R116, [R1+0x580] ;  /* 0x0005800001747983 */ /* 0x008ee80000300a00 */
[----:B------:R1:W-:Y:S04]  /*10d20*/  STL [R1+0x344], R0 ;  /* 0x0003440001007387 */ /* 0x0003e80000100800 */
[----:B------:R-:W-:Y:S01]  /*10d30*/  STL [R1+0x350], R108 ;  /* 0x0003506c01007387 */ /* 0x000fe20000100800 */
[----:B-1----:R-:W-:-:S05]  /*10d40*/  IMAD.MOV.U32 R0, RZ, RZ, R109 ;  /* 0x000000ffff007224 */ /* 0x002fca00078e006d */
[----:B------:R1:W-:Y:S04]  /*10d50*/  STL [R1+0x34c], R0 ;  /* 0x00034c0001007387 */ /* 0x0003e80000100800 */
[----:B------:R-:W-:Y:S01]  /*10d60*/  STL [R1+0x358], R110 ;  /* 0x0003586e01007387 */ /* 0x000fe20000100800 */
[----:B-1----:R-:W-:-:S05]  /*10d70*/  IMAD.MOV.U32 R0, RZ, RZ, R111 ;  /* 0x000000ffff007224 */ /* 0x002fca00078e006f */
[----:B------:R1:W-:Y:S04]  /*10d80*/  STL [R1+0x354], R0 ;  /* 0x0003540001007387 */ /* 0x0003e80000100800 */
[----:B------:R5:W-:Y:S01]  /*10d90*/  STL [R1+0x360], R124 ;  /* 0x0003607c01007387 */ /* 0x000be20000100800 */
[----:B-1----:R-:W-:-:S03]  /*10da0*/  IMAD.MOV.U32 R0, RZ, RZ, R125 ;  /* 0x000000ffff007224 */ /* 0x002fc600078e007d */
[----:B-----5:R-:W5:Y:S04]  /*10db0*/  LDL.LU.64 R124, [R1+0x5a0] ;  /* 0x0005a000017c7983 */ /* 0x020f680000300a00 */
[----:B------:R1:W-:Y:S04]  /*10dc0*/  STL [R1+0x35c], R0 ;  /* 0x00035c0001007387 */ /* 0x0003e80000100800 */
[----:B--2---:R-:W-:Y:S01]  /*10dd0*/  STL [R1+0x368], R112 ;  /* 0x0003687001007387 */ /* 0x004fe20000100800 */
[----:B-1----:R-:W-:-:S05]  /*10de0*/  IMAD.MOV.U32 R0, RZ, RZ, R113 ;  /* 0x000000ffff007224 */ /* 0x002fca00078e0071 */
[----:B------:R1:W-:Y:S04]  /*10df0*/  STL [R1+0x364], R0 ;  /* 0x0003640001007387 */ /* 0x0003e80000100800 */
[----:B------:R2:W-:Y:S01]  /*10e00*/  STL [R1+0x370], R132 ;  /* 0x0003708401007387 */ /* 0x0005e20000100800 */
[----:B-1----:R-:W-:-:S03]  /*10e10*/  IMAD.MOV.U32 R0, RZ, RZ, R133 ;  /* 0x000000ffff007224 */ /* 0x002fc600078e0085 */
[----:B--2---:R-:W2:Y:S04]  /*10e20*/  LDL.LU.64 R132, [R1+0x5c0] ;  /* 0x0005c00001847983 */ /* 0x004ea80000300a00 */
[----:B------:R1:W-:Y:S04]  /*10e30*/  STL [R1+0x36c], R0 ;  /* 0x00036c0001007387 */ /* 0x0003e80000100800 */
[----:B------:R-:W-:Y:S01]  /*10e40*/  STL [R1+0x378], R114 ;  /* 0x0003787201007387 */ /* 0x000fe20000100800 */
[----:B-1----:R-:W-:-:S05]  /*10e50*/  IMAD.MOV.U32 R0, RZ, RZ, R115 ;  /* 0x000000ffff007224 */ /* 0x002fca00078e0073 */
[----:B------:R1:W-:Y:S04]  /*10e60*/  STL [R1+0x374], R0 ;  /* 0x0003740001007387 */ /* 0x0003e80000100800 */
[----:B------:R4:W-:Y:S01]  /*10e70*/  STL [R1+0x380], R140 ;  /* 0x0003808c01007387 */ /* 0x0009e20000100800 */
[----:B-1----:R-:W-:-:S03]  /*10e80*/  IMAD.MOV.U32 R0, RZ, RZ, R141 ;  /* 0x000000ffff007224 */ /* 0x002fc600078e008d */
[----:B----4-:R-:W4:Y:S04]  /*10e90*/  LDL.LU.64 R140, [R1+0x5e0] ;  /* 0x0005e000018c7983 */ /* 0x010f280000300a00 */
[----:B------:R3:W-:Y:S02]  /*10ea0*/  STL [R1+0x37c], R0 ;  /* 0x00037c0001007387 */ /* 0x0007e40000100800 */
[----:B---3--:R-:W-:Y:S02]  /*10eb0*/  IMAD.MOV.U32 R0, RZ, RZ, R117 ;  /* 0x000000ffff007224 */ /* 0x008fe400078e0075 */
[----:B------:R-:W-:Y:S04]  /*10ec0*/  STL [R1+0x388], R116 ;  /* 0x0003887401007387 */ /* 0x000fe80000100800 */
[----:B------:R1:W-:Y:S04]  /*10ed0*/  STL [R1+0x384], R0 ;  /* 0x0003840001007387 */ /* 0x0003e80000100800 */
[----:B------:R3:W-:Y:S01]  /*10ee0*/  STL [R1+0x390], R150 ;  /* 0x0003909601007387 */ /* 0x0007e20000100800 */
[----:B-1----:R-:W-:-:S03]  /*10ef0*/  IMAD.MOV.U32 R0, RZ, RZ, R151 ;  /* 0x000000ffff007224 */ /* 0x002fc600078e0097 */
[----:B---3--:R-:W3:Y:S04]  /*10f00*/  LDL.LU.64 R150, [R1+0x600] ;  /* 0x0006000001967983 */ /* 0x008ee80000300a00 */
[----:B------:R1:W-:Y:S04]  /*10f10*/  STL [R1+0x38c], R0 ;  /* 0x00038c0001007387 */ /* 0x0003e80000100800 */
[----:B------:R-:W-:Y:S01]  /*10f20*/  STL [R1+0x398], R118 ;  /* 0x0003987601007387 */ /* 0x000fe20000100800 */
[----:B-1----:R-:W-:-:S05]  /*10f30*/  IMAD.MOV.U32 R0, RZ, RZ, R119 ;  /* 0x000000ffff007224 */ /* 0x002fca00078e0077 */
[----:B------:R1:W-:Y:S04]  /*10f40*/  STL [R1+0x394], R0 ;  /* 0x0003940001007387 */ /* 0x0003e80000100800 */
[----:B------:R-:W-:Y:S01]  /*10f50*/  STL [R1+0x3a0], R122 ;  /* 0x0003a07a01007387 */ /* 0x000fe20000100800 */
[----:B-1----:R-:W-:-:S03]  /*10f60*/  IMAD.MOV.U32 R0, RZ, RZ, R123 ;  /* 0x000000ffff007224 */ /* 0x002fc600078e007b */
[----:B-----5:R-:W-:Y:S04]  /*10f70*/  STL [R1+0x3a8], R124 ;  /* 0x0003a87c01007387 */ /* 0x020fe80000100800 */
[----:B------:R1:W-:Y:S04]  /*10f80*/  STL [R1+0x39c], R0 ;  /* 0x00039c0001007387 */ /* 0x0003e80000100800 */
[----:B------:R-:W-:Y:S01]  /*10f90*/  STL [R1+0x3b0], R126 ;  /* 0x0003b07e01007387 */ /* 0x000fe20000100800 */
[----:B-1----:R-:W-:-:S05]  /*10fa0*/  IMAD.MOV.U32 R0, RZ, RZ, R125 ;  /* 0x000000ffff007224 */ /* 0x002fca00078e007d */
[----:B------:R1:W-:Y:S04]  /*10fb0*/  STL [R1+0x3a4], R0 ;  /* 0x0003a40001007387 */ /* 0x0003e80000100800 */
[----:B------:R-:W-:Y:S01]  /*10fc0*/  STL [R1+0x3b8], R128 ;  /* 0x0003b88001007387 */ /* 0x000fe20000100800 */
[----:B-1----:R-:W-:-:S05]  /*10fd0*/  IMAD.MOV.U32 R0, RZ, RZ, R127 ;  /* 0x000000ffff007224 */ /* 0x002fca00078e007f */
[----:B------:R1:W-:Y:S04]  /*10fe0*/  STL [R1+0x3ac], R0 ;  /* 0x0003ac0001007387 */ /* 0x0003e80000100800 */
[----:B------:R-:W-:Y:S01]  /*10ff0*/  STL [R1+0x3c0], R130 ;  /* 0x0003c08201007387 */ /* 0x000fe20000100800 */
[----:B-1----:R-:W-:-:S05]  /*11000*/  IMAD.MOV.U32 R0, RZ, RZ, R129 ;  /* 0x000000ffff007224 */ /* 0x002fca00078e0081 */
[----:B------:R1:W-:Y:S04]  /*11010*/  STL [R1+0x3b4], R0 ;  /* 0x0003b40001007387 */ /* 0x0003e80000100800 */
[----:B--2---:R-:W-:Y:S01]  /*11020*/  STL [R1+0x3c8], R132 ;  /* 0x0003c88401007387 */ /* 0x004fe20000100800 */
        /* <DEDUP_REMOVED lines=11> */
[----:B----4-:R-:W-:Y:S01]  /*110e0*/  STL [R1+0x3e8], R140 ;  /* 0x0003e88c01007387 */ /* 0x010fe20000100800 */
[----:B-1----:R-:W-:-:S05]  /*110f0*/  IMAD.MOV.U32 R0, RZ, RZ, R139 ;  /* 0x000000ffff007224 */ /* 0x002fca00078e008b */
[----:B------:R1:W-:Y:S04]  /*11100*/  STL [R1+0x3dc], R0 ;  /* 0x0003dc0001007387 */ /* 0x0003e80000100800 */
[----:B------:R-:W-:Y:S01]  /*11110*/  STL [R1+0x3f0], R142 ;  /* 0x0003f08e01007387 */ /* 0x000fe20000100800 */
[----:B-1----:R-:W-:-:S05]  /*11120*/  IMAD.MOV.U32 R0, RZ, RZ, R141 ;  /* 0x000000ffff007224 */ /* 0x002fca00078e008d */
[----:B------:R1:W-:Y:S04]  /*11130*/  STL [R1+0x3e4], R0 ;  /* 0x0003e40001007387 */ /* 0x0003e80000100800 */
[----:B------:R-:W-:Y:S01]  /*11140*/  STL [R1+0x3f8], R144 ;  /* 0x0003f89001007387 */ /* 0x000fe20000100800 */
[----:B-1----:R-:W-:-:S05]  /*11150*/  IMAD.MOV.U32 R0, RZ, RZ, R143 ;  /* 0x000000ffff007224 */ /* 0x002fca00078e008f */
[----:B------:R1:W-:Y:S02]  /*11160*/  STL [R1+0x3ec], R0 ;  /* 0x0003ec0001007387 */ /* 0x0003e40000100800 */
[----:B-1----:R-:W-:-:S05]  /*11170*/  IMAD.MOV.U32 R0, RZ, RZ, R145 ;  /* 0x000000ffff007224 */ /* 0x002fca00078e0091 */
[----:B------:R1:W-:Y:S04]  /*11180*/  STL [R1+0x3f4], R0 ;  /* 0x0003f40001007387 */ /* 0x0003e80000100800 */
[----:B------:R-:W-:Y:S01]  /*11190*/  STL [R1+0x400], R148 ;  /* 0x0004009401007387 */ /* 0x000fe20000100800 */
[----:B-1----:R-:W-:Y:S02]  /*111a0*/  IMAD.MOV.U32 R0, RZ, RZ, R149 ;  /* 0x000000ffff007224 */ /* 0x002fe400078e0095 */
[----:B------:R-:W-:Y:S02]  /*111b0*/  IMAD.MOV.U32 R90, RZ, RZ, R120 ;  /* 0x000000ffff5a7224 */ /* 0x000fe400078e0078 */
[----:B------:R-:W-:Y:S02]  /*111c0*/  IMAD.MOV.U32 R91, RZ, RZ, R121 ;  /* 0x000000ffff5b7224 */ /* 0x000fe400078e0079 */
[----:B------:R-:W-:-:S02]  /*111d0*/  IMAD.MOV.U32 R92, RZ, RZ, R146 ;  /* 0x000000ffff5c7224 */ /* 0x000fc400078e0092 */
[----:B------:R-:W-:Y:S01]  /*111e0*/  IMAD.MOV.U32 R93, RZ, RZ, R147 ;  /* 0x000000ffff5d7224 */ /* 0x000fe200078e0093 */
[----:B---3--:R-:W-:Y:S04]  /*111f0*/  STL [R1+0x408], R150 ;  /* 0x0004089601007387 */ /* 0x008fe80000100800 */
[----:B------:R1:W-:Y:S04]  /*11200*/  STL [R1+0x3fc], R0 ;  /* 0x0003fc0001007387 */ /* 0x0003e80000100800 */
[----:B------:R-:W2:Y:S01]  /*11210*/  LDL.LU.64 R102, [R1+0x5b0] ;  /* 0x0005b00001667983 */ /* 0x000ea20000300a00 */
[----:B-1----:R-:W-:-:S05]  /*11220*/  IMAD.MOV.U32 R0, RZ, RZ, R151 ;  /* 0x000000ffff007224 */ /* 0x002fca00078e0097 */
[----:B------:R1:W-:Y:S04]  /*11230*/  STL [R1+0x404], R0 ;  /* 0x0004040001007387 */ /* 0x0003e80000100800 */
[----:B------:R3:W-:Y:S04]  /*11240*/  STL [R1+0x410], R90 ;  /* 0x0004105a01007387 */ /* 0x0007e80000100800 */
[----:B------:R-:W4:Y:S04]  /*11250*/  LDL.LU.64 R106, [R1+0x528] ;  /* 0x00052800016a7983 */ /* 0x000f280000300a00 */
[----:B------:R-:W5:Y:S04]  /*11260*/  LDL.LU.64 R96, [R1+0x590] ;  /* 0x0005900001607983 */ /* 0x000f680000300a00 */
[----:B------:R-:W2:Y:S04]  /*11270*/  LDL.LU.64 R110, [R1+0x498] ;  /* 0x00049800016e7983 */ /* 0x000ea80000300a00 */
[----:B------:R-:W2:Y:S04]  /*11280*/  LDL.LU.64 R108, [R1+0x4b8] ;  /* 0x0004b800016c7983 */ /* 0x000ea80000300a00 */
[----:B------:R-:W2:Y:S04]  /*11290*/  LDL.LU.64 R124, [R1+0x5d0] ;  /* 0x0005d000017c7983 */ /* 0x000ea80000300a00 */
[----:B------:R-:W4:Y:S04]  /*112a0*/  LDL.LU.64 R100, [R1+0x420] ;  /* 0x0004200001647983 */ /* 0x000f280000300a00 */
        /* <DEDUP_REMOVED lines=21> */
[----:B------:R-:W5:Y:S01]  /*11400*/  LDL.LU.64 R94, [R1+0x620] ;  /* 0x00062000015e7983 */ /* 0x000f620000300a00 */
[----:B-1----:R-:W-:-:S05]  /*11410*/  IMAD.MOV.U32 R0, RZ, RZ, R91 ;  /* 0x000000ffff007224 */ /* 0x002fca00078e005b */
[----:B------:R1:W-:Y:S04]  /*11420*/  STL [R1+0x40c], R0 ;  /* 0x00040c0001007387 */ /* 0x0003e80000100800 */
[----:B------:R-:W-:Y:S04]  /*11430*/  STL [R1+0x418], R92 ;  /* 0x0004185c01007387 */ /* 0x000fe80000100800 */
[----:B---3--:R-:W3:Y:S01]  /*11440*/  LDL.LU.64 R90, [R1+0x548] ;  /* 0x00054800015a7983 */ /* 0x008ee20000300a00 */
[----:B-1----:R-:W-:-:S05]  /*11450*/  IMAD.MOV.U32 R0, RZ, RZ, R93 ;  /* 0x000000ffff007224 */ /* 0x002fca00078e005d */
[----:B------:R4:W-:Y:S02]  /*11460*/  STL [R1+0x414], R0 ;  /* 0x0004140001007387 */ /* 0x0009e40000100800 */
[----:B----4-:R-:W-:Y:S02]  /*11470*/  IMAD.MOV.U32 R0, RZ, RZ, R101 ;  /* 0x000000ffff007224 */ /* 0x010fe400078e0065 */
[----:B------:R-:W-:Y:S04]  /*11480*/  STL [R1+0x420], R100 ;  /* 0x0004206401007387 */ /* 0x000fe80000100800 */
[----:B------:R1:W-:Y:S04]  /*11490*/  STL [R1+0x41c], R0 ;  /* 0x00041c0001007387 */ /* 0x0003e80000100800 */
[----:B-----5:R-:W-:Y:S01]  /*114a0*/  STL [R1+0x428], R94 ;  /* 0x0004285e01007387 */ /* 0x020fe20000100800 */
[----:B-1----:R-:W-:-:S03]  /*114b0*/  IMAD.MOV.U32 R0, RZ, RZ, R95 ;  /* 0x000000ffff007224 */ /* 0x002fc600078e005f */
[----:B------:R-:W4:Y:S04]  /*114c0*/  LDL.LU.64 R100, [R1+0x658] ;  /* 0x0006580001647983 */ /* 0x000f280000300a00 */
[----:B------:R1:W-:Y:S04]  /*114d0*/  STL [R1+0x424], R0 ;  /* 0x0004240001007387 */ /* 0x0003e80000100800 */
[----:B------:R-:W-:Y:S01]  /*114e0*/  STL [R1+0x430], R96 ;  /* 0x0004306001007387 */ /* 0x000fe20000100800 */
[----:B-1----:R-:W-:-:S05]  /*114f0*/  IMAD.MOV.U32 R0, RZ, RZ, R97 ;  /* 0x000000ffff007224 */ /* 0x002fca00078e0061 */
[----:B------:R1:W-:Y:S04]  /*11500*/  STL [R1+0x42c], R0 ;  /* 0x00042c0001007387 */ /* 0x0003e80000100800 */
[----:B--2---:R2:W-:Y:S01]  /*11510*/  STL [R1+0x438], R104 ;  /* 0x0004386801007387 */ /* 0x0045e20000100800 */
[----:B-1----:R-:W-:-:S05]  /*11520*/  IMAD.MOV.U32 R0, RZ, RZ, R105 ;  /* 0x000000ffff007224 */ /* 0x002fca00078e0069 */
[----:B------:R1:W-:Y:S01]  /*11530*/  STL [R1+0x434], R0 ;  /* 0x0004340001007387 */ /* 0x0003e20000100800 */
[----:B--2---:R-:W-:Y:S02]  /*11540*/  IMAD.MOV.U32 R104, RZ, RZ, R106 ;  /* 0x000000ffff687224 */ /* 0x004fe400078e006a */
[----:B------:R-:W-:Y:S01]  /*11550*/  IMAD.MOV.U32 R105, RZ, RZ, R107 ;  /* 0x000000ffff697224 */ /* 0x000fe200078e006b */
[----:B------:R-:W-:Y:S01]  /*11560*/  STL [R1+0x440], R98 ;  /* 0x0004406201007387 */ /* 0x000fe20000100800 */
[----:B------:R-:W-:Y:S02]  /*11570*/  IMAD.MOV.U32 R106, RZ, RZ, R110 ;  /* 0x000000ffff6a7224 */ /* 0x000fe400078e006e */
[----:B------:R-:W-:Y:S02]  /*11580*/  IMAD.MOV.U32 R107, RZ, RZ, R111 ;  /* 0x000000ffff6b7224 */ /* 0x000fe400078e006f */
[----:B------:R-:W2:Y:S01]  /*11590*/  LDL.LU.64 R110, [R1+0x678] ;  /* 0x00067800016e7983 */ /* 0x000ea20000300a00 */
[----:B-1----:R-:W-:-:S05]  /*115a0*/  IMAD.MOV.U32 R0, RZ, RZ, R99 ;  /* 0x000000ffff007224 */ /* 0x002fca00078e0063 */
[----:B------:R4:W-:Y:S02]  /*115b0*/  STL [R1+0x43c], R0 ;  /* 0x00043c0001007387 */ /* 0x0009e40000100800 */
[----:B----4-:R-:W-:Y:S02]  /*115c0*/  IMAD.MOV.U32 R0, RZ, RZ, R101 ;  /* 0x000000ffff007224 */ /* 0x010fe400078e0065 */
[----:B------:R-:W-:Y:S04]  /*115d0*/  STL [R1+0x448], R100 ;  /* 0x0004486401007387 */ /* 0x000fe80000100800 */
[----:B------:R1:W-:Y:S04]  /*115e0*/  STL [R1+0x444], R0 ;  /* 0x0004440001007387 */ /* 0x0003e80000100800 */
[----:B------:R-:W4:Y:S01]  /*115f0*/  LDL.LU.64 R92, [R1+0x698] ;  /* 0x00069800015c7983 */ /* 0x000f220000300a00 */
[----:B-1----:R-:W-:-:S03]  /*11600*/  IMAD.MOV.U32 R0, RZ, RZ, R103 ;  /* 0x000000ffff007224 */ /* 0x002fc600078e0067 */
[----:B------:R-:W-:Y:S04]  /*11610*/  STL [R1+0x450], R102 ;  /* 0x0004506601007387 */ /* 0x000fe80000100800 */
[----:B------:R-:W-:Y:S04]  /*11620*/  STL [R1+0x458], R104 ;  /* 0x0004586801007387 */ /* 0x000fe80000100800 */
[----:B------:R1:W-:Y:S04]  /*11630*/  STL [R1+0x44c], R0 ;  /* 0x00044c0001007387 */ /* 0x0003e80000100800 */
[----:B------:R-:W-:Y:S01]  /*11640*/  STL [R1+0x460], R106 ;  /* 0x0004606a01007387 */ /* 0x000fe20000100800 */
[----:B-1----:R-:W-:-:S05]  /*11650*/  IMAD.MOV.U32 R0, RZ, RZ, R105 ;  /* 0x000000ffff007224 */ /* 0x002fca00078e0069 */
[----:B------:R1:W-:Y:S04]  /*11660*/  STL [R1+0x454], R0 ;  /* 0x0004540001007387 */ /* 0x0003e80000100800 */
[----:B--2---:R-:W-:Y:S01]  /*11670*/  STL [R1+0x468], R110 ;  /* 0x0004686e01007387 */ /* 0x004fe20000100800 */
[----:B-1----:R-:W-:-:S05]  /*11680*/  IMAD.MOV.U32 R0, RZ, RZ, R107 ;  /* 0x000000ffff007224 */ /* 0x002fca00078e006b */
[----:B------:R1:W-:Y:S02]  /*11690*/  STL [R1+0x45c], R0 ;  /* 0x00045c0001007387 */ /* 0x0003e40000100800 */
[----:B-1----:R-:W-:-:S05]  /*116a0*/  IMAD.MOV.U32 R0, RZ, RZ, R111 ;  /* 0x000000ffff007224 */ /* 0x002fca00078e006f */
[----:B------:R1:W-:Y:S01]  /*116b0*/  STL [R1+0x464], R0 ;  /* 0x0004640001007387 */ /* 0x0003e20000100800 */
[----:B------:R-:W-:-:S03]  /*116c0*/  IMAD.MOV.U32 R100, RZ, RZ, R120 ;  /* 0x000000ffff647224 */ /* 0x000fc600078e0078 */
[----:B------:R2:W-:Y:S01]  /*116d0*/  STL [R1+0x470], R124 ;  /* 0x0004707c01007387 */ /* 0x0005e20000100800 */
[----:B-1----:R-:W-:Y:S02]  /*116e0*/  IMAD.MOV.U32 R0, RZ, RZ, R125 ;  /* 0x000000ffff007224 */ /* 0x002fe400078e007d */
[----:B------:R-:W-:Y:S02]  /*116f0*/  IMAD.MOV.U32 R101, RZ, RZ, R121 ;  /* 0x000000ffff657224 */ /* 0x000fe400078e0079 */
[----:B------:R-:W-:Y:S01]  /*11700*/  IMAD.MOV.U32 R110, RZ, RZ, R128 ;  /* 0x000000ffff6e7224 */ /* 0x000fe200078e0080 */
[----:B------:R1:W-:Y:S01]  /*11710*/  STL [R1+0x46c], R0 ;  /* 0x00046c0001007387 */ /* 0x0003e20000100800 */
[----:B------:R-:W-:Y:S02]  /*11720*/  IMAD.MOV.U32 R111, RZ, RZ, R129 ;  /* 0x000000ffff6f7224 */ /* 0x000fe400078e0081 */
[----:B------:R-:W-:Y:S01]  /*11730*/  IMAD.MOV.U32 R120, RZ, RZ, R126 ;  /* 0x000000ffff787224 */ /* 0x000fe200078e007e */
[----:B---3--:R-:W-:Y:S01]  /*11740*/  STL [R1+0x478], R90 ;  /* 0x0004785a01007387 */ /* 0x008fe20000100800 */
[----:B------:R-:W-:-:S02]  /*11750*/  IMAD.MOV.U32 R121, RZ, RZ, R127 ;  /* 0x000000ffff797224 */ /* 0x000fc400078e007f */
[----:B------:R-:W-:Y:S01]  /*11760*/  IMAD.MOV.U32 R126, RZ, RZ, R136 ;  /* 0x000000ffff7e7224 */ /* 0x000fe200078e0088 */
[----:B------:R-:W3:Y:S01]  /*11770*/  LDL.LU.64 R128, [R1+0x6c0] ;  /* 0x0006c00001807983 */ /* 0x000ee20000300a00 */
[----:B------:R-:W-:Y:S02]  /*11780*/  IMAD.MOV.U32 R127, RZ, RZ, R137 ;  /* 0x000000ffff7f7224 */ /* 0x000fe400078e0089 */
[----:B------:R-:W-:Y:S01]  /*11790*/  IMAD.MOV.U32 R102, RZ, RZ, R118 ;  /* 0x000000ffff667224 */ /* 0x000fe200078e0076 */
[----:B------:R-:W5:Y:S01]  /*117a0*/  LDL.LU.64 R104, [R1+0x610] ;  /* 0x0006100001687983 */ /* 0x000f620000300a00 */
[----:B------:R-:W-:-:S03]  /*117b0*/  IMAD.MOV.U32 R103, RZ, RZ, R119 ;  /* 0x000000ffff677224 */ /* 0x000fc600078e0077 */
[----:B------:R-:W3:Y:S04]  /*117c0*/  LDL.LU.64 R136, [R1+0x598] ;  /* 0x0005980001887983 */ /* 0x000ee80000300a00 */
[----:B------:R-:W3:Y:S04]  /*117d0*/  LDL.LU.64 R118, [R1+0x538] ;  /* 0x0005380001767983 */ /* 0x000ee80000300a00 */
[----:B------:R-:W3:Y:S01]  /*117e0*/  LDL.LU.64 R106, [R1+0x630] ;  /* 0x00063000016a7983 */ /* 0x000ee20000300a00 */
[----:B------:R-:W-:Y:S02]  /*117f0*/  IMAD.MOV.U32 R98, RZ, RZ, R112 ;  /* 0x000000ffff627224 */ /* 0x000fe400078e0070 */
[----:B------:R-:W-:-:S02]  /*11800*/  IMAD.MOV.U32 R99, RZ, RZ, R113 ;  /* 0x000000ffff637224 */ /* 0x000fc400078e0071 */
[----:B------:R-:W-:Y:S02]  /*11810*/  IMAD.MOV.U32 R112, RZ, RZ, R114 ;  /* 0x000000ffff707224 */ /* 0x000fe400078e0072 */
[----:B------:R-:W-:Y:S02]  /*11820*/  IMAD.MOV.U32 R113, RZ, RZ, R115 ;  /* 0x000000ffff717224 */ /* 0x000fe400078e0073 */
[----:B------:R-:W-:Y:S02]  /*11830*/  IMAD.MOV.U32 R96, RZ, RZ, R108 ;  /* 0x000000ffff607224 */ /* 0x000fe400078e006c */
[----:B------:R-:W-:Y:S02]  /*11840*/  IMAD.MOV.U32 R97, RZ, RZ, R109 ;  /* 0x000000ffff617224 */ /* 0x000fe400078e006d */
[----:B------:R-:W-:Y:S01]  /*11850*/  IMAD.MOV.U32 R114, RZ, RZ, R116 ;  /* 0x000000ffff727224 */ /* 0x000fe200078e0074 */
[----:B------:R-:W3:Y:S01]  /*11860*/  LDL.LU.64 R108, [R1+0x518] ;  /* 0x00051800016c7983 */ /* 0x000ee20000300a00 */
[----:B------:R-:W-:-:S02]  /*11870*/  IMAD.MOV.U32 R115, RZ, RZ, R117 ;  /* 0x000000ffff737224 */ /* 0x000fc400078e0075 */
[----:B------:R-:W-:Y:S02]  /*11880*/  IMAD.MOV.U32 R116, RZ, RZ, R132 ;  /* 0x000000ffff747224 */ /* 0x000fe400078e0084 */
[----:B------:R-:W-:Y:S02]  /*11890*/  IMAD.MOV.U32 R117, RZ, RZ, R133 ;  /* 0x000000ffff757224 */ /* 0x000fe400078e0085 */
[----:B--2---:R-:W-:Y:S01]  /*118a0*/  IMAD.MOV.U32 R124, RZ, RZ, R134 ;  /* 0x000000ffff7c7224 */ /* 0x004fe200078e0086 */
[----:B------:R-:W2:Y:S01]  /*118b0*/  LDL.LU.64 R132, [R1+0x728] ;  /* 0x0007280001847983 */ /* 0x000ea20000300a00 */
[----:B------:R-:W-:Y:S02]  /*118c0*/  IMAD.MOV.U32 R125, RZ, RZ, R135 ;  /* 0x000000ffff7d7224 */ /* 0x000fe400078e0087 */
[----:B-1----:R-:W-:Y:S01]  /*118d0*/  IMAD.MOV.U32 R0, RZ, RZ, R91 ;  /* 0x000000ffff007224 */ /* 0x002fe200078e005b */
[----:B------:R-:W2:Y:S04]  /*118e0*/  LDL.LU.64 R134, [R1+0x5d8] ;  /* 0x0005d80001867983 */ /* 0x000ea80000300a00 */
[----:B------:R-:W2:Y:S04]  /*118f0*/  LDL.LU.64 R94, [R1+0x568] ;  /* 0x00056800015e7983 */ /* 0x000ea80000300a00 */
[----:B------:R1:W-:Y:S04]  /*11900*/  STL [R1+0x474], R0 ;  /* 0x0004740001007387 */ /* 0x0003e80000100800 */
[----:B------:R-:W-:Y:S01]  /*11910*/  STL [R1+0x480], R96 ;  /* 0x0004806001007387 */ /* 0x000fe20000100800 */
[----:B-1----:R-:W-:-:S03]  /*11920*/  IMAD.MOV.U32 R0, RZ, RZ, R97 ;  /* 0x000000ffff007224 */ /* 0x002fc600078e0061 */
[----:B----4-:R-:W-:Y:S04]  /*11930*/  STL [R1+0x488], R92 ;  /* 0x0004885c01007387 */ /* 0x010fe80000100800 */
[----:B------:R1:W-:Y:S02]  /*11940*/  STL [R1+0x47c], R0 ;  /* 0x00047c0001007387 */ /* 0x0003e40000100800 */
[----:B-1----:R-:W-:Y:S02]  /*11950*/  IMAD.MOV.U32 R0, RZ, RZ, R93 ;  /* 0x000000ffff007224 */ /* 0x002fe400078e005d */
[----:B-----5:R-:W-:Y:S02]  /*11960*/  IMAD.MOV.U32 R96, RZ, RZ, R104 ;  /* 0x000000ffff607224 */ /* 0x020fe400078e0068 */
[----:B------:R-:W-:-:S02]  /*11970*/  IMAD.MOV.U32 R97, RZ, RZ, R105 ;  /* 0x000000ffff617224 */ /* 0x000fc400078e0069 */
[----:B---3--:R-:W-:Y:S02]  /*11980*/  IMAD.MOV.U32 R104, RZ, RZ, R106 ;  /* 0x000000ffff687224 */ /* 0x008fe400078e006a */
[----:B------:R-:W-:Y:S02]  /*11990*/  IMAD.MOV.U32 R105, RZ, RZ, R107 ;  /* 0x000000ffff697224 */ /* 0x000fe400078e006b */
[----:B------:R-:W3:Y:S04]  /*119a0*/  LDL.LU.64 R106, [R1+0x6b0] ;  /* 0x0006b000016a7983 */ /* 0x000ee80000300a00 */
[----:B------:R1:W-:Y:S04]  /*119b0*/  STL [R1+0x484], R0 ;  /* 0x0004840001007387 */ /* 0x0003e80000100800 */
[----:B------:R4:W-:Y:S01]  /*119c0*/  STL [R1+0x490], R110 ;  /* 0x0004906e01007387 */ /* 0x0009e20000100800 */
[----:B-1----:R-:W-:-:S05]  /*119d0*/  IMAD.MOV.U32 R0, RZ, RZ, R111 ;  /* 0x000000ffff007224 */ /* 0x002fca00078e006f */
[----:B------:R2:W-:Y:S04]  /*119e0*/  STL [R1+0x48c], R0 ;  /* 0x00048c0001007387 */ /* 0x0005e80000100800 */
[----:B----4-:R-:W4:Y:S01]  /*119f0*/  LDL.LU.64 R110, [R1+0x588] ;  /* 0x00058800016e7983 */ /* 0x010f220000300a00 */
[----:B--2---:R-:W-:-:S03]  /*11a00*/  IMAD.MOV.U32 R0, RZ, RZ, R95 ;  /* 0x000000ffff007224 */ /* 0x004fc600078e005f */
[----:B------:R-:W-:Y:S04]  /*11a10*/  STL [R1+0x498], R94 ;  /* 0x0004985e01007387 */ /* 0x000fe80000100800 */
[----:B------:R-:W-:Y:S04]  /*11a20*/  STL [R1+0x4a0], R98 ;  /* 0x0004a06201007387 */ /* 0x000fe80000100800 */
[----:B------:R1:W-:Y:S02]  /*11a30*/  STL [R1+0x494], R0 ;  /* 0x0004940001007387 */ /* 0x0003e40000100800 */
[----:B-1----:R-:W-:-:S05]  /*11a40*/  IMAD.MOV.U32 R0, RZ, RZ, R99 ;  /* 0x000000ffff007224 */ /* 0x002fca00078e0063 */
[----:B------:R3:W-:Y:S01]  /*11a50*/  STL [R1+0x49c], R0 ;  /* 0x00049c0001007387 */ /* 0x0007e20000100800 */
[----:B------:R-:W-:Y:S02]  /*11a60*/  IMAD.MOV.U32 R98, RZ, RZ, R100 ;  /* 0x000000ffff627224 */ /* 0x000fe400078e0064 */
[----:B------:R-:W-:Y:S02]  /*11a70*/  IMAD.MOV.U32 R99, RZ, RZ, R101 ;  /* 0x000000ffff637224 */ /* 0x000fe400078e0065 */
[----:B---3--:R-:W-:Y:S01]  /*11a80*/  IMAD.MOV.U32 R0, RZ, RZ, R107 ;  /* 0x000000ffff007224 */ /* 0x008fe200078e006b */
[----:B------:R1:W-:Y:S04]  /*11a90*/  STL [R1+0x4a8], R106 ;  /* 0x0004a86a01007387 */ /* 0x0003e80000100800 */
[----:B------:R2:W-:Y:S04]  /*11aa0*/  STL [R1+0x4a4], R0 ;  /* 0x0004a40001007387 */ /* 0x0005e80000100800 */
[----:B------:R-:W3:Y:S04]  /*11ab0*/  LDL.LU.64 R100, [R1+0x6c8] ;  /* 0x0006c80001647983 */ /* 0x000ee80000300a00 */
[----:B------:R-:W-:Y:S04]  /*11ac0*/  STL [R1+0x4b0], R96 ;  /* 0x0004b06001007387 */ /* 0x000fe80000100800 */
[----:B-1----:R-:W5:Y:S01]  /*11ad0*/  LDL.LU.64 R106, [R1+0x5a8] ;  /* 0x0005a800016a7983 */ /* 0x002f620000300a00 */
[----:B--2---:R-:W-:-:S05]  /*11ae0*/  IMAD.MOV.U32 R0, RZ, RZ, R97 ;  /* 0x000000ffff007224 */ /* 0x004fca00078e0061 */
[----:B------:R1:W-:Y:S04]  /*11af0*/  STL [R1+0x4ac], R0 ;  /* 0x0004ac0001007387 */ /* 0x0003e80000100800 */
[----:B----4-:R2:W-:Y:S01]  /*11b00*/  STL [R1+0x4b8], R110 ;  /* 0x0004b86e01007387 */ /* 0x0105e20000100800 */
[----:B-1----:R-:W-:-:S05]  /*11b10*/  IMAD.MOV.U32 R0, RZ, RZ, R111 ;  /* 0x000000ffff007224 */ /* 0x002fca00078e006f */
[----:B------:R1:W-:Y:S01]  /*11b20*/  STL [R1+0x4b4], R0 ;  /* 0x0004b40001007387 */ /* 0x0003e20000100800 */
[----:B--2---:R-:W-:Y:S02]  /*11b30*/  IMAD.MOV.U32 R110, RZ, RZ, R112 ;  /* 0x000000ffff6e7224 */ /* 0x004fe400078e0070 */
[----:B------:R-:W-:Y:S02]  /*11b40*/  IMAD.MOV.U32 R111, RZ, RZ, R113 ;  /* 0x000000ffff6f7224 */ /* 0x000fe400078e0071 */
[----:B------:R-:W-:Y:S02]  /*11b50*/  IMAD.MOV.U32 R112, RZ, RZ, R114 ;  /* 0x000000ffff707224 */ /* 0x000fe400078e0072 */
[----:B------:R-:W-:Y:S02]  /*11b60*/  IMAD.MOV.U32 R113, RZ, RZ, R115 ;  /* 0x000000ffff717224 */ /* 0x000fe400078e0073 */
[----:B------:R-:W2:Y:S01]  /*11b70*/  LDL.LU.64 R114, [R1+0x6e0] ;  /* 0x0006e00001727983 */ /* 0x000ea20000300a00 */
[----:B-1----:R-:W-:-:S03]  /*11b80*/  IMAD.MOV.U32 R0, RZ, RZ, R99 ;  /* 0x000000ffff007224 */ /* 0x002fc600078e0063 */
[----:B------:R-:W-:Y:S04]  /*11b90*/  STL [R1+0x4c0], R98 ;  /* 0x0004c06201007387 */ /* 0x000fe80000100800 */
[----:B------:R3:W-:Y:S02]  /*11ba0*/  STL [R1+0x4bc], R0 ;  /* 0x0004bc0001007387 */ /* 0x0007e40000100800 */
[----:B---3--:R-:W-:Y:S02]  /*11bb0*/  IMAD.MOV.U32 R0, RZ, RZ, R101 ;  /* 0x000000ffff007224 */ /* 0x008fe400078e0065 */
[----:B------:R-:W-:Y:S04]  /*11bc0*/  STL [R1+0x4c8], R100 ;  /* 0x0004c86401007387 */ /* 0x000fe80000100800 */
[----:B------:R-:W-:Y:S04]  /*11bd0*/  STL [R1+0x4d0], R104 ;  /* 0x0004d06801007387 */ /* 0x000fe80000100800 */
[----:B------:R1:W-:Y:S02]  /*11be0*/  STL [R1+0x4c4], R0 ;  /* 0x0004c40001007387 */ /* 0x0003e40000100800 */
[----:B-1----:R-:W-:-:S02]  /*11bf0*/  IMAD.MOV.U32 R0, RZ, RZ, R105 ;  /* 0x000000ffff007224 */ /* 0x002fc400078e0069 */
[----:B------:R-:W3:Y:S04]  /*11c00*/  LDL.LU.64 R104, [R1+0x5c8] ;  /* 0x0005c80001687983 */ /* 0x000ee80000300a00 */
[----:B------:R1:W-:Y:S04]  /*11c10*/  STL [R1+0x4cc], R0 ;  /* 0x0004cc0001007387 */ /* 0x0003e80000100800 */
[----:B-----5:R4:W-:Y:S01]  /*11c20*/  STL [R1+0x4d8], R106 ;  /* 0x0004d86a01007387 */ /* 0x0209e20000100800 */
[----:B-1----:R-:W-:-:S05]  /*11c30*/  IMAD.MOV.U32 R0, RZ, RZ, R107 ;  /* 0x000000ffff007224 */ /* 0x002fca00078e006b */
[----:B------:R1:W-:Y:S04]  /*11c40*/  STL [R1+0x4d4], R0 ;  /* 0x0004d40001007387 */ /* 0x0003e80000100800 */
[----:B------:R5:W-:Y:S04]  /*11c50*/  STL [R1+0x4e0], R108 ;  /* 0x0004e06c01007387 */ /* 0x000be80000100800 */
[----:B----4-:R-:W4:Y:S01]  /*11c60*/  LDL.LU.64 R106, [R1+0x6f8] ;  /* 0x0006f800016a7983 */ /* 0x010f220000300a00 */
[----:B-1----:R-:W-:-:S03]  /*11c70*/  IMAD.MOV.U32 R0, RZ, RZ, R109 ;  /* 0x000000ffff007224 */ /* 0x002fc600078e006d */
[----:B--2---:R-:W-:Y:S04]  /*11c80*/  STL [R1+0x4e8], R114 ;  /* 0x0004e87201007387 */ /* 0x004fe80000100800 */
[----:B------:R1:W-:Y:S04]  /*11c90*/  STL [R1+0x4dc], R0 ;  /* 0x0004dc0001007387 */ /* 0x0003e80000100800 */
[----:B-----5:R-:W2:Y:S01]  /*11ca0*/  LDL.LU.64 R108, [R1+0x5e8] ;  /* 0x0005e800016c7983 */ /* 0x020ea20000300a00 */
[----:B-1----:R-:W-:Y:S02]  /*11cb0*/  IMAD.MOV.U32 R0, RZ, RZ, R115 ;  /* 0x000000ffff007224 */ /* 0x002fe400078e0073 */
[----:B------:R-:W-:-:S02]  /*11cc0*/  IMAD.MOV.U32 R114, RZ, RZ, R116 ;  /* 0x000000ffff727224 */ /* 0x000fc400078e0074 */
[----:B------:R-:W-:Y:S01]  /*11cd0*/  IMAD.MOV.U32 R115, RZ, RZ, R117 ;  /* 0x000000ffff737224 */ /* 0x000fe200078e0075 */
[----:B------:R1:W-:Y:S04]  /*11ce0*/  STL [R1+0x4e4], R0 ;  /* 0x0004e40001007387 */ /* 0x0003e80000100800 */
[----:B------:R-:W-:Y:S04]  /*11cf0*/  STL [R1+0x4f0], R102 ;  /* 0x0004f06601007387 */ /* 0x000fe80000100800 */
[----:B------:R-:W5:Y:S01]  /*11d00*/  LDL.LU.64 R116, [R1+0x710] ;  /* 0x0007100001747983 */ /* 0x000f620000300a00 */
[----:B-1----:R-:W-:-:S03]  /*11d10*/  IMAD.MOV.U32 R0, RZ, RZ, R103 ;  /* 0x000000ffff007224 */ /* 0x002fc600078e0067 */
[----:B---3--:R-:W-:Y:S04]  /*11d20*/  STL [R1+0x4f8], R104 ;  /* 0x0004f86801007387 */ /* 0x008fe80000100800 */
[----:B------:R1:W-:Y:S02]  /*11d30*/  STL [R1+0x4ec], R0 ;  /* 0x0004ec0001007387 */ /* 0x0003e40000100800 */
[----:B-1----:R-:W-:-:S05]  /*11d40*/  IMAD.MOV.U32 R0, RZ, RZ, R105 ;  /* 0x000000ffff007224 */ /* 0x002fca00078e0069 */
[----:B------:R1:W-:Y:S04]  /*11d50*/  STL [R1+0x4f4], R0 ;  /* 0x0004f40001007387 */ /* 0x0003e80000100800 */
[----:B------:R3:W-:Y:S01]  /*11d60*/  STL [R1+0x500], R118 ;  /* 0x0005007601007387 */ /* 0x0007e20000100800 */
[----:B-1----:R-:W-:-:S05]  /*11d70*/  IMAD.MOV.U32 R0, RZ, RZ, R119 ;  /* 0x000000ffff007224 */ /* 0x002fca00078e0077 */
[----:B------:R4:W-:Y:S04]  /*11d80*/  STL [R1+0x4fc], R0 ;  /* 0x0004fc0001007387 */ /* 0x0009e80000100800 */
[----:B---3--:R-:W3:Y:S01]  /*11d90*/  LDL.LU.64 R118, [R1+0x608] ;  /* 0x0006080001767983 */ /* 0x008ee20000300a00 */
[----:B----4-:R-:W-:-:S03]  /*11da0*/  IMAD.MOV.U32 R0, RZ, RZ, R107 ;  /* 0x000000ffff007224 */ /* 0x010fc600078e006b */
[----:B------:R-:W-:Y:S04]  /*11db0*/  STL [R1+0x508], R106 ;  /* 0x0005086a01007387 */ /* 0x000fe80000100800 */
[----:B------:R-:W-:Y:S04]  /*11dc0*/  STL [R1+0x510], R112 ;  /* 0x0005107001007387 */ /* 0x000fe80000100800 */
[----:B------:R1:W-:Y:S04]  /*11dd0*/  STL [R1+0x504], R0 ;  /* 0x0005040001007387 */ /* 0x0003e80000100800 */
[----:B--2---:R-:W-:Y:S01]  /*11de0*/  STL [R1+0x518], R108 ;  /* 0x0005186c01007387 */ /* 0x004fe20000100800 */
[----:B-1----:R-:W-:-:S05]  /*11df0*/  IMAD.MOV.U32 R0, RZ, RZ, R113 ;  /* 0x000000ffff007224 */ /* 0x002fca00078e0071 */
[----:B------:R1:W-:Y:S04]  /*11e00*/  STL [R1+0x50c], R0 ;  /* 0x00050c0001007387 */ /* 0x0003e80000100800 */
[----:B------:R-:W2:Y:S01]  /*11e10*/  LDL.LU.64 R112, [R1+0x720] ;  /* 0x0007200001707983 */ /* 0x000ea20000300a00 */
[----:B-1----:R-:W-:-:S05]  /*11e20*/  IMAD.MOV.U32 R0, RZ, RZ, R109 ;  /* 0x000000ffff007224 */ /* 0x002fca00078e006d */
[----:B------:R1:W-:Y:S04]  /*11e30*/  STL [R1+0x514], R0 ;  /* 0x0005140001007387 */ /* 0x0003e80000100800 */
[----:B------:R4:W-:Y:S01]  /*11e40*/  STL [R1+0x520], R114 ;  /* 0x0005207201007387 */ /* 0x0009e20000100800 */
[----:B-1----:R-:W-:-:S03]  /*11e50*/  IMAD.MOV.U32 R0, RZ, RZ, R115 ;  /* 0x000000ffff007224 */ /* 0x002fc600078e0073 */
[----:B----4-:R-:W4:Y:S04]  /*11e60*/  LDL.LU.64 R114, [R1+0x628] ;  /* 0x0006280001727983 */ /* 0x010f280000300a00 */
[----:B------:R1:W-:Y:S04]  /*11e70*/  STL [R1+0x51c], R0 ;  /* 0x00051c0001007387 */ /* 0x0003e80000100800 */
[----:B-----5:R5:W-:Y:S01]  /*11e80*/  STL [R1+0x528], R116 ;  /* 0x0005287401007387 */ /* 0x020be20000100800 */
[----:B-1----:R-:W-:-:S05]  /*11e90*/  IMAD.MOV.U32 R0, RZ, RZ, R117 ;  /* 0x000000ffff007224 */ /* 0x002fca00078e0075 */
[----:B------:R1:W-:Y:S04]  /*11ea0*/  STL [R1+0x524], R0 ;  /* 0x0005240001007387 */ /* 0x0003e80000100800 */
[----:B------:R-:W-:Y:S04]  /*11eb0*/  STL [R1+0x530], R110 ;  /* 0x0005306e01007387 */ /* 0x000fe80000100800 */
[----:B-----5:R-:W5:Y:S01]  /*11ec0*/  LDL.LU.64 R116, [R1+0x730] ;  /* 0x0007300001747983 */ /* 0x020f620000300a00 */
[----:B-1----:R-:W-:-:S05]  /*11ed0*/  IMAD.MOV.U32 R0, RZ, RZ, R111 ;  /* 0x000000ffff007224 */ /* 0x002fca00078e006f */
[----:B------:R1:W-:Y:S04]  /*11ee0*/  STL [R1+0x52c], R0 ;  /* 0x00052c0001007387 */ /* 0x0003e80000100800 */
[----:B---3--:R3:W-:Y:S01]  /*11ef0*/  STL [R1+0x538], R118 ;  /* 0x0005387601007387 */ /* 0x0087e20000100800 */
[----:B-1----:R-:W-:-:S03]  /*11f00*/  IMAD.MOV.U32 R0, RZ, RZ, R119 ;  /* 0x000000ffff007224 */ /* 0x002fc600078e0077 */
[----:B---3--:R-:W3:Y:S04]  /*11f10*/  LDL.LU.64 R118, [R1+0x660] ;  /* 0x0006600001767983 */ /* 0x008ee80000300a00 */
[----:B------:R1:W-:Y:S04]  /*11f20*/  STL [R1+0x534], R0 ;  /* 0x0005340001007387 */ /* 0x0003e80000100800 */
[----:B------:R1:W-:Y:S02]  /*11f30*/  STL [R1+0x540], R122 ;  /* 0x0005407a01007387 */ /* 0x0003e40000100800 */
[----:B-1----:R-:W-:-:S02]  /*11f40*/  IMAD.MOV.U32 R0, RZ, RZ, R123 ;  /* 0x000000ffff007224 */ /* 0x002fc400078e007b */
[----:B------:R-:W3:Y:S04]  /*11f50*/  LDL.LU.64 R122, [R1+0x740] ;  /* 0x00074000017a7983 */ /* 0x000ee80000300a00 */
[----:B------:R1:W-:Y:S04]  /*11f60*/  STL [R1+0x53c], R0 ;  /* 0x00053c0001007387 */ /* 0x0003e80000100800 */
[----:B--2---:R-:W-:Y:S01]  /*11f70*/  STL [R1+0x548], R112 ;  /* 0x0005487001007387 */ /* 0x004fe20000100800 */
[----:B-1----:R-:W-:-:S05]  /*11f80*/  IMAD.MOV.U32 R0, RZ, RZ, R113 ;  /* 0x000000ffff007224 */ /* 0x002fca00078e0071 */
[----:B------:R1:W-:Y:S04]  /*11f90*/  STL [R1+0x544], R0 ;  /* 0x0005440001007387 */ /* 0x0003e80000100800 */
[----:B------:R2:W-:Y:S01]  /*11fa0*/  STL [R1+0x550], R128 ;  /* 0x0005508001007387 */ /* 0x0005e20000100800 */
[----:B-1----:R-:W-:Y:S02]  /*11fb0*/  IMAD.MOV.U32 R0, RZ, RZ, R129 ;  /* 0x000000ffff007224 */ /* 0x002fe400078e0081 */
[----:B--2---:R-:W-:Y:S02]  /*11fc0*/  IMAD.MOV.U32 R128, RZ, RZ, R130 ;  /* 0x000000ffff807224 */ /* 0x004fe400078e0082 */
[----:B------:R-:W-:Y:S02]  /*11fd0*/  IMAD.MOV.U32 R129, RZ, RZ, R131 ;  /* 0x000000ffff817224 */ /* 0x000fe400078e0083 */
[----:B------:R-:W2:Y:S04]  /*11fe0*/  LDL.LU.64 R130, [R1+0x680] ;  /* 0x0006800001827983 */ /* 0x000ea80000300a00 */
[----:B------:R1:W-:Y:S04]  /*11ff0*/  STL [R1+0x54c], R0 ;  /* 0x00054c0001007387 */ /* 0x0003e80000100800 */
[----:B----4-:R-:W-:Y:S01]  /*12000*/  STL [R1+0x558], R114 ;  /* 0x0005587201007387 */ /* 0x010fe20000100800 */
[----:B-1----:R-:W-:-:S05]  /*12010*/  IMAD.MOV.U32 R0, RZ, RZ, R115 ;  /* 0x000000ffff007224 */ /* 0x002fca00078e0073 */
[----:B------:R1:W-:Y:S04]  /*12020*/  STL [R1+0x554], R0 ;  /* 0x0005540001007387 */ /* 0x0003e80000100800 */
[----:B------:R4:W-:Y:S01]  /*12030*/  STL [R1+0x560], R136 ;  /* 0x0005608801007387 */ /* 0x0009e20000100800 */
[----:B-1----:R-:W-:Y:S02]  /*12040*/  IMAD.MOV.U32 R0, RZ, RZ, R137 ;  /* 0x000000ffff007224 */ /* 0x002fe400078e0089 */
[----:B----4-:R-:W-:Y:S02]  /*12050*/  IMAD.MOV.U32 R136, RZ, RZ, R138 ;  /* 0x000000ffff887224 */ /* 0x010fe400078e008a */
[----:B------:R-:W-:Y:S02]  /*12060*/  IMAD.MOV.U32 R137, RZ, RZ, R139 ;  /* 0x000000ffff897224 */ /* 0x000fe400078e008b */
[----:B------:R-:W4:Y:S04]  /*12070*/  LDL.LU.64 R138, [R1+0x750] ;  /* 0x00075000018a7983 */ /* 0x000f280000300a00 */
[----:B------:R1:W-:Y:S04]  /*12080*/  STL [R1+0x55c], R0 ;  /* 0x00055c0001007387 */ /* 0x0003e80000100800 */
[----:B-----5:R-:W-:Y:S01]  /*12090*/  STL [R1+0x568], R116 ;  /* 0x0005687401007387 */ /* 0x020fe20000100800 */
[----:B-1----:R-:W-:-:S05]  /*120a0*/  IMAD.MOV.U32 R0, RZ, RZ, R117 ;  /* 0x000000ffff007224 */ /* 0x002fca00078e0075 */
[----:B------:R1:W-:Y:S04]  /*120b0*/  STL [R1+0x564], R0 ;  /* 0x0005640001007387 */ /* 0x0003e80000100800 */
[----:B------:R5:W-:Y:S01]  /*120c0*/  STL [R1+0x570], R144 ;  /* 0x0005709001007387 */ /* 0x000be20000100800 */
[----:B-1----:R-:W-:Y:S02]  /*120d0*/  IMAD.MOV.U32 R0, RZ, RZ, R145 ;  /* 0x000000ffff007224 */ /* 0x002fe400078e0091 */
[----:B-----5:R-:W-:Y:S02]  /*120e0*/  IMAD.MOV.U32 R144, RZ, RZ, R146 ;  /* 0x000000ffff907224 */ /* 0x020fe400078e0092 */
[----:B------:R-:W-:Y:S02]  /*120f0*/  IMAD.MOV.U32 R145, RZ, RZ, R147 ;  /* 0x000000ffff917224 */ /* 0x000fe400078e0093 */
[----:B------:R-:W5:Y:S04]  /*12100*/  LDL.LU.64 R146, [R1+0x6a0] ;  /* 0x0006a00001927983 */ /* 0x000f680000300a00 */
[----:B------:R3:W-:Y:S02]  /*12110*/  STL [R1+0x56c], R0 ;  /* 0x00056c0001007387 */ /* 0x0007e40000100800 */
[----:B---3--:R-:W-:-:S02]  /*12120*/  IMAD.MOV.U32 R0, RZ, RZ, R119 ;  /* 0x000000ffff007224 */ /* 0x008fc400078e0077 */
[----:B------:R-:W-:Y:S04]  /*12130*/  STL [R1+0x578], R118 ;  /* 0x0005787601007387 */ /* 0x000fe80000100800 */
[----:B------:R1:W-:Y:S04]  /*12140*/  STL [R1+0x574], R0 ;  /* 0x0005740001007387 */ /* 0x0003e80000100800 */
[----:B------:R3:W-:Y:S01]  /*12150*/  STL [R1+0x580], R120 ;  /* 0x0005807801007387 */ /* 0x0007e20000100800 */
[----:B-1----:R-:W-:-:S03]  /*12160*/  IMAD.MOV.U32 R0, RZ, RZ, R121 ;  /* 0x000000ffff007224 */ /* 0x002fc600078e0079 */
[----:B------:R-:W-:Y:S04]  /*12170*/  STL [R1+0x588], R122 ;  /* 0x0005887a01007387 */ /* 0x000fe80000100800 */
[----:B------:R1:W-:Y:S04]  /*12180*/  STL [R1+0x57c], R0 ;  /* 0x00057c0001007387 */ /* 0x0003e80000100800 */
[----:B---3--:R-:W3:Y:S01]  /*12190*/  LDL.LU.64 R120, [R1+0x758] ;  /* 0x0007580001787983 */ /* 0x008ee20000300a00 */
[----:B-1----:R-:W-:Y:S02]  /*121a0*/  IMAD.MOV.U32 R0, RZ, RZ, R123 ;  /* 0x000000ffff007224 */ /* 0x002fe400078e007b */
[----:B------:R-:W-:-:S02]  /*121b0*/  IMAD.MOV.U32 R122, RZ, RZ, R124 ;  /* 0x000000ffff7a7224 */ /* 0x000fc400078e007c */
[----:B------:R-:W-:Y:S01]  /*121c0*/  IMAD.MOV.U32 R123, RZ, RZ, R125 ;  /* 0x000000ffff7b7224 */ /* 0x000fe200078e007d */
[----:B------:R1:W-:Y:S04]  /*121d0*/  STL [R1+0x584], R0 ;  /* 0x0005840001007387 */ /* 0x0003e80000100800 */
[----:B------:R2:W-:Y:S04]  /*121e0*/  STL [R1+0x590], R126 ;  /* 0x0005907e01007387 */ /* 0x0005e80000100800 */
[----:B------:R-:W3:Y:S01]  /*121f0*/  LDL.LU.64 R124, [R1+0x6b8] ;  /* 0x0006b800017c7983 */ /* 0x000ee20000300a00 */
[----:B-1----:R-:W-:-:S05]  /*12200*/  IMAD.MOV.U32 R0, RZ, RZ, R127 ;  /* 0x000000ffff007224 */ /* 0x002fca00078e007f */
[----:B------:R1:W-:Y:S01]  /*12210*/  STL [R1+0x58c], R0 ;  /* 0x00058c0001007387 */ /* 0x0003e20000100800 */
[----:B--2---:R-:W-:Y:S02]  /*12220*/  IMAD.MOV.U32 R126, RZ, RZ, R128 ;  /* 0x000000ffff7e7224 */ /* 0x004fe400078e0080 */
[----:B------:R-:W-:Y:S01]  /*12230*/  IMAD.MOV.U32 R127, RZ, RZ, R129 ;  /* 0x000000ffff7f7224 */ /* 0x000fe200078e0081 */
        /* <DEDUP_REMOVED lines=12> */
[----:B----4-:R2:W-:Y:S04]  /*12300*/  STL [R1+0x5a8], R138 ;  /* 0x0005a88a01007387 */ /* 0x0105e80000100800 */
[----:B------:R-:W4:Y:S01]  /*12310*/  LDL.LU.64 R136, [R1+0x768] ;  /* 0x0007680001887983 */ /* 0x000f220000300a00 */
[----:B-1----:R-:W-:-:S05]  /*12320*/  IMAD.MOV.U32 R0, RZ, RZ, R139 ;  /* 0x000000ffff007224 */ /* 0x002fca00078e008b */
[----:B------:R1:W-:Y:S01]  /*12330*/  STL [R1+0x5a4], R0 ;  /* 0x0005a40001007387 */ /* 0x0003e20000100800 */
[----:B--2---:R-:W-:Y:S02]  /*12340*/  IMAD.MOV.U32 R138, RZ, RZ, R140 ;  /* 0x000000ffff8a7224 */ /* 0x004fe400078e008c */
[----:B------:R-:W-:Y:S01]  /*12350*/  IMAD.MOV.U32 R139, RZ, RZ, R141 ;  /* 0x000000ffff8b7224 */ /* 0x000fe200078e008d */
[----:B------:R2:W-:Y:S04]  /*12360*/  STL [R1+0x5b0], R142 ;  /* 0x0005b08e01007387 */ /* 0x0005e80000100800 */
[----:B------:R-:W4:Y:S01]  /*12370*/  LDL.LU.64 R140, [R1+0x6e8] ;  /* 0x0006e800018c7983 */ /* 0x000f220000300a00 */
[----:B-1----:R-:W-:-:S05]  /*12380*/  IMAD.MOV.U32 R0, RZ, RZ, R143 ;  /* 0x000000ffff007224 */ /* 0x002fca00078e008f */
[----:B------:R1:W-:Y:S01]  /*12390*/  STL [R1+0x5ac], R0 ;  /* 0x0005ac0001007387 */ /* 0x0003e20000100800 */
[----:B--2---:R-:W-:Y:S02]  /*123a0*/  IMAD.MOV.U32 R142, RZ, RZ, R144 ;  /* 0x000000ffff8e7224 */ /* 0x004fe400078e0090 */
[----:B------:R-:W-:Y:S01]  /*123b0*/  IMAD.MOV.U32 R143, RZ, RZ, R145 ;  /* 0x000000ffff8f7224 */ /* 0x000fe200078e0091 */
[----:B-----5:R2:W-:Y:S04]  /*123c0*/  STL [R1+0x5b8], R146 ;  /* 0x0005b89201007387 */ /* 0x0205e80000100800 */
[----:B------:R-:W5:Y:S01]  /*123d0*/  LDL.LU.64 R144, [R1+0x770] ;  /* 0x0007700001907983 */ /* 0x000f620000300a00 */
[----:B-1----:R-:W-:-:S05]  /*123e0*/  IMAD.MOV.U32 R0, RZ, RZ, R147 ;  /* 0x000000ffff007224 */ /* 0x002fca00078e0093 */
[----:B------:R1:W-:Y:S01]  /*123f0*/  STL [R1+0x5b4], R0 ;  /* 0x0005b40001007387 */ /* 0x0003e20000100800 */
[----:B--2---:R-:W-:Y:S02]  /*12400*/  IMAD.MOV.U32 R146, RZ, RZ, R148 ;  /* 0x000000ffff927224 */ /* 0x004fe400078e0094 */
[----:B------:R-:W-:Y:S01]  /*12410*/  IMAD.MOV.U32 R147, RZ, RZ, R149 ;  /* 0x000000ffff937224 */ /* 0x000fe200078e0095 */
[----:B------:R2:W-:Y:S04]  /*12420*/  STL [R1+0x5c0], R150 ;  /* 0x0005c09601007387 */ /* 0x0005e80000100800 */
[----:B------:R-:W5:Y:S01]  /*12430*/  LDL.LU.64 R148, [R1+0x700] ;  /* 0x0007000001947983 */ /* 0x000f620000300a00 */
[----:B-1----:R-:W-:-:S03]  /*12440*/  IMAD.MOV.U32 R0, RZ, RZ, R151 ;  /* 0x000000ffff007224 */ /* 0x002fc600078e0097 */
[----:B--2---:R-:W2:Y:S04]  /*12450*/  LDL.LU.64 R150, [R1+0x690] ;  /* 0x0006900001967983 */ /* 0x004ea80000300a00 */
[----:B------:R3:W-:Y:S02]  /*12460*/  STL [R1+0x5bc], R0 ;  /* 0x0005bc0001007387 */ /* 0x0007e40000100800 */
[----:B---3--:R-:W-:Y:S02]  /*12470*/  IMAD.MOV.U32 R0, RZ, RZ, R121 ;  /* 0x000000ffff007224 */ /* 0x008fe400078e0079 */
[----:B------:R-:W-:Y:S04]  /*12480*/  STL [R1+0x5c8], R120 ;  /* 0x0005c87801007387 */ /* 0x000fe80000100800 */
[----:B------:R-:W-:Y:S04]  /*12490*/  STL [R1+0x5d0], R122 ;  /* 0x0005d07a01007387 */ /* 0x000fe80000100800 */
[----:B------:R1:W-:Y:S02]  /*124a0*/  STL [R1+0x5c4], R0 ;  /* 0x0005c40001007387 */ /* 0x0003e40000100800 */
[----:B-1----:R-:W-:-:S02]  /*124b0*/  IMAD.MOV.U32 R0, RZ, RZ, R123 ;  /* 0x000000ffff007224 */ /* 0x002fc400078e007b */
[----:B------:R-:W-:Y:S04]  /*124c0*/  STL [R1+0x5d8], R124 ;  /* 0x0005d87c01007387 */ /* 0x000fe80000100800 */
        /* <DEDUP_REMOVED lines=28> */
[----:B-----5:R-:W-:Y:S01]  /*12690*/  STL [R1+0x628], R144 ;  /* 0x0006289001007387 */ /* 0x020fe20000100800 */
[----:B-1----:R-:W-:-:S05]  /*126a0*/  IMAD.MOV.U32 R0, RZ, RZ, R143 ;  /* 0x000000ffff007224 */ /* 0x002fca00078e008f */
[----:B------:R1:W-:Y:S04]  /*126b0*/  STL [R1+0x61c], R0 ;  /* 0x00061c0001007387 */ /* 0x0003e80000100800 */
[----:B------:R-:W-:Y:S01]  /*126c0*/  STL [R1+0x630], R146 ;  /* 0x0006309201007387 */ /* 0x000fe20000100800 */
[----:B-1----:R-:W-:-:S05]  /*126d0*/  IMAD.MOV.U32 R0, RZ, RZ, R145 ;  /* 0x000000ffff007224 */ /* 0x002fca00078e0091 */
[----:B------:R1:W-:Y:S01]  /*126e0*/  STL [R1+0x624], R0 ;  /* 0x0006240001007387 */ /* 0x0003e20000100800 */
[----:B--2---:R-:W-:-:S03]  /*126f0*/  IMAD.MOV.U32 R7, RZ, RZ, R151 ;  /* 0x000000ffff077224 */ /* 0x004fc600078e0097 */
[----:B------:R-:W-:Y:S01]  /*12700*/  STL [R1+0x638], R148 ;  /* 0x0006389401007387 */ /* 0x000fe20000100800 */
[----:B-1----:R-:W-:-:S05]  /*12710*/  IMAD.MOV.U32 R0, RZ, RZ, R147 ;  /* 0x000000ffff007224 */ /* 0x002fca00078e0093 */
[----:B------:R1:W-:Y:S04]  /*12720*/  STL [R1+0x62c], R0 ;  /* 0x00062c0001007387 */ /* 0x0003e80000100800 */
[----:B------:R-:W-:Y:S01]  /*12730*/  STL [R1+0x640], R150 ;  /* 0x0006409601007387 */ /* 0x000fe20000100800 */
[----:B-1----:R-:W-:-:S05]  /*12740*/  IMAD.MOV.U32 R0, RZ, RZ, R149 ;  /* 0x000000ffff007224 */ /* 0x002fca00078e0095 */
[----:B------:R-:W-:Y:S04]  /*12750*/  STL [R1+0x634], R0 ;  /* 0x0006340001007387 */ /* 0x000fe80000100800 */
[----:B------:R-:W-:Y:S04]  /*12760*/  STL [R1+0x63c], R7 ;  /* 0x00063c0701007387 */ /* 0x000fe80000100800 */
[----:B------:R-:W-:Y:S04]  /*12770*/  STL [R1], RZ ;  /* 0x000000ff01007387 */ /* 0x000fe80000100800 */
[----:B------:R-:W-:Y:S04]  /*12780*/  STL [R1+0x4], RZ ;  /* 0x000004ff01007387 */ /* 0x000fe80000100800 */
        /* <DEDUP_REMOVED lines=109> */
[----:B------:R-:W-:Y:S01]  /*12e60*/  STL [R1+0x1bc], RZ ;  /* 0x0001bcff01007387 */ /* 0x000fe20000100800 */
[----:B------:R-:W-:-:S03]  /*12e70*/  SHF.R.S32.HI R5, RZ, 0x1f, R13 ;  /* 0x0000001fff057819 */ /* 0x000fc6000001140d */
[----:B------:R-:W-:Y:S04]  /*12e80*/  STL [R1+0x1c0], RZ ;  /* 0x0001c0ff01007387 */ /* 0x000fe80000100800 */
[----:B------:R-:W-:Y:S04]  /*12e90*/  STL [R1+0x1c4], RZ ;  /* 0x0001c4ff01007387 */ /* 0x000fe80000100800 */
[----:B------:R-:W-:Y:S04]  /*12ea0*/  STL [R1+0x1c8], RZ ;  /* 0x0001c8ff01007387 */ /* 0x000fe80000100800 */
[----:B------:R-:W-:Y:S01]  /*12eb0*/  STL [R1+0x1cc], RZ ;  /* 0x0001ccff01007387 */ /* 0x000fe20000100800 */
[----:B------:R-:W-:-:S03]  /*12ec0*/  LEA.HI R5, R5, R13, RZ, 0x6 ;  /* 0x0000000d05057211 */ /* 0x000fc600078f30ff */
        /* <DEDUP_REMOVED lines=13> */
[----:B------:R1:W-:Y:S02]  /*12fa0*/  STL [R1+0x648], R5 ;  /* 0x0006480501007387 */ /* 0x0003e40000100800 */
[----:B-1----:R-:W-:-:S05]  /*12fb0*/  VIADD R5, R5, 0xfffffffe ;  /* 0xfffffffe05057836 */ /* 0x002fca0000000000 */
[----:B------:R1:W-:Y:S01]  /*12fc0*/  STL [R1+0x658], R5 ;  /* 0x0006580501007387 */ /* 0x0003e20000100800 */
[----:B------:R-:W-:Y:S02]  /*12fd0*/  SHF.R.S32.HI R3, RZ, 0x1f, R4 ;  /* 0x0000001fff037819 */ /* 0x000fe40000011404 */
[----:B------:R-:W-:Y:S01]  /*12fe0*/  SHF.R.S32.HI R0, RZ, 0x1f, R2 ;  /* 0x0000001fff007819 */ /* 0x000fe20000011402 */
[----:B------:R-:W-:Y:S01]  /*12ff0*/  IMAD.MOV.U32 R9, RZ, RZ, 0x1 ;  /* 0x00000001ff097424 */ /* 0x000fe200078e00ff */
[C---:B------:R-:W-:Y:S01]  /*13000*/  SHF.L.U64.HI R3, R4.reuse, 0x2, R3 ;  /* 0x0000000204037819 */ /* 0x040fe20000010203 */
[----:B------:R-:W-:Y:S01]  /*13010*/  IMAD.SHL.U32 R4, R4, 0x4, RZ ;  /* 0x0000000404047824 */ /* 0x000fe200078e00ff */
[C---:B------:R-:W-:Y:S01]  /*13020*/  SHF.L.U64.HI R0, R2.reuse, 0x2, R0 ;  /* 0x0000000202007819 */ /* 0x040fe20000010200 */
[----:B------:R-:W-:Y:S01]  /*13030*/  IMAD.SHL.U32 R2, R2, 0x4, RZ ;  /* 0x0000000402027824 */ /* 0x000fe200078e00ff */
[----:B------:R-:W-:Y:S01]  /*13040*/  CS2R R24, SRZ ;  /* 0x0000000000187805 */ /* 0x000fe2000001ff00 */
[----:B------:R-:W-:Y:S01]  /*13050*/  IMAD.MOV.U32 R13, RZ, RZ, -0x1 ;  /* 0xffffffffff0d7424 */ /* 0x000fe200078e00ff */
[----:B------:R-:W-:Y:S01]  /*13060*/  CS2R R26, SRZ ;  /* 0x00000000001a7805 */ /* 0x000fe2000001ff00 */
[----:B------:R-:W-:Y:S01]  /*13070*/  IMAD.MOV.U32 R11, RZ, RZ, RZ ;  /* 0x000000ffff0b7224 */ /* 0x000fe200078e00ff */
        /* <DEDUP_REMOVED lines=61> */
[----:B-1----:R-:W-:-:S07]  /*13450*/  CS2R R150, SRZ ;  /* 0x0000000000967805 */ /* 0x002fce000001ff00 */
.L_x_1:
[----:B------:R-:W-:Y:S01]  /*13460*/  STL.64 [R1+0x9a0], R250 ;  /* 0x0009a0fa01007387 */ /* 0x000fe20000100a00 */
[----:B------:R-:W1:Y:S01]  /*13470*/  S2R R5, SR_CgaCtaId ;  /* 0x0000000000057919 */ /* 0x000e620000008800 */
[----:B------:R-:W-:Y:S01]  /*13480*/  MOV R10, 0x400 ;  /* 0x00000400000a7802 */ /* 0x000fe20000000f00 */
[----:B------:R-:W-:-:S04]  /*13490*/  DEPBAR.LE SB0, 0x2 ;  /* 0x000080800000791a */ /* 0x000fc80000000000 */
        /* <DEDUP_REMOVED lines=49> */
[----:B-----5:R-:W-:Y:S04]  /*137b0*/  STL.64 [R1+0x810], R150 ;  /* 0x0008109601007387 */ /* 0x020fe80000100a00 */
        /* <DEDUP_REMOVED lines=13> */
[----:B--2---:R-:W2:Y:S04]  /*13890*/  LDL.LU.64 R124, [R1] ;  /* 0x00000000017c7983 */ /* 0x004ea80000300a00 */
        /* <DEDUP_REMOVED lines=62> */
[----:B------:R-:W2:Y:S01]  /*13c80*/  LDL.LU.64 R250, [R1+0x1f8] ;  /* 0x0001f80001fa7983 */ /* 0x000ea20000300a00 */
[----:B-1----:R-:W-:Y:S01]  /*13c90*/  LEA R10, R5, R10, 0x18 ;  /* 0x0000000a050a7211 */ /* 0x002fe200078ec0ff */
[----:B------:R-:W-:Y:S01]  /*13ca0*/  VIADD R5, R13, 0x1 ;  /* 0x000000010d057836 */ /* 0x000fe20000000000 */
[----:B------:R-:W-:Y:S01]  /*13cb0*/  UMOV UR11, 0x40000040 ;  /* 0x40000040000b7882 */ /* 0x000fe20000000000 */
[----:B------:R-:W-:Y:S03]  /*13cc0*/  BAR.SYNC.DEFER_BLOCKING 0x0 ;  /* 0x0000000000007b1d */ /* 0x000fe60000010000 */
[----:B------:R-:W-:-:S03]  /*13cd0*/  ISETP.GT.AND P0, PT, R5, 0x2, PT ;  /* 0x000000020500780c */ /* 0x000fc60003f04270 */
[----:B------:R-:W-:Y:S01]  /*13ce0*/  UMOV UR9, 0x40000040 ;  /* 0x4000004000097882 */ /* 0x000fe20000000000 */
[----:B------:R-:W-:-:S05]  /*13cf0*/  SEL R13, R5, RZ, !P0 ;  /* 0x000000ff050d7207 */ /* 0x000fca0004000000 */
[--C-:B------:R-:W-:Y:S01]  /*13d00*/  IMAD R5, R13, 0x8000, R10.reuse ;  /* 0x000080000d057824 */ /* 0x100fe200078e020a */
[----:B------:R-:W-:Y:S03]  /*13d10*/  STL [R1+0x788], R13 ;  /* 0x0007880d01007387 */ /* 0x000fe60000100800 */
[----:B------:R-:W-:Y:S02]  /*13d20*/  VIADD R7, R5, 0x30000 ;  /* 0x0003000005077836 */ /* 0x000fe40000000000 */
[----:B------:R-:W-:-:S03]  /*13d30*/  IMAD R5, R13, 0x10000, R10 ;  /* 0x000100000d057824 */ /* 0x000fc600078e020a */
[----:B------:R-:W-:Y:S02]  /*13d40*/  SHF.R.U32.HI R7, RZ, 0x4, R7 ;  /* 0x00000004ff077819 */ /* 0x000fe40000011607 */
[----:B------:R-:W-:Y:S02]  /*13d50*/  SHF.R.U32.HI R5, RZ, 0x4, R5 ;  /* 0x00000004ff057819 */ /* 0x000fe40000011605 */
[----:B------:R-:W-:Y:S02]  /*13d60*/  SGXT.U32 R7, R7, 0xe ;  /* 0x0000000e0707781a */ /* 0x000fe40000000000 */
[----:B------:R-:W-:Y:S02]  /*13d70*/  SGXT.U32 R5, R5, 0xe ;  /* 0x0000000e0505781a */ /* 0x000fe40000000000 */
[----:B------:R-:W-:Y:S02]  /*13d80*/  R2UR UR8, R7 ;  /* 0x00000000070872ca */ /* 0x000fe400000e0000 */
[----:B------:R-:W-:-:S02]  /*13d90*/  R2UR UR10, R5 ;  /* 0x00000000050a72ca */ /* 0x000fc400000e0000 */
[----:B------:R-:W-:Y:S02]  /*13da0*/  IADD3 R5, P1, R5, 0x2, RZ ;  /* 0x0000000205057810 */ /* 0x000fe40007f3e0ff */
[----:B------:R-:W-:Y:S02]  /*13db0*/  IADD3 R7, P0, R7, 0x2, RZ ;  /* 0x0000000207077810 */ /* 0x000fe40007f1e0ff */
[----:B------:R-:W-:Y:S01]  /*13dc0*/  R2UR UR6, R5 ;  /* 0x00000000050672ca */ /* 0x000fe200000e0000 */
[----:B------:R-:W-:Y:S01]  /*13dd0*/  IMAD.MOV.U32 R5, RZ, RZ, RZ ;  /* 0x000000ffff057224 */ /* 0x000fe200078e00ff */
[----:B------:R-:W-:Y:S01]  /*13de0*/  R2UR UR4, R7 ;  /* 0x00000000070472ca */ /* 0x000fe200000e0000 */
[----:B------:R-:W-:-:S03]  /*13df0*/  IMAD.MOV.U32 R7, RZ, RZ, RZ ;  /* 0x000000ffff077224 */ /* 0x000fc600078e00ff */
[----:B------:R-:W-:Y:S02]  /*13e00*/  IADD3.X R5, R5, 0x40000040, RZ, P1, !PT ;  /* 0x4000004005057810 */ /* 0x000fe40000ffe4ff */
[----:B------:R-:W-:Y:S02]  /*13e10*/  IADD3.X R7, R7, 0x40000040, RZ, P0, !PT ;  /* 0x4000004007077810 */ /* 0x000fe400007fe4ff */
[----:B------:R-:W-:Y:S02]  /*13e20*/  R2UR UR7, R5 ;  /* 0x00000000050772ca */ /* 0x000fe400000e0000 */
[----:B------:R-:W-:Y:S01]  /*13e30*/  R2UR UR5, R7 ;  /* 0x00000000070572ca */ /* 0x000fe200000e0000 */
[----:B------:R-:W1:Y:S10]  /*13e40*/  LDC R5, c[0x0][0x230] ;  /* 0x00008c00ff057b82 */ /* 0x000e740000000800 */
[----:B------:R-:W-:-:S02]  /*13e50*/  UIADD3.64 UR26, UR6, 0x2, URZ ;  /* 0x00000002061a7897 */ /* 0x000fc4000fffe03f */
[----:B------:R-:W-:Y:S02]  /*13e60*/  UIADD3.64 UR24, UR4, 0x2, URZ ;  /* 0x0000000204187897 */ /* 0x000fe4000fffe03f */
[----:B------:R-:W-:Y:S02]  /*13e70*/  UIADD3.64 UR30, UR6, 0x4, URZ ;  /* 0x00000004061e7897 */ /* 0x000fe4000fffe03f */
[----:B------:R-:W-:Y:S02]  /*13e80*/  UIADD3.64 UR28, UR4, 0x4, URZ ;  /* 0x00000004041c7897 */ /* 0x000fe4000fffe03f */
[----:B------:R-:W-:Y:S02]  /*13e90*/  UIADD3.64 UR34, UR6, 0x7fe, URZ ;  /* 0x000007fe06227897 */ /* 0x000fe4000fffe03f */
[----:B------:R-:W-:Y:S02]  /*13ea0*/  UIADD3.64 UR32, UR4, 0x3fe, URZ ;  /* 0x000003fe04207897 */ /* 0x000fe4000fffe03f */
[----:B------:R-:W-:-:S02]  /*13eb0*/  UIADD3.64 UR38, UR6, 0x800, URZ ;  /* 0x0000080006267897 */ /* 0x000fc4000fffe03f */
[----:B------:R-:W-:Y:S02]  /*13ec0*/  UIADD3.64 UR36, UR4, 0x400, URZ ;  /* 0x0000040004247897 */ /* 0x000fe4000fffe03f */
[----:B------:R-:W-:Y:S02]  /*13ed0*/  UIADD3.64 UR22, UR6, 0x802, URZ ;  /* 0x0000080206167897 */ /* 0x000fe4000fffe03f */
[----:B------:R-:W-:Y:S02]  /*13ee0*/  UIADD3.64 UR20, UR4, 0x402, URZ ;  /* 0x0000040204147897 */ /* 0x000fe4000fffe03f */
[----:B------:R-:W-:Y:S02]  /*13ef0*/  UIADD3.64 UR18, UR6, 0x804, URZ ;  /* 0x0000080406127897 */ /* 0x000fe4000fffe03f */
[----:B------:R-:W-:Y:S01]  /*13f00*/  UIADD3.64 UR16, UR4, 0x404, URZ ;  /* 0x0000040404107897 */ /* 0x000fe2000fffe03f */
[----:B--2---:R-:W-:-:S06]  /*13f10*/  WARPGROUP.ARRIVE ;  /* 0x00000000000079c5 */ /* 0x004fcc0000000000 */
[----:B------:R-:W-:Y:S03]  /*13f20*/  HGMMA.64x256x8.F32.TF32 R124, gdesc[UR8], R124, gsb0 ;  /* 0x07e00000087c79f0 */ /* 0x000fe6000800287c */
[----:B------:R-:W-:Y:S02]  /*13f30*/  WARPGROUP.DEPBAR.LE gsb0, 0x0 ;  /* 0x00008000000079c5 */ /* 0x000fe40000010000 */
[----:B------:R-:W-:-:S15]  /*13f40*/  WARPGROUP.ARRIVE ;  /* 0x00000000000079c5 */ /* 0x000fde0000000000 */
[----:B------:R-:W-:-:S08]  /*13f50*/  NOP ;  /* 0x0000000000007918 */ /* 0x000fd00000000000 */
        /* <DEDUP_REMOVED lines=26> */
[----:B------:R-:W-:Y:S04]  /*14100*/  STL.64 [R1], R124 ;  /* 0x0000007c01007387 */ /* 0x000fe80000100a00 */
        /* <DEDUP_REMOVED lines=63> */
[----:B--2---:R-:W2:Y:S04]  /*14500*/  LDL.LU.64 R250, [R1+0x9a0] ;  /* 0x0009a00001fa7983 */ /* 0x004ea80000300a00 */
[----:B------:R-:W3:Y:S04]  /*14510*/  LDL.LU.64 R248, [R1+0x998] ;  /* 0x0009980001f87983 */ /* 0x000ee80000300a00 */
[----:B------:R-:W4:Y:S04]  /*14520*/  LDL.LU.64 R246, [R1+0x990] ;  /* 0x0009900001f67983 */ /* 0x000f280000300a00 */
[----:B------:R-:W2:Y:S04]  /*14530*/  LDL.LU.64 R244, [R1+0x988] ;  /* 0x0009880001f47983 */ /* 0x000ea80000300a00 */
        /* <DEDUP_REMOVED lines=46> */
[----:B------:R-:W3:Y:S04]  /*14820*/  LDL.LU.64 R150, [R1+0x810] ;  /* 0x0008100001967983 */ /* 0x000ee80000300a00 */
        /* <DEDUP_REMOVED lines=12> */
[----:B------:R-:W3:Y:S01]  /*148f0*/  LDL.LU.64 R124, [R1+0x7a8] ;  /* 0x0007a800017c7983 */ /* 0x000ee20000300a00 */
[----:B------:R-:W-:-:S02]  /*14900*/  UIADD3.64 UR8, UR4, 0x1fe, URZ ;  /* 0x000001fe04087897 */ /* 0x000fc4000fffe03f */
[----:B------:R-:W-:Y:S01]  /*14910*/  UIADD3.64 UR24, UR4, 0x202, URZ ;  /* 0x0000020204187897 */ /* 0x000fe2000fffe03f */
[----:B------:R-:W4:Y:S01]  /*14920*/  LDL R7, [R1+0x658] ;  /* 0x0006580001077983 */ /* 0x000f220000100800 */
[----:B------:R-:W-:Y:S01]  /*14930*/  UIADD3.64 UR28, UR4, 0x204, URZ ;  /* 0x00000204041c7897 */ /* 0x000fe2000fffe03f */
[----:B-1----:R-:W-:Y:S01]  /*14940*/  VIADD R5, R5, 0xffffff80 ;  /* 0xffffff8005057836 */ /* 0x002fe20000000000 */
[----:B------:R-:W-:Y:S01]  /*14950*/  UIADD3.64 UR32, UR4, 0x5fe, URZ ;  /* 0x000005fe04207897 */ /* 0x000fe2000fffe03f */
[----:B------:R-:W-:Y:S01]  /*14960*/  IADD3 R15, P4, R15, R4, RZ ;  /* 0x000000040f0f7210 */ /* 0x000fe20007f9e0ff */
[----:B------:R-:W-:Y:S01]  /*14970*/  UIADD3.64 UR36, UR4, 0x600, URZ ;  /* 0x0000060004247897 */ /* 0x000fe2000fffe03f */
[----:B------:R-:W-:Y:S01]  /*14980*/  IMAD R5, R11, -0x40, R5 ;  /* 0xffffffc00b057824 */ /* 0x000fe200078e0205 */
[----:B------:R-:W-:Y:S01]  /*14990*/  UIADD3.64 UR20, UR4, 0x602, URZ ;  /* 0x0000060204147897 */ /* 0x000fe2000fffe03f */
[----:B------:R1:W-:Y:S01]  /*149a0*/  STL [R1+0x790], R11 ;  /* 0x0007900b01007387 */ /* 0x0003e20000100800 */
[----:B------:R-:W-:-:S02]  /*149b0*/  IMAD.X R14, R14, 0x1, R3, P4 ;  /* 0x000000010e0e7824 */ /* 0x000fc400020e0603 */
[----:B------:R-:W-:Y:S01]  /*149c0*/  ISETP.GT.AND P1, PT, R5, RZ, PT ;  /* 0x000000ff0500720c */ /* 0x000fe20003f24270 */
[----:B---3--:R-:W-:Y:S01]  /*149d0*/  WARPGROUP.ARRIVE ;  /* 0x00000000000079c5 */ /* 0x008fe20000000000 */
[----:B----4-:R-:W-:-:S05]  /*149e0*/  ISETP.GE.AND P0, PT, R11, R7, PT ;  /* 0x000000070b00720c */ /* 0x010fca0003f06270 */
[----:B------:R-:W-:Y:S01]  /*149f0*/  HGMMA.64x256x8.F32.TF32 R24, gdesc[UR8], R24, gsb0 ;  /* 0x07e00000081879f0 */ /* 0x000fe20008002818 */
[----:B------:R-:W-:Y:S01]  /*14a00*/  UIADD3.64 UR8, UR4, 0x200, URZ ;  /* 0x0000020004087897 */ /* 0x000fe2000fffe03f */
[----:B------:R-:W-:Y:S01]  /*14a10*/  SEL R7, RZ, 0x4, !P1 ;  /* 0x00000004ff077807 */ /* 0x000fe20004800000 */
[----:B------:R-:W-:Y:S01]  /*14a20*/  UMOV UR10, UR6 ;  /* 0x00000006000a7c82 */ /* 0x000fe20008000000 */
[----:B------:R-:W-:Y:S01]  /*14a30*/  UMOV UR11, UR7 ;  /* 0x00000007000b7c82 */ /* 0x000fe20008000000 */
[----:B------:R-:W-:Y:S01]  /*14a40*/  UIADD3.64 UR4, UR4, 0x604, URZ ;  /* 0x0000060404047897 */ /* 0x000fe2000fffe03f */
[----:B------:R-:W-:Y:S01]  /*14a50*/  SEL R7, R7, RZ, !P0 ;  /* 0x000000ff07077207 */ /* 0x000fe20004000000 */
[----:B-1----:R-:W3:Y:S01]  /*14a60*/  LDL.LU R11, [R1+0x200] ;  /* 0x00020000010b7983 */ /* 0x002ee20000300800 */
[----:B------:R-:W-:Y:S02]  /*14a70*/  WARPGROUP.DEPBAR.LE gsb0, 0x0 ;  /* 0x00008000000079c5 */ /* 0x000fe40000010000 */
[----:B------:R-:W-:Y:S01]  /*14a80*/  WARPGROUP.ARRIVE ;  /* 0x00000000000079c5 */ /* 0x000fe20000000000 */
[----:B------:R-:W-:Y:S01]  /*14a90*/  UMOV UR6, UR18 ;  /* 0x0000001200067c82 */ /* 0x000fe20008000000 */
[----:B------:R-:W-:Y:S01]  /*14aa0*/  UMOV UR7, UR19 ;  /* 0x0000001300077c82 */ /* 0x000fe20008000000 */
[----:B------:R-:W-:Y:S01]  /*14ab0*/  ISETP.NE.U32.AND P2, PT, R7, RZ, PT ;  /* 0x000000ff0700720c */ /* 0x000fe20003f45070 */
[----:B------:R-:W-:Y:S01]  /*14ac0*/  VIADD R7, R9, 0x1 ;  /* 0x0000000109077836 */ /* 0x000fe20000000000 */
[----:B------:R-:W-:-:S13]  /*14ad0*/  ISETP.GT.AND P1, PT, R5, 0x1, PT ;  /* 0x000000010500780c */ /* 0x000fda0003f24270 */
[----:B------:R-:W-:Y:S01]  /*14ae0*/  HGMMA.64x256x8.F32.TF32 R24, gdesc[UR8], R24, gsb0 ;  /* 0x07e00000081879f0 */ /* 0x000fe20008002818 */
[----:B------:R-:W-:Y:S02]  /*14af0*/  SEL R8, RZ, 0x4, !P1 ;  /* 0x00000004ff087807 */ /* 0x000fe40004800000 */
[C---:B------:R-:W-:Y:S02]  /*14b00*/  ISETP.GT.AND P1, PT, R7.reuse, 0x2, PT ;  /* 0x000000020700780c */ /* 0x040fe40003f24270 */
[----:B------:R-:W-:Y:S02]  /*14b10*/  SEL R8, R8, RZ, !P0 ;  /* 0x000000ff08087207 */ /* 0x000fe40004000000 */
[----:B------:R-:W-:Y:S02]  /*14b20*/  SEL R13, R7, RZ, !P1 ;  /* 0x000000ff070d7207 */ /* 0x000fe40004800000 */
[----:B------:R-:W-:Y:S02]  /*14b30*/  IADD3 R17, P1, R17, R4, RZ ;  /* 0x0000000411117210 */ /* 0x000fe40007f3e0ff */
[----:B------:R-:W-:Y:S01]  /*14b40*/  ISETP.NE.U32.AND P3, PT, R8, RZ, PT ;  /* 0x000000ff0800720c */ /* 0x000fe20003f65070 */
[----:B------:R-:W-:Y:S01]  /*14b50*/  IMAD R10, R13, 0x8000, R10 ;  /* 0x000080000d0a7824 */ /* 0x000fe200078e020a */
[----:B------:R-:W-:-:S02]  /*14b60*/  WARPGROUP.DEPBAR.LE gsb0, 0x0 ;  /* 0x00008000000079c5 */ /* 0x000fc40000010000 */
[----:B------:R-:W-:-:S13]  /*14b70*/  WARPGROUP.ARRIVE ;  /* 0x00000000000079c5 */ /* 0x000fda0000000000 */
        /* <DEDUP_REMOVED lines=16> */
[----:B------:R-:W-:Y:S01]  /*14c80*/  HGMMA.64x256x8.F32.TF32 R24, gdesc[UR20], R24, gsb0 ;  /* 0x07e00000141879f0 */ /* 0x000fe20008002818 */
[----:B------:R-:W-:Y:S02]  /*14c90*/  IMAD.IADD R7, R6, 0x1, R10 ;  /* 0x0000000106077824 */ /* 0x000fe400078e020a */
[----:B------:R-:W-:Y:S02]  /*14ca0*/  IMAD.MOV.U32 R8, RZ, RZ, R15 ;  /* 0x000000ffff087224 */ /* 0x000fe400078e000f */
[----:B------:R-:W-:Y:S02]  /*14cb0*/  IMAD.MOV.U32 R9, RZ, RZ, R14 ;  /* 0x000000ffff097224 */ /* 0x000fe400078e000e */
[----:B------:R-:W-:Y:S01]  /*14cc0*/  IMAD.X R16, R16, 0x1, R3, P1 ;  /* 0x0000000110107824 */ /* 0x000fe200008e0603 */
[----:B------:R-:W-:Y:S02]  /*14cd0*/  ISETP.GT.AND P1, PT, R5, 0x2, PT ;  /* 0x000000020500780c */ /* 0x000fe40003f24270 */
[----:B------:R-:W-:-:S05]  /*14ce0*/  IADD3 R21, P4, R21, R4, RZ ;  /* 0x0000000415157210 */ /* 0x000fca0007f9e0ff */
[----:B------:R-:W-:Y:S01]  /*14cf0*/  IMAD.X R20, R20, 0x1, R3, P4 ;  /* 0x0000000114147824 */ /* 0x000fe200020e0603 */
[----:B------:R-:W-:Y:S02]  /*14d00*/  WARPGROUP.DEPBAR.LE gsb0, 0x0 ;  /* 0x00008000000079c5 */ /* 0x000fe40000010000 */
[----:B------:R-:W-:-:S10]  /*14d10*/  WARPGROUP.ARRIVE ;  /* 0x00000000000079c5 */ /* 0x000fd40000000000 */
[----:B------:R-:W-:Y:S01]  /*14d20*/  HGMMA.64x256x8.F32.TF32 R24, gdesc[UR4], R24, gsb0 ;  /* 0x07e00000041879f0 */ /* 0x000fe20008002818 */
[----:B------:R-:W-:-:S05]  /*14d30*/  IADD3 R209, P4, R209, R4, RZ ;  /* 0x00000004d1d17210 */ /* 0x000fca0007f9e0ff */
[----:B------:R-:W-:Y:S01]  /*14d40*/  IMAD.X R208, R208, 0x1, R3, P4 ;  /* 0x00000001d0d07824 */ /* 0x000fe200020e0603 */
[----:B------:R-:W-:-:S05]  /*14d50*/  IADD3 R213, P4, R213, R4, RZ ;  /* 0x00000004d5d57210 */ /* 0x000fca0007f9e0ff */
[----:B------:R-:W-:Y:S01]  /*14d60*/  IMAD.X R212, R212, 0x1, R3, P4 ;  /* 0x00000001d4d47824 */ /* 0x000fe200020e0603 */
[----:B--2---:R-:W-:-:S05]  /*14d70*/  IADD3 R153, P4, R153, R4, RZ ;  /* 0x0000000499997210 */ /* 0x004fca0007f9e0ff */
[----:B------:R-:W-:Y:S01]  /*14d80*/  IMAD.X R152, R152, 0x1, R3, P4 ;  /* 0x0000000198987824 */ /* 0x000fe200020e0603 */
[----:B------:R-:W-:-:S05]  /*14d90*/  IADD3 R157, P4, R157, R4, RZ ;  /* 0x000000049d9d7210 */ /* 0x000fca0007f9e0ff */
[----:B------:R-:W-:Y:S01]  /*14da0*/  IMAD.X R156, R156, 0x1, R3, P4 ;  /* 0x000000019c9c7824 */ /* 0x000fe200020e0603 */
[----:B------:R-:W-:-:S05]  /*14db0*/  IADD3 R217, P4, R217, R4, RZ ;  /* 0x00000004d9d97210 */ /* 0x000fca0007f9e0ff */
[----:B------:R-:W-:Y:S01]  /*14dc0*/  IMAD.X R216, R216, 0x1, R3, P4 ;  /* 0x00000001d8d87824 */ /* 0x000fe200020e0603 */
[----:B------:R-:W-:Y:S02]  /*14dd0*/  WARPGROUP.DEPBAR.LE gsb0, 0x0 ;  /* 0x00008000000079c5 */ /* 0x000fe40000010000 */
[----:B------:R-:W-:Y:S06]  /*14de0*/  BAR.SYNC.DEFER_BLOCKING 0x0 ;  /* 0x0000000000007b1d */ /* 0x000fec0000010000 */
[----:B------:R-:W-:Y:S01]  /*14df0*/  @!PT LDS RZ, [RZ] ;  /* 0x00000000fffff984 */ /* 0x000fe20000000800 */
[----:B------:R-:W-:Y:S01]  /*14e00*/  @!PT LDS RZ, [RZ] ;  /* 0x00000000fffff984 */ /* 0x000fe20000000800 */
[----:B------:R-:W-:Y:S01]  /*14e10*/  @!PT LDS RZ, [RZ] ;  /* 0x00000000fffff984 */ /* 0x000fe20000000800 */
[----:B------:R1:W-:Y:S02]  /*14e20*/  LDGSTS.E [R7+0x30000], desc[UR12][R8.64], P2 ;  /* 0x3000000008077fae */ /* 0x0003e4000912184c */
[----:B-1----:R-:W-:-:S02]  /*14e30*/  IMAD.MOV.U32 R8, RZ, RZ, R17 ;  /* 0x000000ffff087224 */ /* 0x002fc400078e0011 */
[----:B------:R-:W-:-:S05]  /*14e40*/  IMAD.MOV.U32 R9, RZ, RZ, R16 ;  /* 0x000000ffff097224 */ /* 0x000fca00078e0010 */
[----:B------:R1:W-:Y:S01]  /*14e50*/  LDGSTS.E [R7+0x30004], desc[UR12][R8.64], P3 ;  /* 0x3000400008077fae */ /* 0x0003e2000992184c */
[----:B------:R-:W-:Y:S02]  /*14e60*/  IADD3 R19, P3, R19, R4, RZ ;  /* 0x0000000413137210 */ /* 0x000fe40007f7e0ff */
[----:B-1----:R-:W-:Y:S02]  /*14e70*/  SEL R8, RZ, 0x4, !P1 ;  /* 0x00000004ff087807 */ /* 0x002fe40004800000 */
[----:B------:R-:W-:Y:S02]  /*14e80*/  ISETP.GT.AND P1, PT, R5, 0x3, PT ;  /* 0x000000030500780c */ /* 0x000fe40003f24270 */
[----:B------:R-:W-:-:S04]  /*14e90*/  SEL R8, R8, RZ, !P0 ;  /* 0x000000ff08087207 */ /* 0x000fc80004000000 */
[----:B------:R-:W-:Y:S02]  /*14ea0*/  ISETP.NE.U32.AND P2, PT, R8, RZ, PT ;  /* 0x000000ff0800720c */ /* 0x000fe40003f45070 */
[----:B------:R-:W-:Y:S01]  /*14eb0*/  SEL R8, RZ, 0x4, !P1 ;  /* 0x00000004ff087807 */ /* 0x000fe20004800000 */
[----:B------:R-:W-:-:S03]  /*14ec0*/  IMAD.X R18, R18, 0x1, R3, P3 ;  /* 0x0000000112127824 */ /* 0x000fc600018e0603 */
[----:B------:R-:W-:Y:S01]  /*14ed0*/  SEL R8, R8, RZ, !P0 ;  /* 0x000000ff08087207 */ /* 0x000fe20004000000 */
[----:B------:R-:W-:-:S03]  /*14ee0*/  IMAD.MOV.U32 R9, RZ, RZ, R18 ;  /* 0x000000ffff097224 */ /* 0x000fc600078e0012 */
[----:B------:R-:W-:Y:S01]  /*14ef0*/  ISETP.NE.U32.AND P1, PT, R8, RZ, PT ;  /* 0x000000ff0800720c */ /* 0x000fe20003f25070 */
[----:B------:R-:W-:-:S05]  /*14f00*/  IMAD.MOV.U32 R8, RZ, RZ, R19 ;  /* 0x000000ffff087224 */ /* 0x000fca00078e0013 */
[----:B------:R1:W-:Y:S02]  /*14f10*/  LDGSTS.E [R7+0x30008], desc[UR12][R8.64], P2 ;  /* 0x3000800008077fae */ /* 0x0003e4000912184c */
[----:B-1----:R-:W-:Y:S02]  /*14f20*/  IMAD.MOV.U32 R8, RZ, RZ, R21 ;  /* 0x000000ffff087224 */ /* 0x002fe400078e0015 */
[----:B------:R-:W-:-:S05]  /*14f30*/  IMAD.MOV.U32 R9, RZ, RZ, R20 ;  /* 0x000000ffff097224 */ /* 0x000fca00078e0014 */
[----:B------:R1:W-:Y:S01]  /*14f40*/  LDGSTS.E [R7+0x3000c], desc[UR12][R8.64], P1 ;  /* 0x3000c00008077fae */ /* 0x0003e2000892184c */
[----:B------:R-:W-:-:S04]  /*14f50*/  ISETP.GT.AND P1, PT, R5, 0x20, PT ;  /* 0x000000200500780c */ /* 0x000fc80003f24270 */
[----:B-1----:R-:W-:Y:S02]  /*14f60*/  SEL R8, RZ, 0x4, !P1 ;  /* 0x00000004ff087807 */ /* 0x002fe40004800000 */
[----:B------:R-:W-:Y:S02]  /*14f70*/  ISETP.GT.AND P1, PT, R5, 0x21, PT ;  /* 0x000000210500780c */ /* 0x000fe40003f24270 */
[----:B------:R-:W-:Y:S02]  /*14f80*/  SEL R8, R8, RZ, !P0 ;  /* 0x000000ff08087207 */ /* 0x000fe40004000000 */
[----:B------:R-:W-:Y:S02]  /*14f90*/  IADD3 R207, P3, R207, R4, RZ ;  /* 0x00000004cfcf7210 */ /* 0x000fe40007f7e0ff */
        /* <DEDUP_REMOVED lines=23> */
[----:B------:R1:W-:Y:S01]  /*15110*/  LDGSTS.E [R7+0x34008], desc[UR12][R8.64], P2 ;  /* 0x3400800008077fae */ /* 0x0003e2000912184c */
[----:B------:R-:W-:Y:S01]  /*15120*/  ISETP.GT.AND P2, PT, R5, 0x5, PT ;  /* 0x000000050500780c */ /* 0x000fe20003f44270 */
[----:B-1----:R-:W-:Y:S02]  /*15130*/  IMAD.MOV.U32 R8, RZ, RZ, R213 ;  /* 0x000000ffff087224 */ /* 0x002fe400078e00d5 */
[----:B------:R-:W-:-:S05]  /*15140*/  IMAD.MOV.U32 R9, RZ, RZ, R212 ;  /* 0x000000ffff097224 */ /* 0x000fca00078e00d4 */
[----:B------:R1:W-:Y:S01]  /*15150*/  LDGSTS.E [R7+0x3400c], desc[UR12][R8.64], P1 ;  /* 0x3400c00008077fae */ /* 0x0003e2000892184c */
[----:B------:R-:W-:Y:S02]  /*15160*/  ISETP.GT.AND P1, PT, R5, 0x4, PT ;  /* 0x000000040500780c */ /* 0x000fe40003f24270 */
[----:B------:R-:W-:Y:S02]  /*15170*/  IADD3 R23, P3, R23, R4, RZ ;  /* 0x0000000417177210 */ /* 0x000fe40007f7e0ff */
[----:B-1----:R-:W-:Y:S02]  /*15180*/  SEL R8, RZ, 0x4, !P1 ;  /* 0x00000004ff087807 */ /* 0x002fe40004800000 */
[----:B------:R-:W-:Y:S02]  /*15190*/  SEL R7, RZ, 0x4, !P2 ;  /* 0x00000004ff077807 */ /* 0x000fe40005000000 */
[----:B------:R-:W-:Y:S02]  /*151a0*/  SEL R8, R8, RZ, !P0 ;  /* 0x000000ff08087207 */ /* 0x000fe40004000000 */
[----:B------:R-:W-:-:S02]  /*151b0*/  SEL R7, R7, RZ, !P0 ;  /* 0x000000ff07077207 */ /* 0x000fc40004000000 */
[----:B------:R-:W-:Y:S02]  /*151c0*/  ISETP.NE.U32.AND P1, PT, R8, RZ, PT ;  /* 0x000000ff0800720c */ /* 0x000fe40003f25070 */
[----:B------:R-:W-:Y:S01]  /*151d0*/  ISETP.NE.U32.AND P2, PT, R7, RZ, PT ;  /* 0x000000ff0700720c */ /* 0x000fe20003f45070 */
[----:B------:R-:W-:Y:S01]  /*151e0*/  IMAD.X R22, R22, 0x1, R3, P3 ;  /* 0x0000000116167824 */ /* 0x000fe200018e0603 */
[----:B------:R-:W-:Y:S01]  /*151f0*/  LOP3.LUT R7, R6, 0x10, RZ, 0x3c, !PT ;  /* 0x0000001006077812 */ /* 0x000fe200078e3cff */
[----:B------:R-:W-:Y:S02]  /*15200*/  IMAD.MOV.U32 R8, RZ, RZ, R23 ;  /* 0x000000ffff087224 */ /* 0x000fe400078e0017 */
[----:B------:R-:W-:Y:S02]  /*15210*/  IMAD.MOV.U32 R9, RZ, RZ, R22 ;  /* 0x000000ffff097224 */ /* 0x000fe400078e0016 */
[----:B------:R-:W-:-:S05]  /*15220*/  IMAD.IADD R7, R7, 0x1, R10 ;  /* 0x0000000107077824 */ /* 0x000fca00078e020a */
[----:B------:R1:W-:Y:S01]  /*15230*/  LDGSTS.E [R7+0x30000], desc[UR12][R8.64], P1 ;  /* 0x3000000008077fae */ /* 0x0003e2000892184c */
[----:B------:R-:W-:Y:S01]  /*15240*/  ISETP.GT.AND P1, PT, R5, 0x6, PT ;  /* 0x000000060500780c */ /* 0x000fe20003f24270 */
[----:B-1----:R-:W-:Y:S02]  /*15250*/  IMAD.MOV.U32 R8, RZ, RZ, R153 ;  /* 0x000000ffff087224 */ /* 0x002fe400078e0099 */
        /* <DEDUP_REMOVED lines=41> */
[----:B------:R-:W-:Y:S02]  /*154f0*/  SEL R8, R8, RZ, !P0 ;  /* 0x000000ff08087207 */ /* 0x000fe40004000000 */
[----:B------:R-:W-:Y:S02]  /*15500*/  IADD3 R221, P4, R221, R4, RZ ;  /* 0x00000004dddd7210 */ /* 0x000fe40007f9e0ff */
[----:B------:R-:W-:Y:S01]  /*15510*/  ISETP.NE.U32.AND P1, PT, R8, RZ, PT ;  /* 0x000000ff0800720c */ /* 0x000fe20003f25070 */
[----:B------:R-:W-:Y:S02]  /*15520*/  IMAD.MOV.U32 R8, RZ, RZ, R219 ;  /* 0x000000ffff087224 */ /* 0x000fe400078e00db */
[----:B------:R-:W-:Y:S02]  /*15530*/  IMAD.MOV.U32 R9, RZ, RZ, R218 ;  /* 0x000000ffff097224 */ /* 0x000fe400078e00da */
[----:B------:R-:W-:-:S03]  /*15540*/  IMAD.X R220, R220, 0x1, R3, P4 ;  /* 0x00000001dcdc7824 */ /* 0x000fc600020e0603 */
        /* <DEDUP_REMOVED lines=14> */
[----:B------:R-:W-:Y:S02]  /*15630*/  LOP3.LUT R7, R6, 0x20, RZ, 0x3c, !PT ;  /* 0x0000002006077812 */ /* 0x000fe400078e3cff */
[----:B------:R-:W-:Y:S01]  /*15640*/  IADD3 R161, P4, R161, R4, RZ ;  /* 0x00000004a1a17210 */ /* 0x000fe20007f9e0ff */
[----:B------:R-:W-:Y:S02]  /*15650*/  IMAD.MOV.U32 R8, RZ, RZ, R159 ;  /* 0x000000ffff087224 */ /* 0x000fe400078e009f */
[----:B------:R-:W-:Y:S02]  /*15660*/  IMAD.IADD R7, R7, 0x1, R10 ;  /* 0x0000000107077824 */ /* 0x000fe400078e020a */
[----:B------:R-:W-:-:S02]  /*15670*/  IMAD.MOV.U32 R9, RZ, RZ, R158 ;  /* 0x000000ffff097224 */ /* 0x000fc400078e009e */
[----:B------:R-:W-:-:S03]  /*15680*/  IMAD.X R160, R160, 0x1, R3, P4 ;  /* 0x00000001a0a07824 */ /* 0x000fc600020e0603 */
        /* <DEDUP_REMOVED lines=271> */
[----:B---3--:R-:W-:Y:S02]  /*16780*/  IADD3 R11, P4, R11, R4, RZ ;  /* 0x000000040b0b7210 */ /* 0x008fe40007f9e0ff */
        /* <DEDUP_REMOVED lines=37> */
[----:B------:R-:W-:Y:S01]  /*169e0*/  STL [R1+0x7a4], R146 ;  /* 0x0007a49201007387 */ /* 0x000fe20000100800 */
[----:B------:R-:W-:Y:S02]  /*169f0*/  IADD3 R197, P4, R197, R4, RZ ;  /* 0x00000004c5c57210 */ /* 0x000fe40007f9e0ff */
[----:B------:R-:W-:Y:S01]  /*16a00*/  ISETP.NE.U32.AND P1, PT, R8, RZ, PT ;  /* 0x000000ff0800720c */ /* 0x000fe20003f25070 */
[----:B------:R-:W-:Y:S01]  /*16a10*/  STL [R1+0x7a0], R147 ;  /* 0x0007a09301007387 */ /* 0x000fe20000100800 */
[----:B------:R-:W-:Y:S02]  /*16a20*/  IMAD.MOV.U32 R8, RZ, RZ, R195 ;  /* 0x000000ffff087224 */ /* 0x000fe400078e00c3 */
[----:B------:R-:W-:Y:S01]  /*16a30*/  IMAD.MOV.U32 R9, RZ, RZ, R194 ;  /* 0x000000ffff097224 */ /* 0x000fe200078e00c2 */
[----:B------:R-:W-:Y:S01]  /*16a40*/  STL [R1+0x79c], R148 ;  /* 0x00079c9401007387 */ /* 0x000fe20000100800 */
[----:B------:R-:W-:-:S03]  /*16a50*/  IMAD.X R196, R196, 0x1, R3, P4 ;  /* 0x00000001c4c47824 */ /* 0x000fc600020e0603 */
[----:B------:R-:W-:Y:S04]  /*16a60*/  STL [R1+0x798], R149 ;  /* 0x0007989501007387 */ /* 0x000fe80000100800 */
[----:B------:R-:W-:Y:S04]  /*16a70*/  STL [R1+0x794], R150 ;  /* 0x0007949601007387 */ /* 0x000fe80000100800 */
[----:B------:R1:W-:Y:S04]  /*16a80*/  STL [R1+0x78c], R151 ;  /* 0x00078c9701007387 */ /* 0x0003e80000100800 */
[----:B------:R2:W-:Y:S04]  /*16a90*/  STL [R1+0x200], R11 ;  /* 0x0002000b01007387 */ /* 0x0005e80000100800 */
[----:B------:R3:W-:Y:S04]  /*16aa0*/  LDGSTS.E [R7+0x30008], desc[UR12][R8.64], P2 ;  /* 0x3000800008077fae */ /* 0x0007e8000912184c */
[----:B-1----:R-:W4:Y:S04]  /*16ab0*/  LDL.LU R151, [R1+0x208] ;  /* 0x0002080001977983 */ /* 0x002f280000300800 */
[----:B------:R-:W4:Y:S01]  /*16ac0*/  LDL.LU R150, [R1+0x20c] ;  /* 0x00020c0001967983 */ /* 0x000f220000300800 */
[----:B---3--:R-:W-:-:S03]  /*16ad0*/  IMAD.MOV.U32 R8, RZ, RZ, R197 ;  /* 0x000000ffff087224 */ /* 0x008fc600078e00c5 */
[----:B------:R-:W3:Y:S01]  /*16ae0*/  LDL.LU R149, [R1+0x210] ;  /* 0x0002100001957983 */ /* 0x000ee20000300800 */
[----:B------:R-:W-:-:S03]  /*16af0*/  IMAD.MOV.U32 R9, RZ, RZ, R196 ;  /* 0x000000ffff097224 */ /* 0x000fc600078e00c4 */
[----:B------:R-:W3:Y:S04]  /*16b00*/  LDL.LU R148, [R1+0x214] ;  /* 0x0002140001947983 */ /* 0x000ee80000300800 */
[----:B------:R-:W3:Y:S04]  /*16b10*/  LDL.LU R147, [R1+0x218] ;  /* 0x0002180001937983 */ /* 0x000ee80000300800 */
[----:B------:R-:W3:Y:S04]  /*16b20*/  LDL.LU R146, [R1+0x21c] ;  /* 0x00021c0001927983 */ /* 0x000ee80000300800 */
[----:B--2---:R-:W2:Y:S04]  /*16b30*/  LDL.LU R11, [R1+0x220] ;  /* 0x00022000010b7983 */ /* 0x004ea80000300800 */
[----:B------:R1:W-:Y:S04]  /*16b40*/  LDGSTS.E [R7+0x3000c], desc[UR12][R8.64], P1 ;  /* 0x3000c00008077fae */ /* 0x0003e8000892184c */
[----:B------:R-:W2:Y:S01]  /*16b50*/  LDL.LU R9, [R1+0x204] ;  /* 0x0002040001097983 */ /* 0x000ea20000300800 */
[----:B------:R-:W-:-:S04]  /*16b60*/  ISETP.GT.AND P1, PT, R5, 0x38, PT ;  /* 0x000000380500780c */ /* 0x000fc80003f24270 */
[----:B-1----:R-:W-:Y:S02]  /*16b70*/  SEL R8, RZ, 0x4, !P1 ;  /* 0x00000004ff087807 */ /* 0x002fe40004800000 */
[----:B------:R-:W-:Y:S02]  /*16b80*/  ISETP.GT.AND P1, PT, R5, 0x39, PT ;  /* 0x000000390500780c */ /* 0x000fe40003f24270 */
[----:B------:R-:W-:-:S04]  /*16b90*/  SEL R8, R8, RZ, !P0 ;  /* 0x000000ff08087207 */ /* 0x000fc80004000000 */
[----:B------:R-:W-:Y:S02]  /*16ba0*/  ISETP.NE.U32.AND P2, PT, R8, RZ, PT ;  /* 0x000000ff0800720c */ /* 0x000fe40003f45070 */
[----:B------:R-:W-:-:S04]  /*16bb0*/  SEL R8, RZ, 0x4, !P1 ;  /* 0x00000004ff087807 */ /* 0x000fc80004800000 */
[----:B------:R-:W-:-:S04]  /*16bc0*/  SEL R8, R8, RZ, !P0 ;  /* 0x000000ff08087207 */ /* 0x000fc80004000000 */
[----:B------:R-:W-:Y:S02]  /*16bd0*/  ISETP.NE.U32.AND P1, PT, R8, RZ, PT ;  /* 0x000000ff0800720c */ /* 0x000fe40003f25070 */
[----:B----4-:R-:W-:-:S05]  /*16be0*/  IADD3 R151, P3, R151, R4, RZ ;  /* 0x0000000497977210 */ /* 0x010fca0007f7e0ff */
[----:B------:R-:W-:Y:S01]  /*16bf0*/  IMAD.MOV.U32 R8, RZ, RZ, R151 ;  /* 0x000000ffff087224 */ /* 0x000fe200078e0097 */
[----:B---3--:R-:W-:Y:S01]  /*16c00*/  IADD3 R149, P4, R149, R4, RZ ;  /* 0x0000000495957210 */ /* 0x008fe20007f9e0ff */
[----:B------:R-:W-:Y:S04]  /*16c10*/  STL [R1+0x208], R151 ;  /* 0x0002089701007387 */ /* 0x000fe80000100800 */
[--C-:B------:R-:W-:Y:S02]  /*16c20*/  IMAD.X R150, R150, 0x1, R3.reuse, P4 ;  /* 0x0000000196967824 */ /* 0x100fe400020e0603 */
[----:B--2---:R-:W-:-:S05]  /*16c30*/  IMAD.X R9, R9, 0x1, R3, P3 ;  /* 0x0000000109097824 */ /* 0x004fca00018e0603 */
[----:B------:R1:W-:Y:S04]  /*16c40*/  STL [R1+0x204], R9 ;  /* 0x0002040901007387 */ /* 0x0003e80000100800 */
[----:B------:R2:W-:Y:S02]  /*16c50*/  LDGSTS.E [R7+0x34000], desc[UR12][R8.64], P2 ;  /* 0x3400000008077fae */ /* 0x0005e4000912184c */
[----:B--2---:R-:W-:Y:S02]  /*16c60*/  IMAD.MOV.U32 R8, RZ, RZ, R149 ;  /* 0x000000ffff087224 */ /* 0x004fe400078e0095 */
[----:B-1----:R-:W-:-:S05]  /*16c70*/  IMAD.MOV.U32 R9, RZ, RZ, R150 ;  /* 0x000000ffff097224 */ /* 0x002fca00078e0096 */
[----:B------:R1:W-:Y:S01]  /*16c80*/  LDGSTS.E [R7+0x34004], desc[UR12][R8.64], P1 ;  /* 0x3400400008077fae */ /* 0x0003e2000892184c */
[----:B------:R-:W-:Y:S02]  /*16c90*/  ISETP.GT.AND P1, PT, R5, 0x3a, PT ;  /* 0x0000003a0500780c */ /* 0x000fe40003f24270 */
[----:B------:R-:W-:Y:S02]  /*16ca0*/  IADD3 R147, P3, R147, R4, RZ ;  /* 0x0000000493937210 */ /* 0x000fe40007f7e0ff */
[----:B-1----:R-:W-:Y:S02]  /*16cb0*/  SEL R8, RZ, 0x4, !P1 ;  /* 0x00000004ff087807 */ /* 0x002fe40004800000 */
[----:B------:R-:W-:Y:S02]  /*16cc0*/  ISETP.GT.AND P1, PT, R5, 0x3b, PT ;  /* 0x0000003b0500780c */ /* 0x000fe40003f24270 */
[----:B------:R-:W-:-:S04]  /*16cd0*/  SEL R8, R8, RZ, !P0 ;  /* 0x000000ff08087207 */ /* 0x000fc80004000000 */
[----:B------:R-:W-:Y:S02]  /*16ce0*/  ISETP.NE.U32.AND P2, PT, R8, RZ, PT ;  /* 0x000000ff0800720c */ /* 0x000fe40003f45070 */
[----:B------:R-:W-:Y:S01]  /*16cf0*/  SEL R8, RZ, 0x4, !P1 ;  /* 0x00000004ff087807 */ /* 0x000fe20004800000 */
[--C-:B------:R-:W-:Y:S01]  /*16d00*/  IMAD.X R148, R148, 0x1, R3.reuse, P3 ;  /* 0x0000000194947824 */ /* 0x100fe200018e0603 */
[----:B------:R-:W-:Y:S02]  /*16d10*/  IADD3 R11, P4, R11, R4, RZ ;  /* 0x000000040b0b7210 */ /* 0x000fe40007f9e0ff */
[----:B------:R-:W-:Y:S01]  /*16d20*/  SEL R8, R8, RZ, !P0 ;  /* 0x000000ff08087207 */ /* 0x000fe20004000000 */
[----:B------:R-:W-:Y:S01]  /*16d30*/  STL [R1+0x210], R149 ;  /* 0x0002109501007387 */ /* 0x000fe20000100800 */
[----:B------:R-:W-:Y:S02]  /*16d40*/  IMAD.MOV.U32 R9, RZ, RZ, R148 ;  /* 0x000000ffff097224 */ /* 0x000fe400078e0094 */
[----:B------:R-:W-:Y:S01]  /*16d50*/  ISETP.NE.U32.AND P1, PT, R8, RZ, PT ;  /* 0x000000ff0800720c */ /* 0x000fe20003f25070 */
[----:B------:R-:W-:Y:S01]  /*16d60*/  IMAD.X R146, R146, 0x1, R3, P4 ;  /* 0x0000000192927824 */ /* 0x000fe200020e0603 */
[----:B------:R-:W-:Y:S01]  /*16d70*/  STL [R1+0x20c], R150 ;  /* 0x00020c9601007387 */ /* 0x000fe20000100800 */
[----:B------:R-:W-:-:S03]  /*16d80*/  IMAD.MOV.U32 R8, RZ, RZ, R147 ;  /* 0x000000ffff087224 */ /* 0x000fc600078e0093 */
[----:B------:R1:W-:Y:S04]  /*16d90*/  STL [R1+0x218], R147 ;  /* 0x0002189301007387 */ /* 0x0003e80000100800 */
[----:B------:R-:W-:Y:S04]  /*16da0*/  STL [R1+0x214], R148 ;  /* 0x0002149401007387 */ /* 0x000fe80000100800 */
[----:B------:R-:W-:Y:S04]  /*16db0*/  STL [R1+0x220], R11 ;  /* 0x0002200b01007387 */ /* 0x000fe80000100800 */
[----:B------:R2:W-:Y:S04]  /*16dc0*/  LDGSTS.E [R7+0x34008], desc[UR12][R8.64], P2 ;  /* 0x3400800008077fae */ /* 0x0005e8000912184c */
[----:B------:R3:W-:Y:S04]  /*16dd0*/  STL [R1+0x21c], R146 ;  /* 0x00021c9201007387 */ /* 0x0007e80000100800 */
[----:B-1----:R-:W4:Y:S01]  /*16de0*/  LDL.LU R147, [R1+0x224] ;  /* 0x0002240001937983 */ /* 0x002f220000300800 */
[----:B--2---:R-:W-:-:S03]  /*16df0*/  IMAD.MOV.U32 R9, RZ, RZ, R146 ;  /* 0x000000ffff097224 */ /* 0x004fc600078e0092 */
[----:B---3--:R-:W2:Y:S01]  /*16e00*/  LDL.LU R146, [R1+0x228] ;  /* 0x0002280001927983 */ /* 0x008ea20000300800 */
[----:B------:R-:W-:-:S03]  /*16e10*/  IMAD.MOV.U32 R8, RZ, RZ, R11 ;  /* 0x000000ffff087224 */ /* 0x000fc600078e000b */
[----:B------:R-:W3:Y:S04]  /*16e20*/  LDL.LU R148, [R1+0x22c] ;  /* 0x00022c0001947983 */ /* 0x000ee80000300800 */
[----:B------:R-:W3:Y:S01]  /*16e30*/  LDL.LU R11, [R1+0x230] ;  /* 0x00023000010b7983 */ /* 0x000ee20000300800 */
[----:B------:R-:W-:-:S03]  /*16e40*/  ISETP.GT.AND P2, PT, R5, 0x1d, PT ;  /* 0x0000001d0500780c */ /* 0x000fc60003f44270 */
        /* <DEDUP_REMOVED lines=46> */
[----:B--2---:R-:W-:-:S05]  /*17130*/  IADD3 R146, P3, R146, R4, RZ ;  /* 0x0000000492927210 */ /* 0x004fca0007f7e0ff */
[----:B----4-:R-:W-:Y:S01]  /*17140*/  IMAD.X R147, R147, 0x1, R3, P3 ;  /* 0x0000000193937824 */ /* 0x010fe200018e0603 */
[----:B---3--:R-:W-:Y:S01]  /*17150*/  IADD3 R11, P4, R11, R4, RZ ;  /* 0x000000040b0b7210 */ /* 0x008fe20007f9e0ff */
[----:B------:R-:W-:Y:S02]  /*17160*/  STL [R1+0x228], R146 ;  /* 0x0002289201007387 */ /* 0x000fe40000100800 */
[----:B------:R-:W-:Y:S02]  /*17170*/  IMAD.MOV.U32 R9, RZ, RZ, R147 ;  /* 0x000000ffff097224 */ /* 0x000fe400078e0093 */
[----:B------:R-:W-:Y:S01]  /*17180*/  IMAD.X R148, R148, 0x1, R3, P4 ;  /* 0x0000000194947824 */ /* 0x000fe200020e0603 */
[----:B------:R1:W-:Y:S01]  /*17190*/  STL [R1+0x224], R147 ;  /* 0x0002249301007387 */ /* 0x0003e20000100800 */
[----:B------:R-:W-:-:S03]  /*171a0*/  IMAD.MOV.U32 R8, RZ, RZ, R146 ;  /* 0x000000ffff087224 */ /* 0x000fc600078e0092 */
[----:B------:R-:W-:Y:S04]  /*171b0*/  STL [R1+0x230], R11 ;  /* 0x0002300b01007387 */ /* 0x000fe80000100800 */
[----:B------:R2:W-:Y:S04]  /*171c0*/  LDGSTS.E [R7+0x34000], desc[UR12][R8.64], P2 ;  /* 0x3400000008077fae */ /* 0x0005e8000912184c */
[----:B-1----:R-:W3:Y:S04]  /*171d0*/  LDL.LU R147, [R1+0x238] ;  /* 0x0002380001937983 */ /* 0x002ee80000300800 */
[----:B------:R1:W-:Y:S04]  /*171e0*/  STL [R1+0x22c], R148 ;  /* 0x00022c9401007387 */ /* 0x0003e80000100800 */
[----:B------:R-:W4:Y:S01]  /*171f0*/  LDL.LU R146, [R1+0x240] ;  /* 0x0002400001927983 */ /* 0x000f220000300800 */
[----:B--2---:R-:W-:-:S03]  /*17200*/  IMAD.MOV.U32 R9, RZ, RZ, R148 ;  /* 0x000000ffff097224 */ /* 0x004fc600078e0094 */
[----:B------:R-:W2:Y:S04]  /*17210*/  LDL.LU R149, [R1+0x234] ;  /* 0x0002340001957983 */ /* 0x000ea80000300800 */
[----:B-1----:R-:W2:Y:S01]  /*17220*/  LDL.LU R148, [R1+0x23c] ;  /* 0x00023c0001947983 */ /* 0x002ea20000300800 */
[----:B------:R-:W-:Y:S02]  /*17230*/  IMAD.MOV.U32 R8, RZ, RZ, R11 ;  /* 0x000000ffff087224 */ /* 0x000fe400078e000b */
[----:B------:R-:W1:Y:S01]  /*17240*/  S2R R11, SR_TID.X ;  /* 0x00000000000b7919 */ /* 0x000e620000002100 */
[----:B------:R-:W2:Y:S04]  /*17250*/  LDL.LU R10, [R1+0x248] ;  /* 0x00024800010a7983 */ /* 0x000ea80000300800 */
[----:B------:R1:W-:Y:S02]  /*17260*/  LDGSTS.E [R7+0x34004], desc[UR12][R8.64], P1 ;  /* 0x3400400008077fae */ /* 0x0003e4000892184c */
[----:B-1----:R-:W-:-:S02]  /*17270*/  LOP3.LUT R8, R11, 0x3f, RZ, 0xc0, !PT ;  /* 0x0000003f0b087812 */ /* 0x002fc400078ec0ff */
[----:B------:R-:W2:Y:S02]  /*17280*/  LDL.LU R11, [R1+0x268] ;  /* 0x00026800010b7983 */ /* 0x000ea40000300800 */
[----:B------:R-:W-:Y:S02]  /*17290*/  ISETP.GE.AND P1, PT, R8, R5, PT ;  /* 0x000000050800720c */ /* 0x000fe40003f26270 */
[-C--:B---3--:R-:W-:Y:S02]  /*172a0*/  IADD3 R147, P4, R147, R4.reuse, RZ ;  /* 0x0000000493937210 */ /* 0x088fe40007f9e0ff */
[----:B----4-:R-:W-:-:S03]  /*172b0*/  IADD3 R146, P5, R146, R4, RZ ;  /* 0x0000000492927210 */ /* 0x010fc60007fbe0ff */
[--C-:B--2---:R-:W-:Y:S01]  /*172c0*/  IMAD.X R149, R149, 0x1, R3.reuse, P4 ;  /* 0x0000000195957824 */ /* 0x104fe200020e0603 */
[----:B------:R1:W-:Y:S01]  /*172d0*/  STL [R1+0x238], R147 ;  /* 0x0002389301007387 */ /* 0x0003e20000100800 */
[----:B------:R-:W-:-:S03]  /*172e0*/  IMAD.X R148, R148, 0x1, R3, P5 ;  /* 0x0000000194947824 */ /* 0x000fc600028e0603 */
[----:B------:R2:W-:Y:S01]  /*172f0*/  STL [R1+0x234], R149 ;  /* 0x0002349501007387 */ /* 0x0005e20000100800 */
[----:B------:R-:W-:-:S03]  /*17300*/  IMAD.MOV.U32 R8, RZ, RZ, R147 ;  /* 0x000000ffff087224 */ /* 0x000fc600078e0093 */
[----:B------:R3:W-:Y:S04]  /*17310*/  STL [R1+0x240], R146 ;  /* 0x0002409201007387 */ /* 0x0007e80000100800 */
[----:B-1----:R-:W4:Y:S04]  /*17320*/  LDL.LU R147, [R1+0x244] ;  /* 0x0002440001937983 */ /* 0x002f280000300800 */
[----:B------:R1:W-:Y:S04]  /*17330*/  STL [R1+0x23c], R148 ;  /* 0x00023c9401007387 */ /* 0x0003e80000100800 */
[----:B------:R-:W4:Y:S01]  /*17340*/  LDL.LU R150, [R1+0x264] ;  /* 0x0002640001967983 */ /* 0x000f220000300800 */
[C---:B------:R-:W-:Y:S01]  /*17350*/  ISETP.GT.AND P2, PT, R5.reuse, 0x3e, PT ;  /* 0x0000003e0500780c */ /* 0x040fe20003f44270 */
[----:B------:R-:W3:Y:S01]  /*17360*/  S2R R151, SR_CgaCtaId ;  /* 0x0000000000977919 */ /* 0x000ee20000008800 */
[----:B------:R-:W-:-:S02]  /*17370*/  ISETP.GT.AND P3, PT, R5, 0x3f, PT ;  /* 0x0000003f0500780c */ /* 0x000fc40003f64270 */
[----:B------:R-:W-:-:S04]  /*17380*/  SEL R5, RZ, 0x4, !P2 ;  /* 0x00000004ff057807 */ /* 0x000fc80005000000 */
[----:B------:R-:W-:-:S04]  /*17390*/  SEL R5, R5, RZ, !P0 ;  /* 0x000000ff05057207 */ /* 0x000fc80004000000 */
[----:B------:R-:W-:Y:S02]  /*173a0*/  ISETP.NE.U32.AND P2, PT, R5, RZ, PT ;  /* 0x000000ff0500720c */ /* 0x000fe40003f45070 */
[----:B------:R-:W-:-:S04]  /*173b0*/  SEL R5, RZ, 0x4, !P3 ;  /* 0x00000004ff057807 */ /* 0x000fc80005800000 */
[----:B------:R-:W-:Y:S01]  /*173c0*/  SEL R5, R5, RZ, !P0 ;  /* 0x000000ff05057207 */ /* 0x000fe20004000000 */
[----:B------:R-:W-:-:S03]  /*173d0*/  IMAD.MOV.U32 R9, RZ, RZ, R149 ;  /* 0x000000ffff097224 */ /* 0x000fc600078e0095 */
[----:B------:R-:W-:Y:S02]  /*173e0*/  ISETP.NE.U32.AND P3, PT, R5, RZ, PT ;  /* 0x000000ff0500720c */ /* 0x000fe40003f65070 */
[----:B--2---:R-:W-:Y:S01]  /*173f0*/  MOV R149, 0x400 ;  /* 0x0000040000957802 */ /* 0x004fe20000000f00 */
[----:B------:R2:W-:Y:S01]  /*17400*/  LDGSTS.E [R7+0x34008], desc[UR12][R8.64], P2 ;  /* 0x3400800008077fae */ /* 0x0005e2000912184c */
[----:B------:R-:W-:Y:S02]  /*17410*/  SEL R5, RZ, 0x4, P1 ;  /* 0x00000004ff057807 */ /* 0x000fe40000800000 */
[----:B------:R-:W-:Y:S02]  /*17420*/  IADD3 R10, P1, R10, R2, RZ ;  /* 0x000000020a0a7210 */ /* 0x000fe40007f3e0ff */
[----:B---3--:R-:W-:Y:S01]  /*17430*/  LEA R149, R151, R149, 0x18 ;  /* 0x0000009597957211 */ /* 0x008fe200078ec0ff */
[----:B--2---:R-:W-:Y:S02]  /*17440*/  IMAD.MOV.U32 R8, RZ, RZ, R146 ;  /* 0x000000ffff087224 */ /* 0x004fe400078e0092 */
[----:B------:R-:W-:Y:S01]  /*17450*/  IMAD.MOV.U32 R9, RZ, RZ, R148 ;  /* 0x000000ffff097224 */ /* 0x000fe200078e0094 */
[----:B------:R-:W2:Y:S04]  /*17460*/  LDL.LU R146, [R1+0x288] ;  /* 0x0002880001927983 */ /* 0x000ea80000300800 */
[----:B------:R3:W-:Y:S04]  /*17470*/  LDGSTS.E [R7+0x3400c], desc[UR12][R8.64], P3 ;  /* 0x3400c00008077fae */ /* 0x0007e8000992184c */
[----:B-1----:R-:W2:Y:S01]  /*17480*/  LDL.LU R148, [R1+0x2a8] ;  /* 0x0002a80001947983 */ /* 0x002ea20000300800 */
[----:B------:R-:W-:-:S02]  /*17490*/  SEL R5, R5, RZ, !P0 ;  /* 0x000000ff05057207 */ /* 0x000fc40004000000 */
[----:B------:R-:W-:Y:S01]  /*174a0*/  IADD3 R11, P2, R11, R2, RZ ;  /* 0x000000020b0b7210 */ /* 0x000fe20007f5e0ff */
[----:B------:R-:W0:Y:S01]  /*174b0*/  LDGDEPBAR ;  /* 0x00000000000079af */ /* 0x000e220000000000 */
[----:B---3--:R-:W-:-:S03]  /*174c0*/  IMAD R7, R13, 0x10000, R149 ;  /* 0x000100000d077824 */ /* 0x008fc600078e0295 */
[----:B------:R-:W3:Y:S04]  /*174d0*/  LDL.LU R149, [R1+0x284] ;  /* 0x0002840001957983 */ /* 0x000ee80000300800 */
[----:B------:R1:W-:Y:S01]  /*174e0*/  STL [R1+0x248], R10 ;  /* 0x0002480a01007387 */ /* 0x0003e20000100800 */
[----:B------:R-:W-:-:S03]  /*174f0*/  ISETP.NE.U32.AND P0, PT, R5, RZ, PT ;  /* 0x000000ff0500720c */ /* 0x000fc60003f05070 */
[----:B------:R-:W3:Y:S01]  /*17500*/  LDL.LU R151, [R1+0x2a4] ;  /* 0x0002a40001977983 */ /* 0x000ee20000300800 */
[----:B------:R-:W-:Y:S02]  /*17510*/  IMAD.IADD R5, R12, 0x1, R7 ;  /* 0x000000010c057824 */ /* 0x000fe400078e0207 */
[----:B------:R-:W-:Y:S01]  /*17520*/  IMAD.MOV.U32 R8, RZ, RZ, R10 ;  /* 0x000000ffff087224 */ /* 0x000fe200078e000a */
[----:B------:R-:W-:Y:S01]  /*17530*/  STL [R1+0x268], R11 ;  /* 0x0002680b01007387 */ /* 0x000fe20000100800 */
[----:B----4-:R-:W-:-:S04]  /*17540*/  IMAD.X R147, R147, 0x1, R0, P1 ;  /* 0x0000000193937824 */ /* 0x010fc800008e0600 */
[----:B------:R-:W-:Y:S02]  /*17550*/  IMAD.MOV.U32 R9, RZ, RZ, R147 ;  /* 0x000000ffff097224 */ /* 0x000fe400078e0093 */
[----:B------:R-:W-:Y:S01]  /*17560*/  IMAD.X R150, R150, 0x1, R0, P2 ;  /* 0x0000000196967824 */ /* 0x000fe200010e0600 */
[----:B------:R4:W-:Y:S04]  /*17570*/  STL [R1+0x244], R147 ;  /* 0x0002449301007387 */ /* 0x0009e80000100800 */
[----:B------:R4:W-:Y:S04]  /*17580*/  STL [R1+0x264], R150 ;  /* 0x0002649601007387 */ /* 0x0009e80000100800 */
[----:B-1----:R-:W3:Y:S04]  /*17590*/  LDL.LU R10, [R1+0x2c8] ;  /* 0x0002c800010a7983 */ /* 0x002ee80000300800 */
[----:B------:R1:W-:Y:S04]  /*175a0*/  LDGSTS.E [R5], desc[UR12][R8.64], P0 ;  /* 0x0000000008057fae */ /* 0x0003e8000812184c */
[----:B----4-:R-:W4:Y:S01]  /*175b0*/  LDL.LU R147, [R1+0x2e8] ;  /* 0x0002e80001937983 */ /* 0x010f220000300800 */
[----:B-1----:R-:W-:-:S03]  /*175c0*/  IMAD.MOV.U32 R8, RZ, RZ, R11 ;  /* 0x000000ffff087224 */ /* 0x002fc600078e000b */
[----:B------:R-:W4:Y:S01]  /*175d0*/  LDL.LU R11, [R1+0x2c4] ;  /* 0x0002c400010b7983 */ /* 0x000f220000300800 */
[----:B------:R-:W-:-:S03]  /*175e0*/  IMAD.MOV.U32 R9, RZ, RZ, R150 ;  /* 0x000000ffff097224 */ /* 0x000fc600078e0096 */
[----:B------:R-:W4:Y:S04]  /*175f0*/  LDL.LU R150, [R1+0x2e4] ;  /* 0x0002e40001967983 */ /* 0x000f280000300800 */
[----:B------:R1:W-:Y:S01]  /*17600*/  LDGSTS.E [R5+0x400], desc[UR12][R8.64], P0 ;  /* 0x0040000008057fae */ /* 0x0003e2000812184c */
[-C--:B--2---:R-:W-:Y:S02]  /*17610*/  IADD3 R146, P1, R146, R2.reuse, RZ ;  /* 0x0000000292927210 */ /* 0x084fe40007f3e0ff */
[----:B------:R-:W-:-:S03]  /*17620*/  IADD3 R148, P2, R148, R2, RZ ;  /* 0x0000000294947210 */ /* 0x000fc60007f5e0ff */
[----:B------:R2:W-:Y:S01]  /*17630*/  STL [R1+0x288], R146 ;  /* 0x0002889201007387 */ /* 0x0005e20000100800 */
[----:B-1----:R-:W-:Y:S02]  /*17640*/  IMAD.MOV.U32 R8, RZ, RZ, R146 ;  /* 0x000000ffff087224 */ /* 0x002fe400078e0092 */
[----:B---3--:R-:W-:-:S04]  /*17650*/  IMAD.X R149, R149, 0x1, R0, P1 ;  /* 0x0000000195957824 */ /* 0x008fc800008e0600 */
[----:B------:R-:W-:Y:S01]  /*17660*/  IMAD.MOV.U32 R9, RZ, RZ, R149 ;  /* 0x000000ffff097224 */ /* 0x000fe200078e0095 */
[----:B------:R1:W-:Y:S01]  /*17670*/  STL [R1+0x284], R149 ;  /* 0x0002849501007387 */ /* 0x0003e20000100800 */
[----:B------:R-:W-:-:S03]  /*17680*/  IMAD.X R151, R151, 0x1, R0, P2 ;  /* 0x0000000197977824 */ /* 0x000fc600010e0600 */
[----:B------:R3:W-:Y:S04]  /*17690*/  STL [R1+0x2a8], R148 ;  /* 0x0002a89401007387 */ /* 0x0007e80000100800 */
[----:B--2---:R-:W2:Y:S04]  /*176a0*/  LDL.LU R146, [R1+0x308] ;  /* 0x0003080001927983 */ /* 0x004ea80000300800 */
[----:B------:R3:W-:Y:S04]  /*176b0*/  STL [R1+0x2a4], R151 ;  /* 0x0002a49701007387 */ /* 0x0007e80000100800 */
[----:B------:R3:W-:Y:S04]  /*176c0*/  LDGSTS.E [R5+0x800], desc[UR12][R8.64], P0 ;  /* 0x0080000008057fae */ /* 0x0007e8000812184c */
[----:B-1----:R-:W2:Y:S01]  /*176d0*/  LDL.LU R149, [R1+0x328] ;  /* 0x0003280001957983 */ /* 0x002ea20000300800 */
[----:B---3--:R-:W-:-:S03]  /*176e0*/  IMAD.MOV.U32 R8, RZ, RZ, R148 ;  /* 0x000000ffff087224 */ /* 0x008fc600078e0094 */
[----:B------:R-:W3:Y:S01]  /*176f0*/  LDL.LU R148, [R1+0x304] ;  /* 0x0003040001947983 */ /* 0x000ee20000300800 */
[----:B------:R-:W-:-:S03]  /*17700*/  IMAD.MOV.U32 R9, RZ, RZ, R151 ;  /* 0x000000ffff097224 */ /* 0x000fc600078e0097 */
[----:B------:R-:W3:Y:S04]  /*17710*/  LDL.LU R151, [R1+0x324] ;  /* 0x0003240001977983 */ /* 0x000ee80000300800 */
[----:B------:R1:W-:Y:S01]  /*17720*/  LDGSTS.E [R5+0xc00], desc[UR12][R8.64], P0 ;  /* 0x00c0000008057fae */ /* 0x0003e2000812184c */
[-C--:B------:R-:W-:Y:S02]  /*17730*/  IADD3 R10, P1, R10, R2.reuse, RZ ;  /* 0x000000020a0a7210 */ /* 0x080fe40007f3e0ff */
[----:B----4-:R-:W-:-:S03]  /*17740*/  IADD3 R147, P2, R147, R2, RZ ;  /* 0x0000000293937210 */ /* 0x010fc60007f5e0ff */
[----:B------:R4:W-:Y:S01]  /*17750*/  STL [R1+0x2c8], R10 ;  /* 0x0002c80a01007387 */ /* 0x0009e20000100800 */
[----:B-1----:R-:W-:Y:S02]  /*17760*/  IMAD.MOV.U32 R8, RZ, RZ, R10 ;  /* 0x000000ffff087224 */ /* 0x002fe400078e000a */
[--C-:B------:R-:W-:Y:S02]  /*17770*/  IMAD.X R11, R11, 0x1, R0.reuse, P1 ;  /* 0x000000010b0b7824 */ /* 0x100fe400008e0600 */
[----:B------:R-:W-:-:S03]  /*17780*/  IMAD.X R150, R150, 0x1, R0, P2 ;  /* 0x0000000196967824 */ /* 0x000fc600010e0600 */
[----:B------:R1:W-:Y:S01]  /*17790*/  STL [R1+0x2c4], R11 ;  /* 0x0002c40b01007387 */ /* 0x0003e20000100800 */
[----:B------:R-:W-:-:S03]  /*177a0*/  IMAD.MOV.U32 R9, RZ, RZ, R11 ;  /* 0x000000ffff097224 */ /* 0x000fc600078e000b */
[----:B------:R1:W-:Y:S04]  /*177b0*/  STL [R1+0x2e8], R147 ;  /* 0x0002e89301007387 */ /* 0x0003e80000100800 */
[----:B----4-:R-:W4:Y:S04]  /*177c0*/  LDL.LU R10, [R1+0x348] ;  /* 0x00034800010a7983 */ /* 0x010f280000300800 */
[----:B------:R1:W-:Y:S04]  /*177d0*/  STL [R1+0x2e4], R150 ;  /* 0x0002e49601007387 */ /* 0x0003e80000100800 */
[----:B------:R1:W-:Y:S04]  /*177e0*/  LDGSTS.E [R5+0x1000], desc[UR12][R8.64], P0 ;  /* 0x0100000008057fae */ /* 0x0003e8000812184c */
[----:B-1----:R-:W4:Y:S01]  /*177f0*/  LDL.LU R11, [R1+0x368] ;  /* 0x00036800010b7983 */ /* 0x002f220000300800 */
[----:B------:R-:W-:-:S03]  /*17800*/  IMAD.MOV.U32 R8, RZ, RZ, R147 ;  /* 0x000000ffff087224 */ /* 0x000fc600078e0093 */
[----:B------:R-:W4:Y:S01]  /*17810*/  LDL.LU R147, [R1+0x344] ;  /* 0x0003440001937983 */ /* 0x000f220000300800 */
[----:B------:R-:W-:-:S03]  /*17820*/  IMAD.MOV.U32 R9, RZ, RZ, R150 ;  /* 0x000000ffff097224 */ /* 0x000fc600078e0096 */
[----:B------:R-:W4:Y:S04]  /*17830*/  LDL.LU R150, [R1+0x364] ;  /* 0x0003640001967983 */ /* 0x000f280000300800 */
[----:B------:R1:W-:Y:S01]  /*17840*/  LDGSTS.E [R5+0x1400], desc[UR12][R8.64], P0 ;  /* 0x0140000008057fae */ /* 0x0003e2000812184c */
[----:B--2---:R-:W-:-:S05]  /*17850*/  IADD3 R146, P1, R146, R2, RZ ;  /* 0x0000000292927210 */ /* 0x004fca0007f3e0ff */
[----:B------:R2:W-:Y:S01]  /*17860*/  STL [R1+0x308], R146 ;  /* 0x0003089201007387 */ /* 0x0005e20000100800 */
[----:B------:R-:W-:Y:S01]  /*17870*/  IADD3 R149, P2, R149, R2, RZ ;  /* 0x0000000295957210 */ /* 0x000fe20007f5e0ff */
[----:B-1----:R-:W-:Y:S02]  /*17880*/  IMAD.MOV.U32 R8, RZ, RZ, R146 ;  /* 0x000000ffff087224 */ /* 0x002fe400078e0092 */
[--C-:B---3--:R-:W-:Y:S02]  /*17890*/  IMAD.X R148, R148, 0x1, R0.reuse, P1 ;  /* 0x0000000194947824 */ /* 0x108fe400008e0600 */
[----:B------:R-:W-:-:S03]  /*178a0*/  IMAD.X R151, R151, 0x1, R0, P2 ;  /* 0x0000000197977824 */ /* 0x000fc600010e0600 */
[----:B------:R1:W-:Y:S01]  /*178b0*/  STL [R1+0x304], R148 ;  /* 0x0003049401007387 */ /* 0x0003e20000100800 */
[----:B------:R-:W-:-:S03]  /*178c0*/  IMAD.MOV.U32 R9, RZ, RZ, R148 ;  /* 0x000000ffff097224 */ /* 0x000fc600078e0094 */
        /* <DEDUP_REMOVED lines=10> */
[----:B----4-:R-:W-:-:S05]  /*17970*/  IADD3 R10, P1, R10, R2, RZ ;  /* 0x000000020a0a7210 */ /* 0x010fca0007f3e0ff */
[----:B------:R4:W-:Y:S01]  /*17980*/  STL [R1+0x348], R10 ;  /* 0x0003480a01007387 */ /* 0x0009e20000100800 */
[----:B-1----:R-:W-:Y:S01]  /*17990*/  IMAD.MOV.U32 R8, RZ, RZ, R10 ;  /* 0x000000ffff087224 */ /* 0x002fe200078e000a */
[----:B------:R-:W-:Y:S01]  /*179a0*/  IADD3 R11, P2, R11, R2, RZ ;  /* 0x000000020b0b7210 */ /* 0x000fe20007f5e0ff */
[----:B------:R-:W-:-:S04]  /*179b0*/  IMAD.X R147, R147, 0x1, R0, P1 ;  /* 0x0000000193937824 */ /* 0x000fc800008e0600 */
[----:B------:R-:W-:Y:S01]  /*179c0*/  IMAD.X R150, R150, 0x1, R0, P2 ;  /* 0x0000000196967824 */ /* 0x000fe200010e0600 */
        /* <DEDUP_REMOVED lines=157> */
[----:B------:R-:W-:Y:S01]  /*183a0*/  STL [R1+0x588], R146 ;  /* 0x0005889201007387 */ /* 0x000fe20000100800 */
[----:B------:R-:W-:Y:S01]  /*183b0*/  IADD3 R148, P2, R148, R2, RZ ;  /* 0x0000000294947210 */ /* 0x000fe20007f5e0ff */
[----:B-1----:R-:W-:Y:S02]  /*183c0*/  IMAD.MOV.U32 R8, RZ, RZ, R146 ;  /* 0x000000ffff087224 */ /* 0x002fe400078e0092 */
[--C-:B---3--:R-:W-:Y:S02]  /*183d0*/  IMAD.X R149, R149, 0x1, R0.reuse, P1 ;  /* 0x0000000195957824 */ /* 0x108fe400008e0600 */
[----:B------:R-:W-:-:S03]  /*183e0*/  IMAD.X R151, R151, 0x1, R0, P2 ;  /* 0x0000000197977824 */ /* 0x000fc600010e0600 */
[----:B------:R1:W-:Y:S01]  /*183f0*/  STL [R1+0x584], R149 ;  /* 0x0005849501007387 */ /* 0x0003e20000100800 */
[----:B------:R-:W-:-:S03]  /*18400*/  IMAD.MOV.U32 R9, RZ, RZ, R149 ;  /* 0x000000ffff097224 */ /* 0x000fc600078e0095 */
[----:B------:R-:W-:Y:S04]  /*18410*/  STL [R1+0x5a8], R148 ;  /* 0x0005a89401007387 */ /* 0x000fe80000100800 */
[----:B------:R2:W-:Y:S04]  /*18420*/  LDGSTS.E [R5+0x6800], desc[UR12][R8.64], P0 ;  /* 0x0680000008057fae */ /* 0x0005e8000812184c */
[----:B-1----:R-:W3:Y:S04]  /*18430*/  LDL.LU R149, [R1+0x608] ;  /* 0x0006080001957983 */ /* 0x002ee80000300800 */
[----:B------:R1:W-:Y:S04]  /*18440*/  STL [R1+0x5a4], R151 ;  /* 0x0005a49701007387 */ /* 0x0003e80000100800 */
[----:B------:R-:W3:Y:S01]  /*18450*/  LDL.LU R146, [R1+0x628] ;  /* 0x0006280001927983 */ /* 0x000ee20000300800 */
[----:B--2---:R-:W-:-:S02]  /*18460*/  IMAD.MOV.U32 R9, RZ, RZ, R151 ;  /* 0x000000ffff097224 */ /* 0x004fc400078e0097 */
[----:B------:R-:W-:Y:S01]  /*18470*/  IMAD.MOV.U32 R8, RZ, RZ, R148 ;  /* 0x000000ffff087224 */ /* 0x000fe200078e0094 */
[----:B-1----:R-:W2:Y:S04]  /*18480*/  LDL.LU R151, [R1+0x604] ;  /* 0x0006040001977983 */ /* 0x002ea80000300800 */
[----:B------:R-:W2:Y:S04]  /*18490*/  LDL.LU R148, [R1+0x624] ;  /* 0x0006240001947983 */ /* 0x000ea80000300800 */
        /* <DEDUP_REMOVED lines=19> */
[-C--:B---3--:R-:W-:Y:S02]  /*185d0*/  IADD3 R149, P1, R149, R2.reuse, RZ ;  /* 0x0000000295957210 */ /* 0x088fe40007f3e0ff */
[----:B------:R-:W-:-:S03]  /*185e0*/  IADD3 R146, P2, R146, R2, RZ ;  /* 0x0000000292927210 */ /* 0x000fc60007f5e0ff */
[----:B-1----:R-:W-:Y:S02]  /*185f0*/  IMAD.MOV.U32 R8, RZ, RZ, R149 ;  /* 0x000000ffff087224 */ /* 0x002fe400078e0095 */
[--C-:B--2---:R-:W-:Y:S01]  /*18600*/  IMAD.X R151, R151, 0x1, R0.reuse, P1 ;  /* 0x0000000197977824 */ /* 0x104fe200008e0600 */
[----:B------:R1:W-:Y:S01]  /*18610*/  STL [R1+0x608], R149 ;  /* 0x0006089501007387 */ /* 0x0003e20000100800 */
[----:B------:R-:W-:Y:S02]  /*18620*/  IMAD.X R148, R148, 0x1, R0, P2 ;  /* 0x0000000194947824 */ /* 0x000fe400010e0600 */
[----:B------:R-:W-:Y:S01]  /*18630*/  IMAD.MOV.U32 R9, RZ, RZ, R151 ;  /* 0x000000ffff097224 */ /* 0x000fe200078e0097 */
[----:B------:R-:W-:Y:S04]  /*18640*/  STL [R1+0x604], R151 ;  /* 0x0006049701007387 */ /* 0x000fe80000100800 */
[----:B------:R2:W-:Y:S04]  /*18650*/  STL [R1+0x628], R146 ;  /* 0x0006289201007387 */ /* 0x0005e80000100800 */
[----:B------:R3:W-:Y:S04]  /*18660*/  LDGSTS.E [R5+0x7800], desc[UR12][R8.64], P0 ;  /* 0x0780000008057fae */ /* 0x0007e8000812184c */
[----:B------:R2:W-:Y:S04]  /*18670*/  STL [R1+0x624], R148 ;  /* 0x0006249401007387 */ /* 0x0005e80000100800 */
[----:B-1----:R-:W4:Y:S01]  /*18680*/  LDL.LU R149, [R1+0x28c] ;  /* 0x00028c0001957983 */ /* 0x002f220000300800 */
[----:B---3--:R-:W-:-:S03]  /*18690*/  IMAD.MOV.U32 R8, RZ, RZ, R146 ;  /* 0x000000ffff087224 */ /* 0x008fc600078e0092 */
[----:B--2---:R-:W2:Y:S01]  /*186a0*/  LDL.LU R146, [R1+0x290] ;  /* 0x0002900001927983 */ /* 0x004ea20000300800 */
[----:B------:R-:W-:-:S03]  /*186b0*/  IMAD.MOV.U32 R9, RZ, RZ, R148 ;  /* 0x000000ffff097224 */ /* 0x000fc600078e0094 */
[----:B------:R-:W3:Y:S04]  /*186c0*/  LDL.LU R151, [R1+0x2ac] ;  /* 0x0002ac0001977983 */ /* 0x000ee80000300800 */
[----:B------:R-:W3:Y:S04]  /*186d0*/  LDL.LU R148, [R1+0x2b0] ;  /* 0x0002b00001947983 */ /* 0x000ee80000300800 */
[----:B------:R1:W-:Y:S02]  /*186e0*/  LDGSTS.E [R5+0x7c00], desc[UR12][R8.64], P0 ;  /* 0x07c0000008057fae */ /* 0x0003e4000812184c */
[----:B-1----:R-:W-:-:S05]  /*186f0*/  LOP3.LUT R5, R12, 0x20, RZ, 0x3c, !PT ;  /* 0x000000200c057812 */ /* 0x002fca00078e3cff */
[----:B------:R-:W-:Y:S01]  /*18700*/  IMAD.IADD R5, R5, 0x1, R7 ;  /* 0x0000000105057824 */ /* 0x000fe200078e0207 */
[----:B----4-:R-:W-:-:S05]  /*18710*/  IADD3 R10, P1, R10, R2, RZ ;  /* 0x000000020a0a7210 */ /* 0x010fca0007f3e0ff */
[----:B------:R1:W-:Y:S01]  /*18720*/  STL [R1+0x250], R10 ;  /* 0x0002500a01007387 */ /* 0x0003e20000100800 */
[----:B------:R-:W-:Y:S01]  /*18730*/  IMAD.MOV.U32 R8, RZ, RZ, R10 ;  /* 0x000000ffff087224 */ /* 0x000fe200078e000a */
[----:B------:R-:W-:-:S05]  /*18740*/  IADD3 R11, P2, R11, R2, RZ ;  /* 0x000000020b0b7210 */ /* 0x000fca0007f5e0ff */
[----:B------:R-:W-:Y:S01]  /*18750*/  STL [R1+0x270], R11 ;  /* 0x0002700b01007387 */ /* 0x000fe20000100800 */
[----:B------:R-:W-:-:S04]  /*18760*/  IMAD.X R147, R147, 0x1, R0, P1 ;  /* 0x0000000193937824 */ /* 0x000fc800008e0600 */
[----:B------:R-:W-:Y:S01]  /*18770*/  IMAD.MOV.U32 R9, RZ, RZ, R147 ;  /* 0x000000ffff097224 */ /* 0x000fe200078e0093 */
[----:B------:R4:W-:Y:S01]  /*18780*/  STL [R1+0x24c], R147 ;  /* 0x00024c9301007387 */ /* 0x0009e20000100800 */
[----:B------:R-:W-:-:S03]  /*18790*/  IMAD.X R150, R150, 0x1, R0, P2 ;  /* 0x0000000196967824 */ /* 0x000fc600010e0600 */
[----:B-1----:R-:W3:Y:S04]  /*187a0*/  LDL.LU R10, [R1+0x2d0] ;  /* 0x0002d000010a7983 */ /* 0x002ee80000300800 */
[----:B------:R1:W-:Y:S04]  /*187b0*/  LDGSTS.E [R5+0x100], desc[UR12][R8.64], P0 ;  /* 0x0010000008057fae */ /* 0x0003e8000812184c */
[----:B----4-:R-:W4:Y:S04]  /*187c0*/  LDL.LU R147, [R1+0x2f0] ;  /* 0x0002f00001937983 */ /* 0x010f280000300800 */
[----:B------:R1:W-:Y:S02]  /*187d0*/  STL [R1+0x26c], R150 ;  /* 0x00026c9601007387 */ /* 0x0003e40000100800 */
[----:B-1----:R-:W-:-:S02]  /*187e0*/  IMAD.MOV.U32 R8, RZ, RZ, R11 ;  /* 0x000000ffff087224 */ /* 0x002fc400078e000b */
[----:B------:R-:W4:Y:S01]  /*187f0*/  LDL.LU R11, [R1+0x2cc] ;  /* 0x0002cc00010b7983 */ /* 0x000f220000300800 */
[----:B------:R-:W-:-:S03]  /*18800*/  IMAD.MOV.U32 R9, RZ, RZ, R150 ;  /* 0x000000ffff097224 */ /* 0x000fc600078e0096 */
[----:B------:R-:W4:Y:S04]  /*18810*/  LDL.LU R150, [R1+0x2ec] ;  /* 0x0002ec0001967983 */ /* 0x000f280000300800 */
[----:B------:R1:W-:Y:S01]  /*18820*/  LDGSTS.E [R5+0x500], desc[UR12][R8.64], P0 ;  /* 0x0050000008057fae */ /* 0x0003e2000812184c */
[----:B--2---:R-:W-:-:S05]  /*18830*/  IADD3 R146, P1, R146, R2, RZ ;  /* 0x0000000292927210 */ /* 0x004fca0007f3e0ff */
[----:B------:R-:W-:Y:S01]  /*18840*/  IMAD.X R149, R149, 0x1, R0, P1 ;  /* 0x0000000195957824 */ /* 0x000fe200008e0600 */
[----:B---3--:R-:W-:Y:S01]  /*18850*/  IADD3 R148, P2, R148, R2, RZ ;  /* 0x0000000294947210 */ /* 0x008fe20007f5e0ff */
[----:B------:R2:W-:Y:S01]  /*18860*/  STL [R1+0x290], R146 ;  /* 0x0002909201007387 */ /* 0x0005e20000100800 */
[----:B-1----:R-:W-:Y:S02]  /*18870*/  IMAD.MOV.U32 R8, RZ, RZ, R146 ;  /* 0x000000ffff087224 */ /* 0x002fe400078e0092 */
        /* <DEDUP_REMOVED lines=33> */
[----:B-1----:R-:W-:Y:S01]  /*18a90*/  IMAD.MOV.U32 R8, RZ, RZ, R146 ;  /* 0x000000ffff087224 */ /* 0x002fe200078e0092 */
[----:B------:R-:W-:Y:S01]  /*18aa0*/  IADD3 R149, P2, R149, R2, RZ ;  /* 0x0000000295957210 */ /* 0x000fe20007f5e0ff */
[----:B---3--:R-:W-:-:S04]  /*18ab0*/  IMAD.X R148, R148, 0x1, R0, P1 ;  /* 0x0000000194947824 */ /* 0x008fc800008e0600 */
[----:B------:R-:W-:Y:S01]  /*18ac0*/  IMAD.X R151, R151, 0x1, R0, P2 ;  /* 0x0000000197977824 */ /* 0x000fe200010e0600 */
        /* <DEDUP_REMOVED lines=176> */
[----:B-1----:R-:W-:Y:S01]  /*195d0*/  IMAD.MOV.U32 R8, RZ, RZ, R146 ;  /* 0x000000ffff087224 */ /* 0x002fe200078e0092 */
[----:B------:R-:W-:Y:S01]  /*195e0*/  IADD3 R148, P2, R148, R2, RZ ;  /* 0x0000000294947210 */ /* 0x000fe20007f5e0ff */
[----:B---3--:R-:W-:-:S04]  /*195f0*/  IMAD.X R149, R149, 0x1, R0, P1 ;  /* 0x0000000195957824 */ /* 0x008fc800008e0600 */
[----:B------:R-:W-:Y:S01]  /*19600*/  IMAD.X R151, R151, 0x1, R0, P2 ;  /* 0x0000000197977824 */ /* 0x000fe200010e0600 */
[----:B------:R1:W-:Y:S01]  /*19610*/  STL [R1+0x58c], R149 ;  /* 0x00058c9501007387 */ /* 0x0003e20000100800 */
[----:B------:R-:W-:-:S03]  /*19620*/  IMAD.MOV.U32 R9, RZ, RZ, R149 ;  /* 0x000000ffff097224 */ /* 0x000fc600078e0095 */
[----:B------:R-:W-:Y:S04]  /*19630*/  STL [R1+0x5b0], R148 ;  /* 0x0005b09401007387 */ /* 0x000fe80000100800 */
[----:B------:R2:W-:Y:S04]  /*19640*/  LDGSTS.E [R5+0x6900], desc[UR12][R8.64], P0 ;  /* 0x0690000008057fae */ /* 0x0005e8000812184c */
[----:B-1----:R-:W3:Y:S04]  /*19650*/  LDL.LU R149, [R1+0x610] ;  /* 0x0006100001957983 */ /* 0x002ee80000300800 */
[----:B------:R1:W-:Y:S04]  /*19660*/  STL [R1+0x5ac], R151 ;  /* 0x0005ac9701007387 */ /* 0x0003e80000100800 */
[----:B------:R-:W3:Y:S01]  /*19670*/  LDL.LU R146, [R1+0x630] ;  /* 0x0006300001927983 */ /* 0x000ee20000300800 */
[----:B--2---:R-:W-:-:S03]  /*19680*/  IMAD.MOV.U32 R9, RZ, RZ, R151 ;  /* 0x000000ffff097224 */ /* 0x004fc600078e0097 */
[----:B-1----:R-:W2:Y:S01]  /*19690*/  LDL.LU R151, [R1+0x60c] ;  /* 0x00060c0001977983 */ /* 0x002ea20000300800 */
[----:B------:R-:W-:-:S03]  /*196a0*/  IMAD.MOV.U32 R8, RZ, RZ, R148 ;  /* 0x000000ffff087224 */ /* 0x000fc600078e0094 */
        /* <DEDUP_REMOVED lines=24> */
[----:B------:R-:W-:Y:S03]  /*19830*/  STL [R1+0x610], R149 ;  /* 0x0006109501007387 */ /* 0x000fe60000100800 */
[----:B------:R-:W-:Y:S02]  /*19840*/  IMAD.MOV.U32 R9, RZ, RZ, R151 ;  /* 0x000000ffff097224 */ /* 0x000fe400078e0097 */
[----:B------:R-:W-:Y:S01]  /*19850*/  IMAD.X R148, R148, 0x1, R0, P2 ;  /* 0x0000000194947824 */ /* 0x000fe200010e0600 */
[----:B------:R-:W-:Y:S04]  /*19860*/  STL [R1+0x60c], R151 ;  /* 0x00060c9701007387 */ /* 0x000fe80000100800 */
[----:B------:R-:W-:Y:S04]  /*19870*/  STL [R1+0x630], R146 ;  /* 0x0006309201007387 */ /* 0x000fe80000100800 */
[----:B------:R1:W-:Y:S04]  /*19880*/  LDGSTS.E [R5+0x7900], desc[UR12][R8.64], P0 ;  /* 0x0790000008057fae */ /* 0x0003e8000812184c */
[----:B------:R2:W-:Y:S01]  /*19890*/  STL [R1+0x62c], R148 ;  /* 0x00062c9401007387 */ /* 0x0005e20000100800 */
[----:B-1----:R-:W-:-:S02]  /*198a0*/  IMAD.MOV.U32 R9, RZ, RZ, R148 ;  /* 0x000000ffff097224 */ /* 0x002fc400078e0094 */
[----:B------:R-:W-:Y:S01]  /*198b0*/  IMAD.MOV.U32 R8, RZ, RZ, R146 ;  /* 0x000000ffff087224 */ /* 0x000fe200078e0092 */
[----:B--2---:R-:W2:Y:S04]  /*198c0*/  LDL.LU R148, [R1+0x294] ;  /* 0x0002940001947983 */ /* 0x004ea80000300800 */
[----:B------:R-:W3:Y:S04]  /*198d0*/  LDL.LU R146, [R1+0x298] ;  /* 0x0002980001927983 */ /* 0x000ee80000300800 */
[----:B------:R-:W2:Y:S04]  /*198e0*/  LDL.LU R151, [R1+0x2b4] ;  /* 0x0002b40001977983 */ /* 0x000ea80000300800 */
[----:B------:R1:W-:Y:S04]  /*198f0*/  LDGSTS.E [R5+0x7d00], desc[UR12][R8.64], P0 ;  /* 0x07d0000008057fae */ /* 0x0003e8000812184c */
[----:B------:R-:W2:Y:S01]  /*19900*/  LDL.LU R149, [R1+0x2b8] ;  /* 0x0002b80001957983 */ /* 0x000ea20000300800 */
        /* <DEDUP_REMOVED lines=11> */
[----:B-1----:R-:W2:Y:S04]  /*199c0*/  LDL.LU R10, [R1+0x2d8] ;  /* 0x0002d800010a7983 */ /* 0x002ea80000300800 */
        /* <DEDUP_REMOVED lines=8> */
[----:B---3--:R-:W-:-:S05]  /*19a50*/  IADD3 R146, P1, R146, R2, RZ ;  /* 0x0000000292927210 */ /* 0x008fca0007f3e0ff */
[----:B--2---:R-:W-:Y:S01]  /*19a60*/  IMAD.X R148, R148, 0x1, R0, P1 ;  /* 0x0000000194947824 */ /* 0x004fe200008e0600 */
[----:B------:R2:W-:Y:S01]  /*19a70*/  STL [R1+0x298], R146 ;  /* 0x0002989201007387 */ /* 0x0005e20000100800 */
[----:B-1----:R-:W-:Y:S01]  /*19a80*/  IMAD.MOV.U32 R8, RZ, RZ, R146 ;  /* 0x000000ffff087224 */ /* 0x002fe200078e0092 */
[----:B------:R-:W-:Y:S02]  /*19a90*/  IADD3 R149, P2, R149, R2, RZ ;  /* 0x0000000295957210 */ /* 0x000fe40007f5e0ff */
[----:B------:R1:W-:Y:S01]  /*19aa0*/  STL [R1+0x294], R148 ;  /* 0x0002949401007387 */ /* 0x0003e20000100800 */
[----:B------:R-:W-:Y:S02]  /*19ab0*/  IMAD.MOV.U32 R9, RZ, RZ, R148 ;  /* 0x000000ffff097224 */ /* 0x000fe400078e0094 */
[----:B------:R-:W-:Y:S01]  /*19ac0*/  IMAD.X R151, R151, 0x1, R0, P2 ;  /* 0x0000000197977824 */ /* 0x000fe200010e0600 */
[----:B------:R3:W-:Y:S04]  /*19ad0*/  STL [R1+0x2b8], R149 ;  /* 0x0002b89501007387 */ /* 0x0007e80000100800 */
[----:B--2---:R-:W2:Y:S04]  /*19ae0*/  LDL.LU R146, [R1+0x318] ;  /* 0x0003180001927983 */ /* 0x004ea80000300800 */
[----:B------:R3:W-:Y:S04]  /*19af0*/  STL [R1+0x2b4], R151 ;  /* 0x0002b49701007387 */ /* 0x0007e80000100800 */
[----:B------:R3:W-:Y:S04]  /*19b00*/  LDGSTS.E [R5+0xa00], desc[UR12][R8.64], P0 ;  /* 0x00a0000008057fae */ /* 0x0007e8000812184c */
[----:B-1----:R-:W2:Y:S01]  /*19b10*/  LDL.LU R148, [R1+0x338] ;  /* 0x0003380001947983 */ /* 0x002ea20000300800 */
[----:B---3--:R-:W-:-:S02]  /*19b20*/  IMAD.MOV.U32 R8, RZ, RZ, R149 ;  /* 0x000000ffff087224 */ /* 0x008fc400078e0095 */
[----:B------:R-:W-:Y:S01]  /*19b30*/  IMAD.MOV.U32 R9, RZ, RZ, R151 ;  /* 0x000000ffff097224 */ /* 0x000fe200078e0097 */
[----:B------:R-:W3:Y:S04]  /*19b40*/  LDL.LU R149, [R1+0x314] ;  /* 0x0003140001957983 */ /* 0x000ee80000300800 */
[----:B------:R-:W3:Y:S04]  /*19b50*/  LDL.LU R151, [R1+0x334] ;  /* 0x0003340001977983 */ /* 0x000ee80000300800 */
[----:B------:R1:W-:Y:S01]  /*19b60*/  LDGSTS.E [R5+0xe00], desc[UR12][R8.64], P0 ;  /* 0x00e0000008057fae */ /* 0x0003e2000812184c */
[----:B------:R-:W-:-:S02]  /*19b70*/  IADD3 R10, P1, R10, R2, RZ ;  /* 0x000000020a0a7210 */ /* 0x000fc40007f3e0ff */
        /* <DEDUP_REMOVED lines=133> */
[----:B------:R2:W-:Y:S04]  /*1a3d0*/  STL [R1+0x4b8], R149 ;  /* 0x0004b89501007387 */ /* 0x0005e80000100800 */
[----:B------:R3:W-:Y:S04]  /*1a3e0*/  LDGSTS.E [R5+0x4a00], desc[UR12][R8.64], P0 ;  /* 0x04a0000008057fae */ /* 0x0007e8000812184c */
[----:B-1----:R-:W4:Y:S04]  /*1a3f0*/  LDL.LU R148, [R1+0x518] ;  /* 0x0005180001947983 */ /* 0x002f280000300800 */
[----:B------:R1:W-:Y:S04]  /*1a400*/  STL [R1+0x4b4], R151 ;  /* 0x0004b49701007387 */ /* 0x0003e80000100800 */
[----:B------:R-:W4:Y:S01]  /*1a410*/  LDL.LU R146, [R1+0x538] ;  /* 0x0005380001927983 */ /* 0x000f220000300800 */
[----:B---3--:R-:W-:-:S02]  /*1a420*/  IMAD.MOV.U32 R8, RZ, RZ, R149 ;  /* 0x000000ffff087224 */ /* 0x008fc400078e0095 */
[----:B------:R-:W-:Y:S01]  /*1a430*/  IMAD.MOV.U32 R9, RZ, RZ, R151 ;  /* 0x000000ffff097224 */ /* 0x000fe200078e0097 */
[----:B--2---:R-:W2:Y:S04]  /*1a440*/  LDL.LU R149, [R1+0x514] ;  /* 0x0005140001957983 */ /* 0x004ea80000300800 */
[----:B-1----:R-:W3:Y:S04]  /*1a450*/  LDL.LU R151, [R1+0x534] ;  /* 0x0005340001977983 */ /* 0x002ee80000300800 */
        /* <DEDUP_REMOVED lines=19> */
[-C--:B------:R-:W-:Y:S02]  /*1a590*/  IADD3 R148, P1, R148, R2.reuse, RZ ;  /* 0x0000000294947210 */ /* 0x080fe40007f3e0ff */
[----:B------:R-:W-:-:S03]  /*1a5a0*/  IADD3 R146, P2, R146, R2, RZ ;  /* 0x0000000292927210 */ /* 0x000fc60007f5e0ff */
[----:B--2---:R-:W-:Y:S01]  /*1a5b0*/  IMAD.X R149, R149, 0x1, R0, P1 ;  /* 0x0000000195957824 */ /* 0x004fe200008e0600 */
[----:B------:R2:W-:Y:S01]  /*1a5c0*/  STL [R1+0x518], R148 ;  /* 0x0005189401007387 */ /* 0x0005e20000100800 */
[----:B-1----:R-:W-:Y:S02]  /*1a5d0*/  IMAD.MOV.U32 R8, RZ, RZ, R148 ;  /* 0x000000ffff087224 */ /* 0x002fe400078e0094 */
[----:B---3--:R-:W-:Y:S01]  /*1a5e0*/  IMAD.X R151, R151, 0x1, R0, P2 ;  /* 0x0000000197977824 */ /* 0x008fe200010e0600 */
[----:B------:R1:W-:Y:S01]  /*1a5f0*/  STL [R1+0x514], R149 ;  /* 0x0005149501007387 */ /* 0x0003e20000100800 */
[----:B------:R-:W-:-:S03]  /*1a600*/  IMAD.MOV.U32 R9, RZ, RZ, R149 ;  /* 0x000000ffff097224 */ /* 0x000fc600078e0095 */
[----:B------:R-:W-:Y:S04]  /*1a610*/  STL [R1+0x538], R146 ;  /* 0x0005389201007387 */ /* 0x000fe80000100800 */
[----:B--2---:R-:W2:Y:S04]  /*1a620*/  LDL.LU R148, [R1+0x598] ;  /* 0x0005980001947983 */ /* 0x004ea80000300800 */
[----:B------:R3:W-:Y:S04]  /*1a630*/  STL [R1+0x534], R151 ;  /* 0x0005349701007387 */ /* 0x0007e80000100800 */
[----:B------:R3:W-:Y:S04]  /*1a640*/  LDGSTS.E [R5+0x5a00], desc[UR12][R8.64], P0 ;  /* 0x05a0000008057fae */ /* 0x0007e8000812184c */
[----:B-1----:R-:W2:Y:S01]  /*1a650*/  LDL.LU R149, [R1+0x5b8] ;  /* 0x0005b80001957983 */ /* 0x002ea20000300800 */
[----:B---3--:R-:W-:-:S02]  /*1a660*/  IMAD.MOV.U32 R8, RZ, RZ, R146 ;  /* 0x000000ffff087224 */ /* 0x008fc400078e0092 */
[----:B------:R-:W-:Y:S02]  /*1a670*/  IMAD.MOV.U32 R9, RZ, RZ, R151 ;  /* 0x000000ffff097224 */ /* 0x000fe400078e0097 */
        /* <DEDUP_REMOVED lines=22> */
[----:B-1----:R-:W-:Y:S01]  /*1a7e0*/  IMAD.MOV.U32 R8, RZ, RZ, R148 ;  /* 0x000000ffff087224 */ /* 0x002fe200078e0094 */
[----:B------:R-:W-:Y:S01]  /*1a7f0*/  IADD3 R149, P2, R149, R2, RZ ;  /* 0x0000000295957210 */ /* 0x000fe20007f5e0ff */
[----:B---3--:R-:W-:-:S04]  /*1a800*/  IMAD.X R151, R151, 0x1, R0, P1 ;  /* 0x0000000197977824 */ /* 0x008fc800008e0600 */
[----:B------:R-:W-:Y:S02]  /*1a810*/  IMAD.MOV.U32 R9, RZ, RZ, R151 ;  /* 0x000000ffff097224 */ /* 0x000fe400078e0097 */
[----:B------:R-:W-:-:S03]  /*1a820*/  IMAD.X R146, R146, 0x1, R0, P2 ;  /* 0x0000000192927824 */ /* 0x000fc600010e0600 */
[----:B------:R1:W-:Y:S04]  /*1a830*/  LDGSTS.E [R5+0x6a00], desc[UR12][R8.64], P0 ;  /* 0x06a0000008057fae */ /* 0x0003e8000812184c */
[----:B------:R-:W-:Y:S04]  /*1a840*/  STL [R1+0x598], R148 ;  /* 0x0005989401007387 */ /* 0x000fe80000100800 */
[----:B------:R2:W-:Y:S01]  /*1a850*/  STL [R1+0x594], R151 ;  /* 0x0005949701007387 */ /* 0x0005e20000100800 */
[----:B-1----:R-:W-:Y:S02]  /*1a860*/  IMAD.MOV.U32 R8, RZ, RZ, R149 ;  /* 0x000000ffff087224 */ /* 0x002fe400078e0095 */
[----:B------:R-:W-:Y:S01]  /*1a870*/  IMAD.MOV.U32 R9, RZ, RZ, R146 ;  /* 0x000000ffff097224 */ /* 0x000fe200078e0092 */
[----:B------:R-:W-:Y:S04]  /*1a880*/  STL [R1+0x5b8], R149 ;  /* 0x0005b89501007387 */ /* 0x000fe80000100800 */
[----:B--2---:R-:W2:Y:S04]  /*1a890*/  LDL.LU R151, [R1+0x618] ;  /* 0x0006180001977983 */ /* 0x004ea80000300800 */
[----:B------:R1:W-:Y:S04]  /*1a8a0*/  LDGSTS.E [R5+0x6e00], desc[UR12][R8.64], P0 ;  /* 0x06e0000008057fae */ /* 0x0003e8000812184c */
[----:B------:R3:W-:Y:S04]  /*1a8b0*/  STL [R1+0x5b4], R146 ;  /* 0x0005b49201007387 */ /* 0x0007e80000100800 */
[----:B------:R-:W2:Y:S04]  /*1a8c0*/  LDL.LU R148, [R1+0x638] ;  /* 0x0006380001947983 */ /* 0x000ea80000300800 */
[----:B---3--:R-:W5:Y:S04]  /*1a8d0*/  LDL.LU R146, [R1+0x7a4] ;  /* 0x0007a40001927983 */ /* 0x008f680000300800 */
[----:B------:R-:W3:Y:S01]  /*1a8e0*/  LDL.LU R149, [R1+0x634] ;  /* 0x0006340001957983 */ /* 0x000ee20000300800 */
[----:B----4-:R-:W-:-:S05]  /*1a8f0*/  IADD3 R10, P1, R10, R2, RZ ;  /* 0x000000020a0a7210 */ /* 0x010fca0007f3e0ff */
[----:B-1----:R-:W-:Y:S01]  /*1a900*/  IMAD.MOV.U32 R8, RZ, RZ, R10 ;  /* 0x000000ffff087224 */ /* 0x002fe200078e000a */
[----:B------:R-:W-:Y:S01]  /*1a910*/  IADD3 R147, P2, R147, R2, RZ ;  /* 0x0000000293937210 */ /* 0x000fe20007f5e0ff */
[----:B------:R1:W-:Y:S01]  /*1a920*/  STL [R1+0x5d8], R10 ;  /* 0x0005d80a01007387 */ /* 0x0003e20000100800 */
[----:B------:R-:W-:-:S04]  /*1a930*/  IMAD.X R11, R11, 0x1, R0, P1 ;  /* 0x000000010b0b7824 */ /* 0x000fc800008e0600 */
[----:B------:R-:W-:Y:S02]  /*1a940*/  IMAD.MOV.U32 R9, RZ, RZ, R11 ;  /* 0x000000ffff097224 */ /* 0x000fe400078e000b */
[----:B------:R-:W-:Y:S01]  /*1a950*/  IMAD.X R150, R150, 0x1, R0, P2 ;  /* 0x0000000196967824 */ /* 0x000fe200010e0600 */
[----:B------:R4:W-:Y:S04]  /*1a960*/  STL [R1+0x5d4], R11 ;  /* 0x0005d40b01007387 */ /* 0x0009e80000100800 */
[----:B------:R4:W-:Y:S04]  /*1a970*/  LDGSTS.E [R5+0x7200], desc[UR12][R8.64], P0 ;  /* 0x0720000008057fae */ /* 0x0009e8000812184c */
[----:B------:R4:W-:Y:S04]  /*1a980*/  STL [R1+0x5f8], R147 ;  /* 0x0005f89301007387 */ /* 0x0009e80000100800 */
[----:B-1----:R-:W3:Y:S01]  /*1a990*/  LDL.LU R10, [R1+0x260] ;  /* 0x00026000010a7983 */ /* 0x002ee20000300800 */
[----:B----4-:R-:W-:-:S02]  /*1a9a0*/  IMAD.MOV.U32 R8, RZ, RZ, R147 ;  /* 0x000000ffff087224 */ /* 0x010fc400078e0093 */
[----:B------:R-:W-:Y:S01]  /*1a9b0*/  IMAD.MOV.U32 R9, RZ, RZ, R150 ;  /* 0x000000ffff097224 */ /* 0x000fe200078e0096 */
[----:B------:R1:W-:Y:S04]  /*1a9c0*/  STL [R1+0x5f4], R150 ;  /* 0x0005f49601007387 */ /* 0x0003e80000100800 */
[----:B------:R-:W4:Y:S04]  /*1a9d0*/  LDL.LU R11, [R1+0x280] ;  /* 0x00028000010b7983 */ /* 0x000f280000300800 */
[----:B------:R-:W4:Y:S04]  /*1a9e0*/  LDL.LU R147, [R1+0x25c] ;  /* 0x00025c0001937983 */ /* 0x000f280000300800 */
[----:B-1----:R-:W4:Y:S04]  /*1a9f0*/  LDL.LU R150, [R1+0x27c] ;  /* 0x00027c0001967983 */ /* 0x002f280000300800 */
[----:B------:R1:W-:Y:S04]  /*1aa00*/  LDGSTS.E [R5+0x7600], desc[UR12][R8.64], P0 ;  /* 0x0760000008057fae */ /* 0x0003e8000812184c */
[----:B------:R-:W4:Y:S01]  /*1aa10*/  LDL.LU R9, [R1+0x614] ;  /* 0x0006140001097983 */ /* 0x000f220000300800 */
[----:B--2---:R-:W-:-:S05]  /*1aa20*/  IADD3 R151, P1, R151, R2, RZ ;  /* 0x0000000297977210 */ /* 0x004fca0007f3e0ff */
[----:B-1----:R-:W-:Y:S01]  /*1aa30*/  IMAD.MOV.U32 R8, RZ, RZ, R151 ;  /* 0x000000ffff087224 */ /* 0x002fe200078e0097 */
[----:B------:R-:W-:Y:S01]  /*1aa40*/  IADD3 R148, P2, R148, R2, RZ ;  /* 0x0000000294947210 */ /* 0x000fe20007f5e0ff */
[----:B------:R-:W-:Y:S04]  /*1aa50*/  STL [R1+0x618], R151 ;  /* 0x0006189701007387 */ /* 0x000fe80000100800 */
[--C-:B---3--:R-:W-:Y:S02]  /*1aa60*/  IMAD.X R149, R149, 0x1, R0.reuse, P2 ;  /* 0x0000000195957824 */ /* 0x108fe400010e0600 */
[----:B----4-:R-:W-:-:S05]  /*1aa70*/  IMAD.X R9, R9, 0x1, R0, P1 ;  /* 0x0000000109097824 */ /* 0x010fca00008e0600 */
[----:B------:R1:W-:Y:S04]  /*1aa80*/  STL [R1+0x614], R9 ;  /* 0x0006140901007387 */ /* 0x0003e80000100800 */
[----:B------:R2:W-:Y:S01]  /*1aa90*/  LDGSTS.E [R5+0x7a00], desc[UR12][R8.64], P0 ;  /* 0x07a0000008057fae */ /* 0x0005e2000812184c */
[----:B------:R-:W-:-:S03]  /*1aaa0*/  IADD3 R10, P1, R10, R2, RZ ;  /* 0x000000020a0a7210 */ /* 0x000fc60007f3e0ff */
[----:B------:R-:W-:Y:S01]  /*1aab0*/  STL [R1+0x638], R148 ;  /* 0x0006389401007387 */ /* 0x000fe20000100800 */
[----:B--2---:R-:W-:Y:S02]  /*1aac0*/  IMAD.MOV.U32 R8, RZ, RZ, R148 ;  /* 0x000000ffff087224 */ /* 0x004fe400078e0094 */
[----:B-1----:R-:W-:Y:S01]  /*1aad0*/  IMAD.MOV.U32 R9, RZ, RZ, R149 ;  /* 0x000000ffff097224 */ /* 0x002fe200078e0095 */
[----:B------:R1:W-:Y:S04]  /*1aae0*/  STL [R1+0x634], R149 ;  /* 0x0006349501007387 */ /* 0x0003e80000100800 */
[----:B------:R2:W-:Y:S04]  /*1aaf0*/  LDGSTS.E [R5+0x7e00], desc[UR12][R8.64], P0 ;  /* 0x07e0000008057fae */ /* 0x0005e8000812184c */
[----:B-1----:R-:W3:Y:S04]  /*1ab00*/  LDL.LU R149, [R1+0x2a0] ;  /* 0x0002a00001957983 */ /* 0x002ee80000300800 */
[----:B------:R-:W4:Y:S01]  /*1ab10*/  LDL.LU R151, [R1+0x2bc] ;  /* 0x0002bc0001977983 */ /* 0x000f220000300800 */
[----:B--2---:R-:W-:-:S03]  /*1ab20*/  LOP3.LUT R9, R12, 0x60, RZ, 0x3c, !PT ;  /* 0x000000600c097812 */ /* 0x004fc600078e3cff */
[----:B------:R-:W2:Y:S02]  /*1ab30*/  LDL.LU R148, [R1+0x2c0] ;  /* 0x0002c00001947983 */ /* 0x000ea40000300800 */
[----:B------:R-:W-:Y:S02]  /*1ab40*/  IMAD.IADD R5, R9, 0x1, R7 ;  /* 0x0000000109057824 */ /* 0x000fe400078e0207 */
[----:B------:R1:W-:Y:S04]  /*1ab50*/  STL [R1+0x260], R10 ;  /* 0x0002600a01007387 */ /* 0x0003e80000100800 */
[----:B------:R-:W4:Y:S01]  /*1ab60*/  LDL.LU R7, [R1+0x29c] ;  /* 0x00029c0001077983 */ /* 0x000f220000300800 */
[----:B------:R-:W-:Y:S01]  /*1ab70*/  IMAD.X R147, R147, 0x1, R0, P1 ;  /* 0x0000000193937824 */ /* 0x000fe200008e0600 */
[----:B------:R-:W-:Y:S01]  /*1ab80*/  IADD3 R11, P2, R11, R2, RZ ;  /* 0x000000020b0b7210 */ /* 0x000fe20007f5e0ff */
[----:B------:R-:W-:-:S02]  /*1ab90*/  IMAD.MOV.U32 R8, RZ, RZ, R10 ;  /* 0x000000ffff087224 */ /* 0x000fc400078e000a */
[----:B------:R-:W-:Y:S01]  /*1aba0*/  IMAD.MOV.U32 R9, RZ, RZ, R147 ;  /* 0x000000ffff097224 */ /* 0x000fe200078e0093 */
[----:B------:R1:W-:Y:S01]  /*1abb0*/  STL [R1+0x25c], R147 ;  /* 0x00025c9301007387 */ /* 0x0003e20000100800 */
[----:B------:R-:W-:-:S03]  /*1abc0*/  IMAD.X R150, R150, 0x1, R0, P2 ;  /* 0x0000000196967824 */ /* 0x000fc600010e0600 */
[----:B------:R1:W-:Y:S04]  /*1abd0*/  STL [R1+0x280], R11 ;  /* 0x0002800b01007387 */ /* 0x0003e80000100800 */
[----:B-1----:R-:W4:Y:S04]  /*1abe0*/  LDL.LU R10, [R1+0x2e0] ;  /* 0x0002e000010a7983 */ /* 0x002f280000300800 */
[----:B------:R-:W4:Y:S04]  /*1abf0*/  LDL.LU R147, [R1+0x300] ;  /* 0x0003000001937983 */ /* 0x000f280000300800 */
[----:B------:R1:W-:Y:S04]  /*1ac00*/  LDGSTS.E [R5+0x300], desc[UR12][R8.64], P0 ;  /* 0x0030000008057fae */ /* 0x0003e8000812184c */
[----:B------:R1:W-:Y:S02]  /*1ac10*/  STL [R1+0x27c], R150 ;  /* 0x00027c9601007387 */ /* 0x0003e40000100800 */
[----:B-1----:R-:W-:-:S02]  /*1ac20*/  IMAD.MOV.U32 R8, RZ, RZ, R11 ;  /* 0x000000ffff087224 */ /* 0x002fc400078e000b */
[----:B------:R-:W-:Y:S01]  /*1ac30*/  IMAD.MOV.U32 R9, RZ, RZ, R150 ;  /* 0x000000ffff097224 */ /* 0x000fe200078e0096 */
[----:B------:R-:W4:Y:S04]  /*1ac40*/  LDL.LU R11, [R1+0x2dc] ;  /* 0x0002dc00010b7983 */ /* 0x000f280000300800 */
[----:B------:R-:W4:Y:S04]  /*1ac50*/  LDL.LU R150, [R1+0x2fc] ;  /* 0x0002fc0001967983 */ /* 0x000f280000300800 */
[----:B------:R1:W-:Y:S01]  /*1ac60*/  LDGSTS.E [R5+0x700], desc[UR12][R8.64], P0 ;  /* 0x0070000008057fae */ /* 0x0003e2000812184c */
[----:B---3--:R-:W-:-:S02]  /*1ac70*/  IADD3 R149, P1, R149, R2, RZ ;  /* 0x0000000295957210 */ /* 0x008fc40007f3e0ff */
[----:B--2---:R-:W-:-:S03]  /*1ac80*/  IADD3 R148, P2, R148, R2, RZ ;  /* 0x0000000294947210 */ /* 0x004fc60007f5e0ff */
[----:B------:R-:W-:Y:S01]  /*1ac90*/  STL [R1+0x2a0], R149 ;  /* 0x0002a09501007387 */ /* 0x000fe20000100800 */
[----:B-1----:R-:W-:Y:S02]  /*1aca0*/  IMAD.MOV.U32 R8, RZ, RZ, R149 ;  /* 0x000000ffff087224 */ /* 0x002fe400078e0095 */
[--C-:B----4-:R-:W-:Y:S02]  /*1acb0*/  IMAD.X R7, R7, 0x1, R0.reuse, P1 ;  /* 0x0000000107077824 */ /* 0x110fe400008e0600 */
[----:B------:R-:W-:Y:S02]  /*1acc0*/  IMAD.X R151, R151, 0x1, R0, P2 ;  /* 0x0000000197977824 */ /* 0x000fe400010e0600 */
[----:B------:R-:W-:Y:S01]  /*1acd0*/  IMAD.MOV.U32 R9, RZ, RZ, R7 ;  /* 0x000000ffff097224 */ /* 0x000fe200078e0007 */
[----:B------:R1:W-:Y:S04]  /*1ace0*/  STL [R1+0x29c], R7 ;  /* 0x00029c0701007387 */ /* 0x0003e80000100800 */
[----:B------:R2:W-:Y:S04]  /*1acf0*/  STL [R1+0x2c0], R148 ;  /* 0x0002c09401007387 */ /* 0x0005e80000100800 */
[----:B------:R3:W-:Y:S04]  /*1ad00*/  LDGSTS.E [R5+0xb00], desc[UR12][R8.64], P0 ;  /* 0x00b0000008057fae */ /* 0x0007e8000812184c */
[----:B-1----:R-:W4:Y:S04]  /*1ad10*/  LDL.LU R7, [R1+0x320] ;  /* 0x0003200001077983 */ /* 0x002f280000300800 */
[----:B------:R1:W-:Y:S04]  /*1ad20*/  STL [R1+0x2bc], R151 ;  /* 0x0002bc9701007387 */ /* 0x0003e80000100800 */
[----:B------:R-:W4:Y:S01]  /*1ad30*/  LDL.LU R149, [R1+0x340] ;  /* 0x0003400001957983 */ /* 0x000f220000300800 */
[----:B---3--:R-:W-:-:S03]  /*1ad40*/  IMAD.MOV.U32 R8, RZ, RZ, R148 ;  /* 0x000000ffff087224 */ /* 0x008fc600078e0094 */
[----:B--2---:R-:W2:Y:S01]  /*1ad50*/  LDL.LU R148, [R1+0x31c] ;  /* 0x00031c0001947983 */ /* 0x004ea20000300800 */
[----:B------:R-:W-:-:S03]  /*1ad60*/  IMAD.MOV.U32 R9, RZ, RZ, R151 ;  /* 0x000000ffff097224 */ /* 0x000fc600078e0097 */
[----:B-1----:R-:W3:Y:S01]  /*1ad70*/  LDL.LU R151, [R1+0x33c] ;  /* 0x00033c0001977983 */ /* 0x002ee20000300800 */
[-C--:B------:R-:W-:Y:S02]  /*1ad80*/  IADD3 R10, P1, R10, R2.reuse, RZ ;  /* 0x000000020a0a7210 */ /* 0x080fe40007f3e0ff */
[----:B------:R-:W-:Y:S01]  /*1ad90*/  IADD3 R147, P2, R147, R2, RZ ;  /* 0x0000000293937210 */ /* 0x000fe20007f5e0ff */
[----:B------:R1:W-:Y:S02]  /*1ada0*/  LDGSTS.E [R5+0xf00], desc[UR12][R8.64], P0 ;  /* 0x00f0000008057fae */ /* 0x0003e4000812184c */
[--C-:B------:R-:W-:Y:S02]  /*1adb0*/  IMAD.X R11, R11, 0x1, R0.reuse, P1 ;  /* 0x000000010b0b7824 */ /* 0x100fe400008e0600 */
[----:B------:R1:W-:Y:S01]  /*1adc0*/  STL [R1+0x2e0], R10 ;  /* 0x0002e00a01007387 */ /* 0x0003e20000100800 */
[----:B------:R-:W-:-:S03]  /*1add0*/  IMAD.X R150, R150, 0x1, R0, P2 ;  /* 0x0000000196967824 */ /* 0x000fc600010e0600 */
[----:B------:R1:W-:Y:S02]  /*1ade0*/  STL [R1+0x2dc], R11 ;  /* 0x0002dc0b01007387 */ /* 0x0003e40000100800 */
[----:B-1----:R-:W-:Y:S02]  /*1adf0*/  IMAD.MOV.U32 R8, RZ, RZ, R10 ;  /* 0x000000ffff087224 */ /* 0x002fe400078e000a */
[----:B------:R1:W-:Y:S01]  /*1ae00*/  STL [R1+0x300], R147 ;  /* 0x0003009301007387 */ /* 0x0003e20000100800 */
[----:B------:R-:W-:-:S03]  /*1ae10*/  IMAD.MOV.U32 R9, RZ, RZ, R11 ;  /* 0x000000ffff097224 */ /* 0x000fc600078e000b */
[----:B------:R-:W3:Y:S04]  /*1ae20*/  LDL.LU R10, [R1+0x360] ;  /* 0x00036000010a7983 */ /* 0x000ee80000300800 */
[----:B------:R1:W-:Y:S04]  /*1ae30*/  STL [R1+0x2fc], R150 ;  /* 0x0002fc9601007387 */ /* 0x0003e80000100800 */
[----:B------:R1:W-:Y:S04]  /*1ae40*/  LDGSTS.E [R5+0x1300], desc[UR12][R8.64], P0 ;  /* 0x0130000008057fae */ /* 0x0003e8000812184c */
[----:B------:R-:W3:Y:S01]  /*1ae50*/  LDL.LU R11, [R1+0x380] ;  /* 0x00038000010b7983 */ /* 0x000ee20000300800 */
[----:B-1----:R-:W-:-:S02]  /*1ae60*/  IMAD.MOV.U32 R8, RZ, RZ, R147 ;  /* 0x000000ffff087224 */ /* 0x002fc400078e0093 */
[----:B------:R-:W-:Y:S01]  /*1ae70*/  IMAD.MOV.U32 R9, RZ, RZ, R150 ;  /* 0x000000ffff097224 */ /* 0x000fe200078e0096 */
[----:B------:R-:W3:Y:S04]  /*1ae80*/  LDL.LU R147, [R1+0x35c] ;  /* 0x00035c0001937983 */ /* 0x000ee80000300800 */
[----:B------:R-:W3:Y:S04]  /*1ae90*/  LDL.LU R150, [R1+0x37c] ;  /* 0x00037c0001967983 */ /* 0x000ee80000300800 */
[----:B------:R1:W-:Y:S01]  /*1aea0*/  LDGSTS.E [R5+0x1700], desc[UR12][R8.64], P0 ;  /* 0x0170000008057fae */ /* 0x0003e2000812184c */
[----:B----4-:R-:W-:-:S02]  /*1aeb0*/  IADD3 R7, P1, R7, R2, RZ ;  /* 0x0000000207077210 */ /* 0x010fc40007f3e0ff */
[----:B------:R-:W-:-:S03]  /*1aec0*/  IADD3 R149, P2, R149, R2, RZ ;  /* 0x0000000295957210 */ /* 0x000fc60007f5e0ff */
[--C-:B--2---:R-:W-:Y:S01]  /*1aed0*/  IMAD.X R148, R148, 0x1, R0.reuse, P1 ;  /* 0x0000000194947824 */ /* 0x104fe200008e0600 */
[----:B------:R2:W-:Y:S01]  /*1aee0*/  STL [R1+0x320], R7 ;  /* 0x0003200701007387 */ /* 0x0005e20000100800 */
[----:B-1----:R-:W-:Y:S02]  /*1aef0*/  IMAD.MOV.U32 R8, RZ, RZ, R7 ;  /* 0x000000ffff087224 */ /* 0x002fe400078e0007 */
[----:B---3--:R-:W-:Y:S01]  /*1af00*/  IMAD.X R151, R151, 0x1, R0, P2 ;  /* 0x0000000197977824 */ /* 0x008fe200010e0600 */
[----:B------:R1:W-:Y:S01]  /*1af10*/  STL [R1+0x31c], R148 ;  /* 0x00031c9401007387 */ /* 0x0003e20000100800 */
[----:B------:R-:W-:-:S03]  /*1af20*/  IMAD.MOV.U32 R9, RZ, RZ, R148 ;  /* 0x000000ffff097224 */ /* 0x000fc600078e0094 */
[----:B------:R3:W-:Y:S04]  /*1af30*/  STL [R1+0x340], R149 ;  /* 0x0003409501007387 */ /* 0x0007e80000100800 */
[----:B--2---:R-:W2:Y:S04]  /*1af40*/  LDL.LU R7, [R1+0x3a0] ;  /* 0x0003a00001077983 */ /* 0x004ea80000300800 */
[----:B------:R4:W-:Y:S04]  /*1af50*/  STL [R1+0x33c], R151 ;  /* 0x00033c9701007387 */ /* 0x0009e80000100800 */
[----:B------:R4:W-:Y:S04]  /*1af60*/  LDGSTS.E [R5+0x1b00], desc[UR12][R8.64], P0 ;  /* 0x01b0000008057fae */ /* 0x0009e8000812184c */
[----:B-1----:R-:W2:Y:S01]  /*1af70*/  LDL.LU R148, [R1+0x3c0] ;  /* 0x0003c00001947983 */ /* 0x002ea20000300800 */
[----:B----4-:R-:W-:-:S03]  /*1af80*/  IMAD.MOV.U32 R8, RZ, RZ, R149 ;  /* 0x000000ffff087224 */ /* 0x010fc600078e0095 */
[----:B---3--:R-:W3:Y:S01]  /*1af90*/  LDL.LU R149, [R1+0x39c] ;  /* 0x00039c0001957983 */ /* 0x008ee20000300800 */
[----:B------:R-:W-:-:S03]  /*1afa0*/  IMAD.MOV.U32 R9, RZ, RZ, R151 ;  /* 0x000000ffff097224 */ /* 0x000fc600078e0097 */
[----:B------:R-:W4:Y:S01]  /*1afb0*/  LDL.LU R151, [R1+0x3bc] ;  /* 0x0003bc0001977983 */ /* 0x000f220000300800 */
        /* <DEDUP_REMOVED lines=8> */
[----:B------:R-:W-:Y:S01]  /*1b040*/  IMAD.MOV.U32 R9, RZ, RZ, R147 ;  /* 0x000000ffff097224 */ /* 0x000fe200078e0093 */
[----:B------:R1:W-:Y:S04]  /*1b050*/  STL [R1+0x380], R11 ;  /* 0x0003800b01007387 */ /* 0x0003e80000100800 */
[----:B------:R-:W4:Y:S04]  /*1b060*/  LDL.LU R10, [R1+0x3e0] ;  /* 0x0003e000010a7983 */ /* 0x000f280000300800 */
[----:B------:R1:W-:Y:S04]  /*1b070*/  STL [R1+0x37c], R150 ;  /* 0x00037c9601007387 */ /* 0x0003e80000100800 */
[----:B------:R1:W-:Y:S04]  /*1b080*/  LDGSTS.E [R5+0x2300], desc[UR12][R8.64], P0 ;  /* 0x0230000008057fae */ /* 0x0003e8000812184c */
[----:B------:R-:W4:Y:S01]  /*1b090*/  LDL.LU R147, [R1+0x400] ;  /* 0x0004000001937983 */ /* 0x000f220000300800 */
[----:B-1----:R-:W-:-:S02]  /*1b0a0*/  IMAD.MOV.U32 R8, RZ, RZ, R11 ;  /* 0x000000ffff087224 */ /* 0x002fc400078e000b */
[----:B------:R-:W-:Y:S01]  /*1b0b0*/  IMAD.MOV.U32 R9, RZ, RZ, R150 ;  /* 0x000000ffff097224 */ /* 0x000fe200078e0096 */
[----:B------:R-:W4:Y:S04]  /*1b0c0*/  LDL.LU R11, [R1+0x3dc] ;  /* 0x0003dc00010b7983 */ /* 0x000f280000300800 */
[----:B------:R-:W4:Y:S04]  /*1b0d0*/  LDL.LU R150, [R1+0x3fc] ;  /* 0x0003fc0001967983 */ /* 0x000f280000300800 */
[----:B------:R1:W-:Y:S01]  /*1b0e0*/  LDGSTS.E [R5+0x2700], desc[UR12][R8.64], P0 ;  /* 0x0270000008057fae */ /* 0x0003e2000812184c */
[----:B--2---:R-:W-:-:S05]  /*1b0f0*/  IADD3 R7, P1, R7, R2, RZ ;  /* 0x0000000207077210 */ /* 0x004fca0007f3e0ff */
[----:B------:R2:W-:Y:S01]  /*1b100*/  STL [R1+0x3a0], R7 ;  /* 0x0003a00701007387 */ /* 0x0005e20000100800 */
[----:B-1----:R-:W-:Y:S01]  /*1b110*/  IMAD.MOV.U32 R8, RZ, RZ, R7 ;  /* 0x000000ffff087224 */ /* 0x002fe200078e0007 */
[----:B------:R-:W-:Y:S01]  /*1b120*/  IADD3 R148, P2, R148, R2, RZ ;  /* 0x0000000294947210 */ /* 0x000fe20007f5e0ff */
[----:B---3--:R-:W-:-:S04]  /*1b130*/  IMAD.X R149, R149, 0x1, R0, P1 ;  /* 0x0000000195957824 */ /* 0x008fc800008e0600 */
[----:B----4-:R-:W-:Y:S01]  /*1b140*/  IMAD.X R151, R151, 0x1, R0, P2 ;  /* 0x0000000197977824 */ /* 0x010fe200010e0600 */
        /* <DEDUP_REMOVED lines=10> */
[----:B----4-:R-:W4:Y:S01]  /*1b1f0*/  LDL.LU R151, [R1+0x43c] ;  /* 0x00043c0001977983 */ /* 0x010f220000300800 */
        /* <DEDUP_REMOVED lines=9> */
[----:B------:R-:W-:Y:S04]  /*1b290*/  STL [R1+0x400], R147 ;  /* 0x0004009301007387 */ /* 0x000fe80000100800 */
[----:B------:R-:W4:Y:S04]  /*1b2a0*/  LDL.LU R10, [R1+0x460] ;  /* 0x00046000010a7983 */ /* 0x000f280000300800 */
[----:B------:R1:W-:Y:S04]  /*1b2b0*/  STL [R1+0x3fc], R150 ;  /* 0x0003fc9601007387 */ /* 0x0003e80000100800 */
[----:B------:R1:W-:Y:S04]  /*1b2c0*/  LDGSTS.E [R5+0x3300], desc[UR12][R8.64], P0 ;  /* 0x0330000008057fae */ /* 0x0003e8000812184c */
[----:B------:R-:W4:Y:S01]  /*1b2d0*/  LDL.LU R11, [R1+0x480] ;  /* 0x00048000010b7983 */ /* 0x000f220000300800 */
[----:B-1----:R-:W-:-:S02]  /*1b2e0*/  IMAD.MOV.U32 R8, RZ, RZ, R147 ;  /* 0x000000ffff087224 */ /* 0x002fc400078e0093 */
[----:B------:R-:W-:Y:S02]  /*1b2f0*/  IMAD.MOV.U32 R9, RZ, RZ, R150 ;  /* 0x000000ffff097224 */ /* 0x000fe400078e0096 */
        /* <DEDUP_REMOVED lines=22> */
[----:B------:R1:W-:Y:S04]  /*1b460*/  LDGSTS.E [R5+0x3f00], desc[UR12][R8.64], P0 ;  /* 0x03f0000008057fae */ /* 0x0003e8000812184c */
[----:B------:R1:W-:Y:S01]  /*1b470*/  STL [R1+0x460], R10 ;  /* 0x0004600a01007387 */ /* 0x0003e20000100800 */
[----:B------:R-:W-:Y:S02]  /*1b480*/  IMAD.X R150, R150, 0x1, R0, P1 ;  /* 0x0000000196967824 */ /* 0x000fe400008e0600 */
[----:B-1----:R-:W-:-:S02]  /*1b490*/  IMAD.MOV.U32 R8, RZ, RZ, R10 ;  /* 0x000000ffff087224 */ /* 0x002fc400078e000a */
[----:B------:R-:W-:Y:S01]  /*1b4a0*/  IMAD.X R147, R147, 0x1, R0, P2 ;  /* 0x0000000193937824 */ /* 0x000fe200010e0600 */
[----:B------:R1:W-:Y:S01]  /*1b4b0*/  STL [R1+0x45c], R150 ;  /* 0x00045c9601007387 */ /* 0x0003e20000100800 */
[----:B------:R-:W-:-:S03]  /*1b4c0*/  IMAD.MOV.U32 R9, RZ, RZ, R150 ;  /* 0x000000ffff097224 */ /* 0x000fc600078e0096 */
[----:B------:R1:W-:Y:S04]  /*1b4d0*/  STL [R1+0x480], R11 ;  /* 0x0004800b01007387 */ /* 0x0003e80000100800 */
[----:B------:R-:W4:Y:S04]  /*1b4e0*/  LDL.LU R10, [R1+0x4e0] ;  /* 0x0004e000010a7983 */ /* 0x000f280000300800 */
[----:B------:R1:W-:Y:S04]  /*1b4f0*/  STL [R1+0x47c], R147 ;  /* 0x00047c9301007387 */ /* 0x0003e80000100800 */
[----:B------:R1:W-:Y:S04]  /*1b500*/  LDGSTS.E [R5+0x4300], desc[UR12][R8.64], P0 ;  /* 0x0430000008057fae */ /* 0x0003e8000812184c */
[----:B-1----:R-:W4:Y:S01]  /*1b510*/  LDL.LU R150, [R1+0x500] ;  /* 0x0005000001967983 */ /* 0x002f220000300800 */
[----:B------:R-:W-:-:S02]  /*1b520*/  IMAD.MOV.U32 R8, RZ, RZ, R11 ;  /* 0x000000ffff087224 */ /* 0x000fc400078e000b */
        /* <DEDUP_REMOVED lines=12> */
[----:B------:R-:W-:Y:S04]  /*1b5f0*/  STL [R1+0x4c0], R148 ;  /* 0x0004c09401007387 */ /* 0x000fe80000100800 */
        /* <DEDUP_REMOVED lines=11> */
[----:B------:R-:W-:Y:S02]  /*1b6b0*/  IMAD.X R11, R11, 0x1, R0, P1 ;  /* 0x000000010b0b7824 */ /* 0x000fe400008e0600 */
[----:B-1----:R-:W-:Y:S02]  /*1b6c0*/  IMAD.MOV.U32 R8, RZ, RZ, R10 ;  /* 0x000000ffff087224 */ /* 0x002fe400078e000a */
[----:B------:R-:W-:-:S02]  /*1b6d0*/  IMAD.MOV.U32 R9, RZ, RZ, R11 ;  /* 0x000000ffff097224 */ /* 0x000fc400078e000b */
[----:B------:R-:W-:-:S03]  /*1b6e0*/  IMAD.X R147, R147, 0x1, R0, P2 ;  /* 0x0000000193937824 */ /* 0x000fc600010e0600 */
[----:B------:R1:W-:Y:S04]  /*1b6f0*/  LDGSTS.E [R5+0x5300], desc[UR12][R8.64], P0 ;  /* 0x0530000008057fae */ /* 0x0003e8000812184c */
[----:B------:R-:W-:Y:S04]  /*1b700*/  STL [R1+0x4e0], R10 ;  /* 0x0004e00a01007387 */ /* 0x000fe80000100800 */
[----:B------:R1:W-:Y:S02]  /*1b710*/  STL [R1+0x4dc], R11 ;  /* 0x0004dc0b01007387 */ /* 0x0003e40000100800 */
[----:B-1----:R-:W-:-:S02]  /*1b720*/  IMAD.MOV.U32 R8, RZ, RZ, R150 ;  /* 0x000000ffff087224 */ /* 0x002fc400078e0096 */
[----:B------:R-:W-:Y:S01]  /*1b730*/  IMAD.MOV.U32 R9, RZ, RZ, R147 ;  /* 0x000000ffff097224 */ /* 0x000fe200078e0093 */
[----:B------:R-:W-:Y:S04]  /*1b740*/  STL [R1+0x500], R150 ;  /* 0x0005009601007387 */ /* 0x000fe80000100800 */
[----:B------:R-:W4:Y:S04]  /*1b750*/  LDL.LU R11, [R1+0x560] ;  /* 0x00056000010b7983 */ /* 0x000f280000300800 */
[----:B------:R1:W-:Y:S04]  /*1b760*/  LDGSTS.E [R5+0x5700], desc[UR12][R8.64], P0 ;  /* 0x0570000008057fae */ /* 0x0003e8000812184c */
[----:B------:R1:W-:Y:S04]  /*1b770*/  STL [R1+0x4fc], R147 ;  /* 0x0004fc9301007387 */ /* 0x0003e80000100800 */
[----:B------:R-:W4:Y:S04]  /*1b780*/  LDL.LU R10, [R1+0x580] ;  /* 0x00058000010a7983 */ /* 0x000f280000300800 */
[----:B-1----:R-:W5:Y:S04]  /*1b790*/  LDL.LU R147, [R1+0x7a0] ;  /* 0x0007a00001937983 */ /* 0x002f680000300800 */
[----:B------:R-:W4:Y:S01]  /*1b7a0*/  LDL.LU R150, [R1+0x57c] ;  /* 0x00057c0001967983 */ /* 0x000f220000300800 */
[----:B--2---:R-:W-:-:S05]  /*1b7b0*/  IADD3 R7, P1, R7, R2, RZ ;  /* 0x0000000207077210 */ /* 0x004fca0007f3e0ff */
[----:B------:R-:W-:Y:S01]  /*1b7c0*/  IMAD.MOV.U32 R8, RZ, RZ, R7 ;  /* 0x000000ffff087224 */ /* 0x000fe200078e0007 */
[----:B------:R-:W-:Y:S01]  /*1b7d0*/  IADD3 R149, P2, R149, R2, RZ ;  /* 0x0000000295957210 */ /* 0x000fe20007f5e0ff */
[----:B------:R-:W-:Y:S01]  /*1b7e0*/  STL [R1+0x520], R7 ;  /* 0x0005200701007387 */ /* 0x000fe20000100800 */
[----:B---3--:R-:W-:-:S04]  /*1b7f0*/  IMAD.X R151, R151, 0x1, R0, P1 ;  /* 0x0000000197977824 */ /* 0x008fc800008e0600 */
[----:B------:R-:W-:Y:S02]  /*1b800*/  IMAD.MOV.U32 R9, RZ, RZ, R151 ;  /* 0x000000ffff097224 */ /* 0x000fe400078e0097 */
[----:B----4-:R-:W-:Y:S01]  /*1b810*/  IMAD.X R148, R148, 0x1, R0, P2 ;  /* 0x0000000194947824 */ /* 0x010fe200010e0600 */
[----:B------:R1:W-:Y:S04]  /*1b820*/  STL [R1+0x51c], R151 ;  /* 0x00051c9701007387 */ /* 0x0003e80000100800 */
[----:B------:R2:W-:Y:S04]  /*1b830*/  LDGSTS.E [R5+0x5b00], desc[UR12][R8.64], P0 ;  /* 0x05b0000008057fae */ /* 0x0005e8000812184c */
[----:B------:R-:W-:Y:S04]  /*1b840*/  STL [R1+0x540], R149 ;  /* 0x0005409501007387 */ /* 0x000fe80000100800 */
[----:B-1----:R-:W3:Y:S01]  /*1b850*/  LDL.LU R151, [R1+0x5a0] ;  /* 0x0005a00001977983 */ /* 0x002ee20000300800 */
[----:B--2---:R-:W-:-:S02]  /*1b860*/  IMAD.MOV.U32 R8, RZ, RZ, R149 ;  /* 0x000000ffff087224 */ /* 0x004fc400078e0095 */
[----:B------:R-:W-:Y:S01]  /*1b870*/  IMAD.MOV.U32 R9, RZ, RZ, R148 ;  /* 0x000000ffff097224 */ /* 0x000fe200078e0094 */
[----:B------:R1:W-:Y:S04]  /*1b880*/  STL [R1+0x53c], R148 ;  /* 0x00053c9401007387 */ /* 0x0003e80000100800 */
[----:B------:R-:W2:Y:S04]  /*1b890*/  LDL.LU R7, [R1+0x5c0] ;  /* 0x0005c00001077983 */ /* 0x000ea80000300800 */
[----:B------:R4:W-:Y:S04]  /*1b8a0*/  LDGSTS.E [R5+0x5f00], desc[UR12][R8.64], P0 ;  /* 0x05f0000008057fae */ /* 0x0009e8000812184c */
[----:B-1----:R-:W5:Y:S04]  /*1b8b0*/  LDL.LU R148, [R1+0x79c] ;  /* 0x00079c0001947983 */ /* 0x002f680000300800 */
[----:B------:R-:W2:Y:S04]  /*1b8c0*/  LDL.LU R149, [R1+0x5bc] ;  /* 0x0005bc0001957983 */ /* 0x000ea80000300800 */
[----:B------:R-:W3:Y:S01]  /*1b8d0*/  LDL.LU R9, [R1+0x55c] ;  /* 0x00055c0001097983 */ /* 0x000ee20000300800 */
[----:B------:R-:W-:-:S05]  /*1b8e0*/  IADD3 R11, P1, R11, R2, RZ ;  /* 0x000000020b0b7210 */ /* 0x000fca0007f3e0ff */
[----:B----4-:R-:W-:Y:S01]  /*1b8f0*/  IMAD.MOV.U32 R8, RZ, RZ, R11 ;  /* 0x000000ffff087224 */ /* 0x010fe200078e000b */
[----:B------:R-:W-:Y:S01]  /*1b900*/  IADD3 R10, P2, R10, R2, RZ ;  /* 0x000000020a0a7210 */ /* 0x000fe20007f5e0ff */
[----:B------:R1:W-:Y:S04]  /*1b910*/  STL [R1+0x560], R11 ;  /* 0x0005600b01007387 */ /* 0x0003e80000100800 */
[--C-:B------:R-:W-:Y:S02]  /*1b920*/  IMAD.X R150, R150, 0x1, R0.reuse, P2 ;  /* 0x0000000196967824 */ /* 0x100fe400010e0600 */
[----:B---3--:R-:W-:-:S05]  /*1b930*/  IMAD.X R9, R9, 0x1, R0, P1 ;  /* 0x0000000109097824 */ /* 0x008fca00008e0600 */
[----:B------:R3:W-:Y:S04]  /*1b940*/  STL [R1+0x55c], R9 ;  /* 0x00055c0901007387 */ /* 0x0007e80000100800 */
[----:B------:R4:W-:Y:S04]  /*1b950*/  LDGSTS.E [R5+0x6300], desc[UR12][R8.64], P0 ;  /* 0x0630000008057fae */ /* 0x0009e8000812184c */
[----:B------:R-:W-:Y:S04]  /*1b960*/  STL [R1+0x580], R10 ;  /* 0x0005800a01007387 */ /* 0x000fe80000100800 */
[----:B-1----:R-:W2:Y:S01]  /*1b970*/  LDL.LU R11, [R1+0x600] ;  /* 0x00060000010b7983 */ /* 0x002ea20000300800 */
[----:B----4-:R-:W-:-:S02]  /*1b980*/  IMAD.MOV.U32 R8, RZ, RZ, R10 ;  /* 0x000000ffff087224 */ /* 0x010fc400078e000a */
[----:B---3--:R-:W-:Y:S01]  /*1b990*/  IMAD.MOV.U32 R9, RZ, RZ, R150 ;  /* 0x000000ffff097224 */ /* 0x008fe200078e0096 */
[----:B------:R1:W-:Y:S04]  /*1b9a0*/  STL [R1+0x57c], R150 ;  /* 0x00057c9601007387 */ /* 0x0003e80000100800 */
[----:B------:R3:W-:Y:S04]  /*1b9b0*/  LDGSTS.E [R5+0x6700], desc[UR12][R8.64], P0 ;  /* 0x0670000008057fae */ /* 0x0007e8000812184c */
[----:B-1----:R-:W4:Y:S04]  /*1b9c0*/  LDL.LU R150, [R1+0x5fc] ;  /* 0x0005fc0001967983 */ /* 0x002f280000300800 */
[----:B------:R-:W4:Y:S04]  /*1b9d0*/  LDL.LU R10, [R1+0x640] ;  /* 0x00064000010a7983 */ /* 0x000f280000300800 */
[----:B------:R-:W4:Y:S01]  /*1b9e0*/  LDL.LU R9, [R1+0x59c] ;  /* 0x00059c0001097983 */ /* 0x000f220000300800 */
[----:B------:R-:W-:-:S02]  /*1b9f0*/  IADD3 R151, P1, R151, R2, RZ ;  /* 0x0000000297977210 */ /* 0x000fc40007f3e0ff */
[----:B--2---:R-:W-:-:S03]  /*1ba00*/  IADD3 R7, P2, R7, R2, RZ ;  /* 0x0000000207077210 */ /* 0x004fc60007f5e0ff */
[----:B---3--:R-:W-:Y:S02]  /*1ba10*/  IMAD.MOV.U32 R8, RZ, RZ, R151 ;  /* 0x000000ffff087224 */ /* 0x008fe400078e0097 */
[--C-:B------:R-:W-:Y:S01]  /*1ba20*/  IMAD.X R149, R149, 0x1, R0.reuse, P2 ;  /* 0x0000000195957824 */ /* 0x100fe200010e0600 */
[----:B------:R1:W-:Y:S01]  /*1ba30*/  STL [R1+0x5a0], R151 ;  /* 0x0005a09701007387 */ /* 0x0003e20000100800 */
[----:B----4-:R-:W-:-:S05]  /*1ba40*/  IMAD.X R9, R9, 0x1, R0, P1 ;  /* 0x0000000109097824 */ /* 0x010fca00008e0600 */
[----:B------:R2:W-:Y:S04]  /*1ba50*/  STL [R1+0x59c], R9 ;  /* 0x00059c0901007387 */ /* 0x0005e80000100800 */
[----:B------:R3:W-:Y:S04]  /*1ba60*/  LDGSTS.E [R5+0x6b00], desc[UR12][R8.64], P0 ;  /* 0x06b0000008057fae */ /* 0x0007e8000812184c */
[----:B------:R-:W-:Y:S04]  /*1ba70*/  STL [R1+0x5c0], R7 ;  /* 0x0005c00701007387 */ /* 0x000fe80000100800 */
[----:B-1----:R-:W4:Y:S01]  /*1ba80*/  LDL.LU R151, [R1+0x63c] ;  /* 0x00063c0001977983 */ /* 0x002f220000300800 */
[----:B---3--:R-:W-:-:S02]  /*1ba90*/  IMAD.MOV.U32 R8, RZ, RZ, R7 ;  /* 0x000000ffff087224 */ /* 0x008fc400078e0007 */
[----:B--2---:R-:W-:Y:S01]  /*1baa0*/  IMAD.MOV.U32 R9, RZ, RZ, R149 ;  /* 0x000000ffff097224 */ /* 0x004fe200078e0095 */
[----:B------:R1:W-:Y:S04]  /*1bab0*/  STL [R1+0x5bc], R149 ;  /* 0x0005bc9501007387 */ /* 0x0003e80000100800 */
[----:B------:R2:W-:Y:S04]  /*1bac0*/  LDGSTS.E [R5+0x6f00], desc[UR12][R8.64], P0 ;  /* 0x06f0000008057fae */ /* 0x0005e8000812184c */
[----:B-1----:R-:W5:Y:S04]  /*1bad0*/  LDL.LU R149, [R1+0x798] ;  /* 0x0007980001957983 */ /* 0x002f680000300800 */
[----:B------:R-:W3:Y:S04]  /*1bae0*/  LDL R7, [R1+0x648] ;  /* 0x0006480001077983 */ /* 0x000ee80000100800 */
[----:B------:R-:W4:Y:S04]  /*1baf0*/  LDL.LU R8, [R1+0x5dc] ;  /* 0x0005dc0001087983 */ /* 0x000f280000300800 */
[----:B------:R-:W2:Y:S01]  /*1bb00*/  LDL.LU R9, [R1+0x5e0] ;  /* 0x0005e00001097983 */ /* 0x000ea20000300800 */
[----:B------:R-:W-:-:S05]  /*1bb10*/  IADD3 R11, P2, R11, R2, RZ ;  /* 0x000000020b0b7210 */ /* 0x000fca0007f5e0ff */
[----:B------:R-:W-:Y:S01]  /*1bb20*/  IMAD.X R150, R150, 0x1, R0, P2 ;  /* 0x0000000196967824 */ /* 0x000fe200010e0600 */
[----:B--2---:R-:W-:-:S05]  /*1bb30*/  IADD3 R9, P1, R9, R2, RZ ;  /* 0x0000000209097210 */ /* 0x004fca0007f3e0ff */
[----:B----4-:R-:W-:Y:S01]  /*1bb40*/  IMAD.X R8, R8, 0x1, R0, P1 ;  /* 0x0000000108087824 */ /* 0x010fe200008e0600 */
[----:B------:R1:W-:Y:S04]  /*1bb50*/  STL [R1+0x5e0], R9 ;  /* 0x0005e00901007387 */ /* 0x0003e80000100800 */
[----:B------:R2:W-:Y:S01]  /*1bb60*/  STL [R1+0x5dc], R8 ;  /* 0x0005dc0801007387 */ /* 0x0005e20000100800 */
[----:B-1----:R-:W-:-:S04]  /*1bb70*/  LOP3.LUT R9, R9, R8, RZ, 0x3c, !PT ;  /* 0x0000000809097212 */ /* 0x002fc800078e3cff */
[----:B--2---:R-:W-:-:S04]  /*1bb80*/  LOP3.LUT R8, R9, R8, RZ, 0x3c, !PT ;  /* 0x0000000809087212 */ /* 0x004fc800078e3cff */
[----:B------:R-:W-:Y:S01]  /*1bb90*/  LOP3.LUT R9, R9, R8, RZ, 0x3c, !PT ;  /* 0x0000000809097212 */ /* 0x000fe200078e3cff */
[----:B------:R-:W-:Y:S04]  /*1bba0*/  STL [R1+0x600], R11 ;  /* 0x0006000b01007387 */ /* 0x000fe80000100800 */
[----:B------:R1:W-:Y:S04]  /*1bbb0*/  LDGSTS.E [R5+0x7300], desc[UR12][R8.64], P0 ;  /* 0x0730000008057fae */ /* 0x0003e8000812184c */
[----:B------:R2:W-:Y:S01]  /*1bbc0*/  STL [R1+0x5fc], R150 ;  /* 0x0005fc9601007387 */ /* 0x0005e20000100800 */
[----:B-1----:R-:W-:-:S02]  /*1bbd0*/  IMAD.MOV.U32 R8, RZ, RZ, R11 ;  /* 0x000000ffff087224 */ /* 0x002fc400078e000b */
[----:B------:R-:W-:Y:S02]  /*1bbe0*/  IMAD.MOV.U32 R9, RZ, RZ, R150 ;  /* 0x000000ffff097224 */ /* 0x000fe400078e0096 */
[----:B--2---:R-:W5:Y:S04]  /*1bbf0*/  LDL.LU R150, [R1+0x794] ;  /* 0x0007940001967983 */ /* 0x004f680000300800 */
[----:B------:R-:W2:Y:S04]  /*1bc00*/  LDL.LU R11, [R1+0x790] ;  /* 0x00079000010b7983 */ /* 0x000ea80000300800 */
[----:B------:R1:W-:Y:S04]  /*1bc10*/  LDGSTS.E [R5+0x7700], desc[UR12][R8.64], P0 ;  /* 0x0770000008057fae */ /* 0x0003e8000812184c */
[----:B------:R-:W4:Y:S04]  /*1bc20*/  LDL.LU R8, [R1+0x61c] ;  /* 0x00061c0001087983 */ /* 0x000f280000300800 */
[----:B------:R-:W1:Y:S01]  /*1bc30*/  LDL.LU R9, [R1+0x620] ;  /* 0x0006200001097983 */ /* 0x000e620000300800 */
[----:B------:R-:W-:-:S05]  /*1bc40*/  IADD3 R10, P2, R10, R2, RZ ;  /* 0x000000020a0a7210 */ /* 0x000fca0007f5e0ff */
[----:B------:R-:W-:Y:S01]  /*1bc50*/  IMAD.X R151, R151, 0x1, R0, P2 ;  /* 0x0000000197977824 */ /* 0x000fe200010e0600 */
[----:B-1----:R-:W-:-:S05]  /*1bc60*/  IADD3 R9, P1, R9, R2, RZ ;  /* 0x0000000209097210 */ /* 0x002fca0007f3e0ff */
[----:B----4-:R-:W-:Y:S01]  /*1bc70*/  IMAD.X R8, R8, 0x1, R0, P1 ;  /* 0x0000000108087824 */ /* 0x010fe200008e0600 */
[----:B------:R1:W-:Y:S04]  /*1bc80*/  STL [R1+0x620], R9 ;  /* 0x0006200901007387 */ /* 0x0003e80000100800 */
[----:B------:R4:W-:Y:S01]  /*1bc90*/  STL [R1+0x61c], R8 ;  /* 0x00061c0801007387 */ /* 0x0009e20000100800 */
[----:B-1----:R-:W-:-:S04]  /*1bca0*/  LOP3.LUT R9, R9, R8, RZ, 0x3c, !PT ;  /* 0x0000000809097212 */ /* 0x002fc800078e3cff */
[----:B----4-:R-:W-:-:S04]  /*1bcb0*/  LOP3.LUT R8, R9, R8, RZ, 0x3c, !PT ;  /* 0x0000000809087212 */ /* 0x010fc800078e3cff */
[----:B------:R-:W-:-:S05]  /*1bcc0*/  LOP3.LUT R9, R9, R8, RZ, 0x3c, !PT ;  /* 0x0000000809097212 */ /* 0x000fca00078e3cff */
[----:B------:R1:W-:Y:S04]  /*1bcd0*/  LDGSTS.E [R5+0x7b00], desc[UR12][R8.64], P0 ;  /* 0x07b0000008057fae */ /* 0x0003e8000812184c */
[----:B------:R-:W-:Y:S01]  /*1bce0*/  STL [R1+0x640], R10 ;  /* 0x0006400a01007387 */ /* 0x000fe20000100800 */
[----:B-1----:R-:W-:Y:S02]  /*1bcf0*/  IMAD.MOV.U32 R8, RZ, RZ, R10 ;  /* 0x000000ffff087224 */ /* 0x002fe400078e000a */
[----:B------:R-:W-:Y:S01]  /*1bd00*/  IMAD.MOV.U32 R9, RZ, RZ, R151 ;  /* 0x000000ffff097224 */ /* 0x000fe200078e0097 */
[----:B------:R1:W-:Y:S04]  /*1bd10*/  STL [R1+0x63c], R151 ;  /* 0x00063c9701007387 */ /* 0x0003e80000100800 */
[----:B------:R4:W-:Y:S01]  /*1bd20*/  LDGSTS.E [R5+0x7f00], desc[UR12][R8.64], P0 ;  /* 0x07f0000008057fae */ /* 0x0009e2000812184c */
[----:B--2---:R-:W-:-:S03]  /*1bd30*/  VIADD R11, R11, 0x1 ;  /* 0x000000010b0b7836 */ /* 0x004fc60000000000 */
[----:B------:R-:W0:Y:S04]  /*1bd40*/  LDGDEPBAR ;  /* 0x00000000000079af */ /* 0x000e280000000000 */
[----:B-1----:R1:W5:Y:S01]  /*1bd50*/  LDL.LU R151, [R1+0x78c] ;  /* 0x00078c0001977983 */ /* 0x0023620000300800 */
[----:B----4-:R-:W-:-:S03]  /*1bd60*/  IMAD.MOV.U32 R9, RZ, RZ, R13 ;  /* 0x000000ffff097224 */ /* 0x010fc600078e000d */
[----:B------:R1:W5:Y:S01]  /*1bd70*/  LDL.LU R13, [R1+0x788] ;  /* 0x00078800010d7983 */ /* 0x0003620000300800 */
[----:B---3--:R-:W-:-:S13]  /*1bd80*/  ISETP.NE.U32.AND P0, PT, R11, R7, PT ;  /* 0x000000070b00720c */ /* 0x008fda0003f05070 */
[----:B-1----:R-:W-:Y:S05]  /*1bd90*/  @P0 BRA `(.L_x_1) ;  /* 0xffffff7400b00947 */ /* 0x002fea000383ffff */
.L_x_0:
[----:B------:R-:W2:Y:S01]  /*1bda0*/  LDL.LU R10, [R1+0x780] ;  /* 0x00078000010a7983 */ /* 0x000ea20000300800 */
[----:B------:R-:W1:Y:S01]  /*1bdb0*/  S2R R11, SR_TID.X ;  /* 0x00000000000b7919 */ /* 0x000e620000002100 */
[----:B-----5:R-:W3:Y:S01]  /*1bdc0*/  S2R R13, SR_CgaCtaId ;  /* 0x00000000000d7919 */ /* 0x020ee20000008800 */
[----:B------:R-:W-:Y:S01]  /*1bdd0*/  MOV R7, 0x400 ;  /* 0x0000040000077802 */ /* 0x000fe20000000f00 */
[----:B------:R-:W-:Y:S01]  /*1bde0*/  ULDC UR5, c[0x0][0x22c] ;  /* 0x00008b0000057ab9 */ /* 0x000fe20000000800 */
[----:B------:R-:W-:-:S04]  /*1bdf0*/  DEPBAR.LE SB0, 0x0 ;  /* 0x000080000000791a */ /* 0x000fc80000000000 */
[----:B------:R-:W4:Y:S01]  /*1be00*/  LDL.LU R8, [R1+0x650] ;  /* 0x0006500001087983 */ /* 0x000f220000300800 */
[----:B------:R-:W3:Y:S01]  /*1be10*/  S2R R243, SR_TID.X ;  /* 0x0000000000f37919 */ /* 0x000ee20000002100 */
[----:B------:R-:W-:Y:S01]  /*1be20*/  IMAD.MOV.U32 R6, RZ, RZ, R25 ;  /* 0x000000ffff067224 */ /* 0x000fe200078e0019 */
[----:B------:R-:W-:Y:S01]  /*1be30*/  ULDC UR4, c[0x0][0x22c] ;  /* 0x00008b0000047ab9 */ /* 0x000fe20000000800 */
[----:B------:R-:W-:Y:S01]  /*1be40*/  IMAD.MOV.U32 R18, RZ, RZ, R41 ;  /* 0x000000ffff127224 */ /* 0x000fe200078e0029 */
[----:B------:R-:W2:Y:S01]  /*1be50*/  LDL.LU R5, [R1+0x654] ;  /* 0x0006540001057983 */ /* 0x000ea20000300800 */
[----:B------:R-:W-:Y:S01]  /*1be60*/  IMAD.MOV.U32 R19, RZ, RZ, R43 ;  /* 0x000000ffff137224 */ /* 0x000fe200078e002b */
[----:B------:R-:W-:Y:S02]  /*1be70*/  ULDC.64 UR6, c[0x0][0x220] ;  /* 0x0000880000067ab9 */ /* 0x000fe40000000a00 */
[----:B------:R-:W4:Y:S01]  /*1be80*/  LDL.LU R252, [R1+0x77c] ;  /* 0x00077c0001fc7983 */ /* 0x000f220000300800 */
[----:B-1----:R-:W-:-:S02]  /*1be90*/  IMAD.SHL.U32 R0, R11, 0x10, RZ ;  /* 0x000000100b007824 */ /* 0x002fc400078e00ff */
[----:B------:R-:W-:Y:S01]  /*1bea0*/  IMAD.SHL.U32 R2, R11, 0x40, RZ ;  /* 0x000000400b027824 */ /* 0x000fe200078e00ff */
[C---:B---3--:R-:W-:Y:S01]  /*1beb0*/  LEA R7, R13.reuse, R7, 0x18 ;  /* 0x000000070d077211 */ /* 0x048fe200078ec0ff */
[----:B------:R-:W-:Y:S01]  /*1bec0*/  IMAD.SHL.U32 R3, R13, 0x100, RZ ;  /* 0x000001000d037824 */ /* 0x000fe200078e00ff */
[----:B------:R-:W-:Y:S01]  /*1bed0*/  LOP3.LUT R0, R0, 0xf0, RZ, 0xc0, !PT ;  /* 0x000000f000007812 */ /* 0x000fe200078ec0ff */
[----:B------:R-:W-:Y:S01]  /*1bee0*/  IMAD.SHL.U32 R4, R11, 0x8, RZ ;  /* 0x000000080b047824 */ /* 0x000fe200078e00ff */
[----:B------:R-:W-:-:S04]  /*1bef0*/  LOP3.LUT R2, R2, 0x400, RZ, 0xc0, !PT ;  /* 0x0000040002027812 */ /* 0x000fc800078ec0ff */
[----:B------:R-:W-:Y:S02]  /*1bf00*/  IADD3 R2, R2, R7, R0 ;  /* 0x0000000702027210 */ /* 0x000fe40007ffe000 */
[----:B------:R-:W-:Y:S01]  /*1bf10*/  LOP3.LUT R243, R243, 0x7f, RZ, 0xc0, !PT ;  /* 0x0000007ff3f37812 */ /* 0x000fe200078ec0ff */
[----:B------:R-:W-:Y:S01]  /*1bf20*/  BAR.SYNC.DEFER_BLOCKING 0x0 ;  /* 0x0000000000007b1d */ /* 0x000fe20000010000 */
[----:B----4-:R-:W-:Y:S01]  /*1bf30*/  ISETP.GE.AND P0, PT, R252, R8, PT ;  /* 0x00000008fc00720c */ /* 0x010fe20003f06270 */
[----:B------:R-:W-:-:S04]  /*1bf40*/  IMAD.MOV.U32 R11, RZ, RZ, R26 ;  /* 0x000000ffff0b7224 */ /* 0x000fc800078e001a */
[----:B------:R-:W3:Y:S01]  /*1bf50*/  LDL.LU R8, [R1] ;  /* 0x0000000001087983 */ /* 0x000ee20000300800 */
[----:B--2---:R-:W-:Y:S01]  /*1bf60*/  LOP3.LUT R0, R10, 0x100, R3, 0xf8, !PT ;  /* 0x000001000a007812 */ /* 0x004fe200078ef803 */
[----:B------:R-:W-:Y:S01]  /*1bf70*/  IMAD R243, R243, 0x10, R7 ;  /* 0x00000010f3f37824 */ /* 0x000fe200078e0207 */
[----:B------:R-:W-:Y:S01]  /*1bf80*/  LOP3.LUT R3, R4, 0x300, RZ, 0xc0, !PT ;  /* 0x0000030004037812 */ /* 0x000fe200078ec0ff */
[----:B------:R-:W3:Y:S01]  /*1bf90*/  LDL.LU R9, [R1+0x8] ;  /* 0x0000080001097983 */ /* 0x000ee20000300800 */
[C---:B------:R-:W-:Y:S02]  /*1bfa0*/  LOP3.LUT R4, R0.reuse, 0x2, RZ, 0xfc, !PT ;  /* 0x0000000200047812 */ /* 0x040fe400078efcff */
[----:B------:R-:W-:Y:S01]  /*1bfb0*/  ISETP.LT.AND P5, PT, R0, R5, !P0 ;  /* 0x000000050000720c */ /* 0x000fe200047a1270 */
[----:B------:R-:W-:Y:S01]  /*1bfc0*/  IMAD.IADD R2, R3, 0x1, R2 ;  /* 0x0000000103027824 */ /* 0x000fe200078e0202 */
[----:B------:R-:W-:Y:S01]  /*1bfd0*/  ISETP.LT.AND P3, PT, R4, UR5, !P0 ;  /* 0x0000000504007c0c */ /* 0x000fe2000c761270 */
[----:B------:R-:W-:Y:S01]  /*1bfe0*/  ULDC UR5, c[0x0][0x22c] ;  /* 0x00008b0000057ab9 */ /* 0x000fe20000000800 */
[C---:B------:R-:W-:Y:S01]  /*1bff0*/  LOP3.LUT R4, R0.reuse, 0x4, RZ, 0xfc, !PT ;  /* 0x0000000400047812 */ /* 0x040fe200078efcff */
[----:B------:R-:W-:Y:S01]  /*1c000*/  IMAD.MOV.U32 R10, RZ, RZ, R24 ;  /* 0x000000ffff0a7224 */ /* 0x000fe200078e0018 */
[----:B------:R-:W-:-:S02]  /*1c010*/  LOP3.LUT R3, R0, 0x1, RZ, 0xfc, !PT ;  /* 0x0000000100037812 */ /* 0x000fc400078efcff */
[----:B------:R-:W-:Y:S01]  /*1c020*/  ISETP.LT.AND P1, PT, R4, UR5, !P0 ;  /* 0x0000000504007c0c */ /* 0x000fe2000c721270 */
[----:B------:R-:W-:Y:S01]  /*1c030*/  IMAD.MOV.U32 R7, RZ, RZ, R27 ;  /* 0x000000ffff077224 */ /* 0x000fe200078e001b */
[----:B------:R-:W2:Y:S01]  /*1c040*/  LDL.LU R4, [R1+0x4] ;  /* 0x0000040001047983 */ /* 0x000ea20000300800 */
[----:B------:R-:W-:Y:S01]  /*1c050*/  IMAD.MOV.U32 R26, RZ, RZ, R45 ;  /* 0x000000ffff1a7224 */ /* 0x000fe200078e002d */
[----:B------:R-:W-:Y:S02]  /*1c060*/  ISETP.LT.AND P4, PT, R3, UR4, !P0 ;  /* 0x0000000403007c0c */ /* 0x000fe4000c781270 */
[----:B---3--:R-:W-:Y:S01]  /*1c070*/  STSM.16.M88.4 [R2], R8 ;  /* 0x0000000802007844 */ /* 0x008fe20000000200 */
[----:B------:R-:W-:Y:S01]  /*1c080*/  IMAD.MOV.U32 R27, RZ, RZ, R47 ;  /* 0x000000ffff1b7224 */ /* 0x000fe200078e002f */
[----:B------:R-:W-:Y:S01]  /*1c090*/  LOP3.LUT R3, R0, 0x3, RZ, 0xfc, !PT ;  /* 0x0000000300037812 */ /* 0x000fe200078efcff */
[----:B------:R-:W-:Y:S01]  /*1c0a0*/  IMAD.MOV.U32 R43, RZ, RZ, R55 ;  /* 0x000000ffff2b7224 */ /* 0x000fe200078e0037 */
[----:B------:R-:W2:Y:S01]  /*1c0b0*/  LDL.LU R5, [R1+0xc] ;  /* 0x00000c0001057983 */ /* 0x000ea20000300800 */
[----:B------:R-:W-:Y:S01]  /*1c0c0*/  IMAD.MOV.U32 R154, RZ, RZ, R65 ;  /* 0x000000ffff9a7224 */ /* 0x000fe200078e0041 */
[----:B------:R-:W-:Y:S01]  /*1c0d0*/  ULDC UR4, c[0x0][0x22c] ;  /* 0x00008b0000047ab9 */ /* 0x000fe20000000800 */
[----:B------:R-:W-:Y:S01]  /*1c0e0*/  IMAD.MOV.U32 R155, RZ, RZ, R67 ;  /* 0x000000ffff9b7224 */ /* 0x000fe200078e0043 */
[----:B------:R-:W-:Y:S01]  /*1c0f0*/  BAR.SYNC.DEFER_BLOCKING 0x0 ;  /* 0x0000000000007b1d */ /* 0x000fe20000010000 */
[----:B------:R-:W-:Y:S01]  /*1c100*/  IMAD.MOV.U32 R158, RZ, RZ, R69 ;  /* 0x000000ffff9e7224 */ /* 0x000fe200078e0045 */
[----:B------:R-:W-:Y:S01]  /*1c110*/  ISETP.LT.AND P2, PT, R3, UR4, !P0 ;  /* 0x0000000403007c0c */ /* 0x000fe2000c741270 */
[----:B------:R-:W-:-:S02]  /*1c120*/  IMAD.MOV.U32 R159, RZ, RZ, R71 ;  /* 0x000000ffff9f7224 */ /* 0x000fc400078e0047 */
[----:B------:R-:W-:Y:S01]  /*1c130*/  IMAD.MOV.U32 R162, RZ, RZ, R73 ;  /* 0x000000ffffa27224 */ /* 0x000fe200078e0049 */
[----:B------:R-:W-:Y:S01]  /*1c140*/  ULDC UR4, c[0x0][0x244] ;  /* 0x0000910000047ab9 */ /* 0x000fe20000000800 */
[----:B------:R-:W-:Y:S01]  /*1c150*/  IMAD.MOV.U32 R163, RZ, RZ, R75 ;  /* 0x000000ffffa37224 */ /* 0x000fe200078e004b */
[----:B------:R-:W-:Y:S01]  /*1c160*/  ULDC UR5, c[0x0][0x248] ;  /* 0x0000920000057ab9 */ /* 0x000fe20000000800 */
[----:B------:R-:W1:Y:S01]  /*1c170*/  LDS.128 R8, [R243] ;  /* 0x00000000f3087984 */ /* 0x000e620000000c00 */
[----:B------:R-:W-:Y:S06]  /*1c180*/  BAR.SYNC.DEFER_BLOCKING 0x0 ;  /* 0x0000000000007b1d */ /* 0x000fec0000010000 */
[----:B-1----:R1:W-:Y:S04]  /*1c190*/  STL.64 [R1+0x200], R8 ;  /* 0x0002000801007387 */ /* 0x0023e80000100a00 */
[----:B------:R3:W-:Y:S04]  /*1c1a0*/  STL.64 [R1+0x208], R10 ;  /* 0x0002080a01007387 */ /* 0x0007e80000100a00 */
[----:B-1----:R-:W4:Y:S04]  /*1c1b0*/  LDL.LU R8, [R1+0x10] ;  /* 0x0000100001087983 */ /* 0x002f280000300800 */
[----:B------:R-:W4:Y:S01]  /*1c1c0*/  LDL.LU R9, [R1+0x18] ;  /* 0x0000180001097983 */ /* 0x000f220000300800 */
[----:B---3--:R-:W-:-:S02]  /*1c1d0*/  IMAD.MOV.U32 R10, RZ, RZ, R28 ;  /* 0x000000ffff0a7224 */ /* 0x008fc400078e001c */
[----:B------:R-:W-:Y:S01]  /*1c1e0*/  IMAD.MOV.U32 R11, RZ, RZ, R30 ;  /* 0x000000ffff0b7224 */ /* 0x000fe200078e001e */
[----:B--2---:R1:W-:Y:S01]  /*1c1f0*/  STSM.16.M88.4 [R2], R4 ;  /* 0x0000000402007844 */ /* 0x0043e20000000200 */
[----:B------:R-:W-:Y:S06]  /*1c200*/  BAR.SYNC.DEFER_BLOCKING 0x0 ;  /* 0x0000000000007b1d */ /* 0x000fec0000010000 */
[----:B-1----:R-:W2:Y:S04]  /*1c210*/  LDL.LU R4, [R1+0x14] ;  /* 0x0000140001047983 */ /* 0x002ea80000300800 */
[----:B------:R-:W2:Y:S04]  /*1c220*/  LDL.LU R5, [R1+0x1c] ;  /* 0x00001c0001057983 */ /* 0x000ea80000300800 */
[----:B------:R-:W1:Y:S01]  /*1c230*/  LDS.128 R12, [R243] ;  /* 0x00000000f30c7984 */ /* 0x000e620000000c00 */
[----:B------:R-:W-:Y:S06]  /*1c240*/  BAR.SYNC.DEFER_BLOCKING 0x0 ;  /* 0x0000000000007b1d */ /* 0x000fec0000010000 */
[----:B----4-:R-:W-:Y:S02]  /*1c250*/  STSM.16.M88.4 [R2], R8 ;  /* 0x0000000802007844 */ /* 0x010fe40000000200 */
[----:B------:R-:W-:Y:S06]  /*1c260*/  BAR.SYNC.DEFER_BLOCKING 0x0 ;  /* 0x0000000000007b1d */ /* 0x000fec0000010000 */
[----:B------:R-:W3:Y:S04]  /*1c270*/  LDS.128 R8, [R243] ;  /* 0x00000000f3087984 */ /* 0x000ee80000000c00 */
[----:B-1----:R-:W-:Y:S04]  /*1c280*/  STL.64 [R1], R12 ;  /* 0x0000000c01007387 */ /* 0x002fe80000100a00 */
[----:B------:R-:W-:Y:S01]  /*1c290*/  STL.64 [R1+0x8], R14 ;  /* 0x0000080e01007387 */ /* 0x000fe20000100a00 */
[----:B------:R-:W-:Y:S06]  /*1c2a0*/  BAR.SYNC.DEFER_BLOCKING 0x0 ;  /* 0x0000000000007b1d */ /* 0x000fec0000010000 */
[----:B---3--:R1:W-:Y:S04]  /*1c2b0*/  STL.64 [R1+0x10], R8 ;  /* 0x0000100801007387 */ /* 0x0083e80000100a00 */
[----:B------:R-:W-:Y:S04]  /*1c2c0*/  STL.64 [R1+0x18], R10 ;  /* 0x0000180a01007387 */ /* 0x000fe80000100a00 */
[----:B-1----:R-:W3:Y:S04]  /*1c2d0*/  LDL.LU R8, [R1+0x20] ;  /* 0x0000200001087983 */ /* 0x002ee80000300800 */
[----:B------:R-:W3:Y:S01]  /*1c2e0*/  LDL.LU R9, [R1+0x28] ;  /* 0x0000280001097983 */ /* 0x000ee20000300800 */
[----:B------:R-:W-:-:S02]  /*1c2f0*/  IMAD.MOV.U32 R6, RZ, RZ, R29 ;  /* 0x000000ffff067224 */ /* 0x000fc400078e001d */
[----:B------:R-:W-:-:S05]  /*1c300*/  IMAD.MOV.U32 R7, RZ, RZ, R31 ;  /* 0x000000ffff077224 */ /* 0x000fca00078e001f */
[----:B--2---:R1:W-:Y:S01]  /*1c310*/  STSM.16.M88.4 [R2], R4 ;  /* 0x0000000402007844 */ /* 0x0043e20000000200 */
[----:B------:R-:W-:Y:S06]  /*1c320*/  BAR.SYNC.DEFER_BLOCKING 0x0 ;  /* 0x0000000000007b1d */ /* 0x000fec0000010000 */
[----:B-1----:R-:W2:Y:S04]  /*1c330*/  LDL.LU R4, [R1+0x24] ;  /* 0x0000240001047983 */ /* 0x002ea80000300800 */
[----:B------:R-:W2:Y:S04]  /*1c340*/  LDL.LU R5, [R1+0x2c] ;  /* 0x00002c0001057983 */ /* 0x000ea80000300800 */
[----:B------:R-:W1:Y:S01]  /*1c350*/  LDS.128 R248, [R243] ;  /* 0x00000000f3f87984 */ /* 0x000e620000000c00 */
[----:B------:R-:W-:-:S02]  /*1c360*/  IMAD.MOV.U32 R10, RZ, RZ, R32 ;  /* 0x000000ffff0a7224 */ /* 0x000fc400078e0020 */
[----:B------:R-:W-:Y:S01]  /*1c370*/  IMAD.MOV.U32 R11, RZ, RZ, R34 ;  /* 0x000000ffff0b7224 */ /* 0x000fe200078e0022 */
[----:B------:R-:W-:Y:S01]  /*1c380*/  BAR.SYNC.DEFER_BLOCKING 0x0 ;  /* 0x0000000000007b1d */ /* 0x000fe20000010000 */
[----:B------:R-:W-:Y:S02]  /*1c390*/  IMAD.MOV.U32 R6, RZ, RZ, R33 ;  /* 0x000000ffff067224 */ /* 0x000fe400078e0021 */
[----:B------:R-:W-:-:S03]  /*1c3a0*/  IMAD.MOV.U32 R7, RZ, RZ, R35 ;  /* 0x000000ffff077224 */ /* 0x000fc600078e0023 */
[----:B-1----:R-:W-:Y:S04]  /*1c3b0*/  STL [R1+0x78c], R250 ;  /* 0x00078cfa01007387 */ /* 0x002fe80000100800 */
[----:B------:R-:W-:Y:S04]  /*1c3c0*/  STL [R1+0x788], R251 ;  /* 0x000788fb01007387 */ /* 0x000fe80000100800 */
[----:B---3--:R-:W-:Y:S01]  /*1c3d0*/  STSM.16.M88.4 [R2], R8 ;  /* 0x0000000802007844 */ /* 0x008fe20000000200 */
[----:B------:R-:W-:Y:S06]  /*1c3e0*/  BAR.SYNC.DEFER_BLOCKING 0x0 ;  /* 0x0000000000007b1d */ /* 0x000fec0000010000 */
[----:B------:R-:W1:Y:S02]  /*1c3f0*/  LDS.128 R244, [R243] ;  /* 0x00000000f3f47984 */ /* 0x000e640000000c00 */
[----:B------:R-:W-:Y:S06]  /*1c400*/  BAR.SYNC.DEFER_BLOCKING 0x0 ;  /* 0x0000000000007b1d */ /* 0x000fec0000010000 */
[----:B--2---:R2:W-:Y:S02]  /*1c410*/  STSM.16.M88.4 [R2], R4 ;  /* 0x0000000402007844 */ /* 0x0045e40000000200 */
[----:B------:R-:W-:Y:S06]  /*1c420*/  BAR.SYNC.DEFER_BLOCKING 0x0 ;  /* 0x0000000000007b1d */ /* 0x000fec0000010000 */
[----:B--2---:R-:W2:Y:S04]  /*1c430*/  LDL.LU R4, [R1+0x30] ;  /* 0x0000300001047983 */ /* 0x004ea80000300800 */
[----:B------:R-:W2:Y:S04]  /*1c440*/  LDL.LU R5, [R1+0x38] ;  /* 0x0000380001057983 */ /* 0x000ea80000300800 */
[----:B------:R-:W3:Y:S04]  /*1c450*/  LDL.LU R8, [R1+0x34] ;  /* 0x0000340001087983 */ /* 0x000ee80000300800 */
[----:B------:R-:W3:Y:S04]  /*1c460*/  LDL.LU R9, [R1+0x3c] ;  /* 0x00003c0001097983 */ /* 0x000ee80000300800 */
[----:B------:R-:W4:Y:S01]  /*1c470*/  LDS.128 R12, [R243] ;  /* 0x00000000f30c7984 */ /* 0x000f220000000c00 */
[----:B------:R-:W-:-:S02]  /*1c480*/  IMAD.MOV.U32 R6, RZ, RZ, R36 ;  /* 0x000000ffff067224 */ /* 0x000fc400078e0024 */
[----:B------:R-:W-:Y:S01]  /*1c490*/  IMAD.MOV.U32 R7, RZ, RZ, R38 ;  /* 0x000000ffff077224 */ /* 0x000fe200078e0026 */
[----:B------:R-:W-:Y:S01]  /*1c4a0*/  BAR.SYNC.DEFER_BLOCKING 0x0 ;  /* 0x0000000000007b1d */ /* 0x000fe20000010000 */
[----:B------:R-:W-:Y:S02]  /*1c4b0*/  IMAD.MOV.U32 R10, RZ, RZ, R37 ;  /* 0x000000ffff0a7224 */ /* 0x000fe400078e0025 */
[----:B------:R-:W-:-:S03]  /*1c4c0*/  IMAD.MOV.U32 R11, RZ, RZ, R39 ;  /* 0x000000ffff0b7224 */ /* 0x000fc600078e0027 */
[----:B--2---:R-:W-:Y:S02]  /*1c4d0*/  STSM.16.M88.4 [R2], R4 ;  /* 0x0000000402007844 */ /* 0x004fe40000000200 */
[----:B------:R-:W-:Y:S06]  /*1c4e0*/  BAR.SYNC.DEFER_BLOCKING 0x0 ;  /* 0x0000000000007b1d */ /* 0x000fec0000010000 */
[----:B------:R-:W2:Y:S02]  /*1c4f0*/  LDS.128 R4, [R243] ;  /* 0x00000000f3047984 */ /* 0x000ea40000000c00 */
[----:B------:R-:W-:Y:S06]  /*1c500*/  BAR.SYNC.DEFER_BLOCKING 0x0 ;  /* 0x0000000000007b1d */ /* 0x000fec0000010000 */
[----:B---3--:R3:W-:Y:S02]  /*1c510*/  STSM.16.M88.4 [R2], R8 ;  /* 0x0000000802007844 */ /* 0x0087e40000000200 */
[----:B------:R-:W-:Y:S06]  /*1c520*/  BAR.SYNC.DEFER_BLOCKING 0x0 ;  /* 0x0000000000007b1d */ /* 0x000fec0000010000 */
[----:B---3--:R-:W3:Y:S04]  /*1c530*/  LDL.LU R8, [R1+0x40] ;  /* 0x0000400001087983 */ /* 0x008ee80000300800 */
[----:B------:R-:W3:Y:S04]  /*1c540*/  LDL.LU R9, [R1+0x48] ;  /* 0x0000480001097983 */ /* 0x000ee80000300800 */
[----:B------:R-:W4:Y:S04]  /*1c550*/  LDL.LU R16, [R1+0x44] ;  /* 0x0000440001107983 */ /* 0x000f280000300800 */
[----:B------:R-:W4:Y:S04]  /*1c560*/  LDL.LU R17, [R1+0x4c] ;  /* 0x00004c0001117983 */ /* 0x000f280000300800 */
[----:B------:R-:W2:Y:S01]  /*1c570*/  LDS.128 R20, [R243] ;  /* 0x00000000f3147984 */ /* 0x000ea20000000c00 */
[----:B------:R-:W-:-:S02]  /*1c580*/  IMAD.MOV.U32 R10, RZ, RZ, R40 ;  /* 0x000000ffff0a7224 */ /* 0x000fc400078e0028 */
[----:B------:R-:W-:Y:S01]  /*1c590*/  IMAD.MOV.U32 R11, RZ, RZ, R42 ;  /* 0x000000ffff0b7224 */ /* 0x000fe200078e002a */
[----:B------:R-:W-:Y:S06]  /*1c5a0*/  BAR.SYNC.DEFER_BLOCKING 0x0 ;  /* 0x0000000000007b1d */ /* 0x000fec0000010000 */
[----:B---3--:R-:W-:Y:S02]  /*1c5b0*/  STSM.16.M88.4 [R2], R8 ;  /* 0x0000000802007844 */ /* 0x008fe40000000200 */
[----:B------:R-:W-:Y:S06]  /*1c5c0*/  BAR.SYNC.DEFER_BLOCKING 0x0 ;  /* 0x0000000000007b1d */ /* 0x000fec0000010000 */
[----:B------:R-:W3:Y:S02]  /*1c5d0*/  LDS.128 R8, [R243] ;  /* 0x00000000f3087984 */ /* 0x000ee40000000c00 */
[----:B------:R-:W-:Y:S06]  /*1c5e0*/  BAR.SYNC.DEFER_BLOCKING 0x0 ;  /* 0x0000000000007b1d */ /* 0x000fec0000010000 */
[----:B----4-:R4:W-:Y:S02]  /*1c5f0*/  STSM.16.M88.4 [R2], R16 ;  /* 0x0000001002007844 */ /* 0x0109e40000000200 */
[----:B------:R-:W-:Y:S06]  /*1c600*/  BAR.SYNC.DEFER_BLOCKING 0x0 ;  /* 0x0000000000007b1d */ /* 0x000fec0000010000 */
[----:B----4-:R-:W4:Y:S04]  /*1c610*/  LDL.LU R16, [R1+0x50] ;  /* 0x0000500001107983 */ /* 0x010f280000300800 */
[----:B------:R-:W4:Y:S04]  /*1c620*/  LDL.LU R17, [R1+0x58] ;  /* 0x0000580001117983 */ /* 0x000f280000300800 */
[----:B------:R-:W2:Y:S04]  /*1c630*/  LDL.LU R24, [R1+0x54] ;  /* 0x0000540001187983 */ /* 0x000ea80000300800 */
[----:B------:R-:W2:Y:S04]  /*1c640*/  LDL.LU R25, [R1+0x5c] ;  /* 0x00005c0001197983 */ /* 0x000ea80000300800 */
[----:B------:R-:W3:Y:S01]  /*1c650*/  LDS.128 R28, [R243] ;  /* 0x00000000f31c7984 */ /* 0x000ee20000000c00 */
[----:B------:R-:W-:-:S02]  /*1c660*/  IMAD.MOV.U32 R18, RZ, RZ, R44 ;  /* 0x000000ffff127224 */ /* 0x000fc400078e002c */
[----:B------:R-:W-:Y:S01]  /*1c670*/  IMAD.MOV.U32 R19, RZ, RZ, R46 ;  /* 0x000000ffff137224 */ /* 0x000fe200078e002e */
[----:B------:R-:W-:Y:S06]  /*1c680*/  BAR.SYNC.DEFER_BLOCKING 0x0 ;  /* 0x0000000000007b1d */ /* 0x000fec0000010000 */
[----:B----4-:R-:W-:Y:S02]  /*1c690*/  STSM.16.M88.4 [R2], R16 ;  /* 0x0000001002007844 */ /* 0x010fe40000000200 */
[----:B------:R-:W-:Y:S06]  /*1c6a0*/  BAR.SYNC.DEFER_BLOCKING 0x0 ;  /* 0x0000000000007b1d */ /* 0x000fec0000010000 */
[----:B------:R-:W4:Y:S02]  /*1c6b0*/  LDS.128 R16, [R243] ;  /* 0x00000000f3107984 */ /* 0x000f240000000c00 */
        /* <DEDUP_REMOVED lines=26> */
[----:B------:R-:W-:Y:S01]  /*1c860*/  BAR.SYNC.DEFER_BLOCKING 0x0 ;  /* 0x0000000000007b1d */ /* 0x000fe20000010000 */
[----:B------:R-:W-:-:S05]  /*1c870*/  IMAD.MOV.U32 R42, RZ, RZ, R53 ;  /* 0x000000ffff2a7224 */ /* 0x000fca00078e0035 */
        /* <DEDUP_REMOVED lines=13> */
[----:B------:R-:W-:Y:S01]  /*1c950*/  BAR.SYNC.DEFER_BLOCKING 0x0 ;  /* 0x0000000000007b1d */ /* 0x000fe20000010000 */
[----:B------:R-:W-:Y:S02]  /*1c960*/  IMAD.MOV.U32 R50, RZ, RZ, R57 ;  /* 0x000000ffff327224 */ /* 0x000fe400078e0039 */
[----:B------:R-:W-:-:S03]  /*1c970*/  IMAD.MOV.U32 R51, RZ, RZ, R59 ;  /* 0x000000ffff337224 */ /* 0x000fc600078e003b */
[----:B----4-:R-:W-:Y:S02]  /*1c980*/  STSM.16.M88.4 [R2], R40 ;  /* 0x0000002802007844 */ /* 0x010fe40000000200 */
[----:B------:R-:W-:Y:S06]  /*1c990*/  BAR.SYNC.DEFER_BLOCKING 0x0 ;  /* 0x0000000000007b1d */ /* 0x000fec0000010000 */
[----:B------:R-:W4:Y:S02]  /*1c9a0*/  LDS.128 R40, [R243] ;  /* 0x00000000f3287984 */ /* 0x000f240000000c00 */
[----:B------:R-:W-:Y:S06]  /*1c9b0*/  BAR.SYNC.DEFER_BLOCKING 0x0 ;  /* 0x0000000000007b1d */ /* 0x000fec0000010000 */
[----:B--2---:R2:W-:Y:S04]  /*1c9c0*/  STSM.16.M88.4 [R2], R48 ;  /* 0x0000003002007844 */ /* 0x0045e80000000200 */
[----:B--2---:R-:W2:Y:S04]  /*1c9d0*/  LDL.LU R48, [R1+0x90] ;  /* 0x0000900001307983 */ /* 0x004ea80000300800 */
[----:B------:R-:W2:Y:S04]  /*1c9e0*/  LDL.LU R49, [R1+0x98] ;  /* 0x0000980001317983 */ /* 0x000ea80000300800 */
[----:B------:R-:W3:Y:S04]  /*1c9f0*/  LDL.LU R56, [R1+0x94] ;  /* 0x0000940001387983 */ /* 0x000ee80000300800 */
[----:B------:R-:W3:Y:S01]  /*1ca00*/  LDL.LU R57, [R1+0x9c] ;  /* 0x00009c0001397983 */ /* 0x000ee20000300800 */
[----:B------:R-:W-:-:S02]  /*1ca10*/  IMAD.MOV.U32 R50, RZ, RZ, R60 ;  /* 0x000000ffff327224 */ /* 0x000fc400078e003c */
[----:B------:R-:W-:Y:S01]  /*1ca20*/  IMAD.MOV.U32 R51, RZ, RZ, R62 ;  /* 0x000000ffff337224 */ /* 0x000fe200078e003e */
[----:B------:R-:W-:Y:S01]  /*1ca30*/  BAR.SYNC.DEFER_BLOCKING 0x0 ;  /* 0x0000000000007b1d */ /* 0x000fe20000010000 */
[----:B------:R-:W-:Y:S02]  /*1ca40*/  IMAD.MOV.U32 R58, RZ, RZ, R61 ;  /* 0x000000ffff3a7224 */ /* 0x000fe400078e003d */
[----:B------:R-:W-:-:S03]  /*1ca50*/  IMAD.MOV.U32 R59, RZ, RZ, R63 ;  /* 0x000000ffff3b7224 */ /* 0x000fc600078e003f */
[----:B------:R-:W4:Y:S02]  /*1ca60*/  LDS.128 R60, [R243] ;  /* 0x00000000f33c7984 */ /* 0x000f240000000c00 */
[----:B------:R-:W-:Y:S06]  /*1ca70*/  BAR.SYNC.DEFER_BLOCKING 0x0 ;  /* 0x0000000000007b1d */ /* 0x000fec0000010000 */
[----:B--2---:R-:W-:Y:S02]  /*1ca80*/  STSM.16.M88.4 [R2], R48 ;  /* 0x0000003002007844 */ /* 0x004fe40000000200 */
[----:B------:R-:W-:Y:S06]  /*1ca90*/  BAR.SYNC.DEFER_BLOCKING 0x0 ;  /* 0x0000000000007b1d */ /* 0x000fec0000010000 */
[----:B------:R-:W2:Y:S02]  /*1caa0*/  LDS.128 R48, [R243] ;  /* 0x00000000f3307984 */ /* 0x000ea40000000c00 */
[----:B------:R-:W-:Y:S06]  /*1cab0*/  BAR.SYNC.DEFER_BLOCKING 0x0 ;  /* 0x0000000000007b1d */ /* 0x000fec0000010000 */
[----:B---3--:R3:W-:Y:S04]  /*1cac0*/  STSM.16.M88.4 [R2], R56 ;  /* 0x0000003802007844 */ /* 0x0087e80000000200 */
[----:B---3--:R-:W3:Y:S04]  /*1cad0*/  LDL.LU R56, [R1+0xa0] ;  /* 0x0000a00001387983 */ /* 0x008ee80000300800 */
[----:B------:R-:W3:Y:S04]  /*1cae0*/  LDL.LU R57, [R1+0xa8] ;  /* 0x0000a80001397983 */ /* 0x000ee80000300800 */
[----:B------:R-:W4:Y:S04]  /*1caf0*/  LDL.LU R152, [R1+0xa4] ;  /* 0x0000a40001987983 */ /* 0x000f280000300800 */
[----:B------:R-:W4:Y:S01]  /*1cb00*/  LDL.LU R153, [R1+0xac] ;  /* 0x0000ac0001997983 */ /* 0x000f220000300800 */
[----:B------:R-:W-:Y:S01]  /*1cb10*/  BAR.SYNC.DEFER_BLOCKING 0x0 ;  /* 0x0000000000007b1d */ /* 0x000fe20000010000 */
[----:B------:R-:W-:-:S02]  /*1cb20*/  IMAD.MOV.U32 R58, RZ, RZ, R64 ;  /* 0x000000ffff3a7224 */ /* 0x000fc400078e0040 */
[----:B------:R-:W-:-:S03]  /*1cb30*/  IMAD.MOV.U32 R59, RZ, RZ, R66 ;  /* 0x000000ffff3b7224 */ /* 0x000fc600078e0042 */
[----:B------:R-:W2:Y:S02]  /*1cb40*/  LDS.128 R64, [R243] ;  /* 0x00000000f3407984 */ /* 0x000ea40000000c00 */
[----:B------:R-:W-:Y:S06]  /*1cb50*/  BAR.SYNC.DEFER_BLOCKING 0x0 ;  /* 0x0000000000007b1d */ /* 0x000fec0000010000 */
[----:B---3--:R-:W-:Y:S02]  /*1cb60*/  STSM.16.M88.4 [R2], R56 ;  /* 0x0000003802007844 */ /* 0x008fe40000000200 */
[----:B------:R-:W-:Y:S06]  /*1cb70*/  BAR.SYNC.DEFER_BLOCKING 0x0 ;  /* 0x0000000000007b1d */ /* 0x000fec0000010000 */
[----:B------:R-:W3:Y:S02]  /*1cb80*/  LDS.128 R56, [R243] ;  /* 0x00000000f3387984 */ /* 0x000ee40000000c00 */
[----:B------:R-:W-:Y:S06]  /*1cb90*/  BAR.SYNC.DEFER_BLOCKING 0x0 ;  /* 0x0000000000007b1d */ /* 0x000fec0000010000 */
[----:B----4-:R4:W-:Y:S04]  /*1cba0*/  STSM.16.M88.4 [R2], R152 ;  /* 0x0000009802007844 */ /* 0x0109e80000000200 */
[----:B----4-:R-:W4:Y:S04]  /*1cbb0*/  LDL.LU R152, [R1+0xb0] ;  /* 0x0000b00001987983 */ /* 0x010f280000300800 */
[----:B------:R-:W4:Y:S04]  /*1cbc0*/  LDL.LU R153, [R1+0xb8] ;  /* 0x0000b80001997983 */ /* 0x000f280000300800 */
[----:B------:R-:W2:Y:S04]  /*1cbd0*/  LDL.LU R156, [R1+0xb4] ;  /* 0x0000b400019c7983 */ /* 0x000ea80000300800 */
[----:B------:R-:W2:Y:S01]  /*1cbe0*/  LDL.LU R157, [R1+0xbc] ;  /* 0x0000bc00019d7983 */ /* 0x000ea20000300800 */
[----:B------:R-:W-:Y:S01]  /*1cbf0*/  BAR.SYNC.DEFER_BLOCKING 0x0 ;  /* 0x0000000000007b1d */ /* 0x000fe20000010000 */
[----:B------:R-:W-:-:S02]  /*1cc00*/  IMAD.MOV.U32 R154, RZ, RZ, R68 ;  /* 0x000000ffff9a7224 */ /* 0x000fc400078e0044 */
[----:B------:R-:W-:-:S03]  /*1cc10*/  IMAD.MOV.U32 R155, RZ, RZ, R70 ;  /* 0x000000ffff9b7224 */ /* 0x000fc600078e0046 */
[----:B------:R-:W3:Y:S02]  /*1cc20*/  LDS.128 R68, [R243] ;  /* 0x00000000f3447984 */ /* 0x000ee40000000c00 */
[----:B------:R-:W-:Y:S06]  /*1cc30*/  BAR.SYNC.DEFER_BLOCKING 0x0 ;  /* 0x0000000000007b1d */ /* 0x000fec0000010000 */
        /* <DEDUP_REMOVED lines=9> */
[----:B------:R-:W-:Y:S01]  /*1ccd0*/  BAR.SYNC.DEFER_BLOCKING 0x0 ;  /* 0x0000000000007b1d */ /* 0x000fe20000010000 */
[----:B------:R-:W-:-:S02]  /*1cce0*/  IMAD.MOV.U32 R158, RZ, RZ, R72 ;  /* 0x000000ffff9e7224 */ /* 0x000fc400078e0048 */
        /* <DEDUP_REMOVED lines=12> */
[----:B------:R-:W-:-:S02]  /*1cdb0*/  IMAD.MOV.U32 R162, RZ, RZ, R76 ;  /* 0x000000ffffa27224 */ /* 0x000fc400078e004c */
[----:B------:R-:W-:Y:S01]  /*1cdc0*/  IMAD.MOV.U32 R163, RZ, RZ, R78 ;  /* 0x000000ffffa37224 */ /* 0x000fe200078e004e */
[----:B------:R-:W-:Y:S01]  /*1cdd0*/  BAR.SYNC.DEFER_BLOCKING 0x0 ;  /* 0x0000000000007b1d */ /* 0x000fe20000010000 */
[----:B------:R-:W-:Y:S02]  /*1cde0*/  IMAD.MOV.U32 R166, RZ, RZ, R77 ;  /* 0x000000ffffa67224 */ /* 0x000fe400078e004d */
        /* <DEDUP_REMOVED lines=12> */
[----:B------:R-:W-:-:S02]  /*1ceb0*/  IMAD.MOV.U32 R166, RZ, RZ, R80 ;  /* 0x000000ffffa67224 */ /* 0x000fc400078e0050 */
[----:B------:R-:W-:Y:S01]  /*1cec0*/  IMAD.MOV.U32 R167, RZ, RZ, R82 ;  /* 0x000000ffffa77224 */ /* 0x000fe200078e0052 */
[----:B------:R-:W-:Y:S01]  /*1ced0*/  BAR.SYNC.DEFER_BLOCKING 0x0 ;  /* 0x0000000000007b1d */ /* 0x000fe20000010000 */
[----:B------:R-:W-:Y:S02]  /*1cee0*/  IMAD.MOV.U32 R170, RZ, RZ, R81 ;  /* 0x000000ffffaa7224 */ /* 0x000fe400078e0051 */
        /* <DEDUP_REMOVED lines=267> */
[----:B------:R-:W2:Y:S01]  /*1dfa0*/  LDS.128 R236, [R243] ;  /* 0x00000000f3ec7984 */ /* 0x000ea20000000c00 */
[----:B------:R-:W-:-:S02]  /*1dfb0*/  IMAD.MOV.U32 R234, RZ, RZ, R148 ;  /* 0x000000ffffea7224 */ /* 0x000fc400078e0094 */
[----:B------:R-:W-:Y:S01]  /*1dfc0*/  IMAD.MOV.U32 R235, RZ, RZ, R150 ;  /* 0x000000ffffeb7224 */ /* 0x000fe200078e0096 */
[----:B------:R-:W-:Y:S06]  /*1dfd0*/  BAR.SYNC.DEFER_BLOCKING 0x0 ;  /* 0x0000000000007b1d */ /* 0x000fec0000010000 */
[----:B---3--:R3:W-:Y:S04]  /*1dfe0*/  STSM.16.M88.4 [R2], R232 ;  /* 0x000000e802007844 */ /* 0x0087e80000000200 */
[----:B---3--:R-:W3:Y:S04]  /*1dff0*/  LDL.LU R232, [R1+0x1f4] ;  /* 0x0001f40001e87983 */ /* 0x008ee80000300800 */
[----:B------:R-:W3:Y:S01]  /*1e000*/  LDL.LU R233, [R1+0x1fc] ;  /* 0x0001fc0001e97983 */ /* 0x000ee20000300800 */
[----:B------:R-:W-:-:S02]  /*1e010*/  IMAD.MOV.U32 R234, RZ, RZ, R149 ;  /* 0x000000ffffea7224 */ /* 0x000fc400078e0095 */
[----:B------:R-:W-:Y:S01]  /*1e020*/  IMAD.MOV.U32 R235, RZ, RZ, R151 ;  /* 0x000000ffffeb7224 */ /* 0x000fe200078e0097 */
[----:B------:R-:W-:Y:S06]  /*1e030*/  BAR.SYNC.DEFER_BLOCKING 0x0 ;  /* 0x0000000000007b1d */ /* 0x000fec0000010000 */
[----:B------:R-:W4:Y:S04]  /*1e040*/  LDL.LU R250, [R1+0x4] ;  /* 0x0000040001fa7983 */ /* 0x000f280000300800 */
[----:B------:R-:W2:Y:S04]  /*1e050*/  LDL.LU R251, [R1+0x8] ;  /* 0x0000080001fb7983 */ /* 0x000ea80000300800 */
[----:B------:R-:W1:Y:S01]  /*1e060*/  LDS.128 R148, [R243] ;  /* 0x00000000f3947984 */ /* 0x000e620000000c00 */
[----:B------:R-:W-:Y:S06]  /*1e070*/  BAR.SYNC.DEFER_BLOCKING 0x0 ;  /* 0x0000000000007b1d */ /* 0x000fec0000010000 */
[----:B---3--:R3:W-:Y:S04]  /*1e080*/  STSM.16.M88.4 [R2], R232 ;  /* 0x000000e802007844 */ /* 0x0087e80000000200 */
[----:B---3--:R-:W3:Y:S01]  /*1e090*/  LDL.LU R2, [R1+0x200] ;  /* 0x0002000001027983 */ /* 0x008ee20000300800 */
[----:B------:R-:W-:Y:S01]  /*1e0a0*/  IMAD R242, R252, UR4, RZ ;  /* 0x00000004fcf27c24 */ /* 0x000fe2000f8e02ff */
[C---:B------:R-:W-:Y:S01]  /*1e0b0*/  LOP3.LUT R234, R0.reuse, 0x5, RZ, 0xfc, !PT ;  /* 0x0000000500ea7812 */ /* 0x040fe200078efcff */
[----:B------:R-:W-:Y:S01]  /*1e0c0*/  IMAD R252, R0, UR5, RZ ;  /* 0x0000000500fc7c24 */ /* 0x000fe2000f8e02ff */
[----:B------:R-:W-:Y:S01]  /*1e0d0*/  ULDC UR4, c[0x0][0x22c] ;  /* 0x00008b0000047ab9 */ /* 0x000fe20000000800 */
[----:B------:R-:W-:Y:S01]  /*1e0e0*/  BAR.SYNC.DEFER_BLOCKING 0x0 ;  /* 0x0000000000007b1d */ /* 0x000fe20000010000 */
[----:B------:R-:W-:-:S04]  /*1e0f0*/  LEA R3, P6, R242, UR6, 0x2 ;  /* 0x00000006f2037c11 */ /* 0x000fc8000f8c10ff */
[----:B------:R-:W-:Y:S01]  /*1e100*/  LEA.HI.X.SX32 R242, R242, UR7, 0x2, P6 ;  /* 0x00000007f2f27c11 */ /* 0x000fe2000b0f16ff */
[C---:B------:R-:W-:Y:S01]  /*1e110*/  VIADD R233, R252.reuse, UR5 ;  /* 0x00000005fce97c36 */ /* 0x040fe20008000000 */
[-C--:B------:R-:W-:Y:S01]  /*1e120*/  LEA R240, P6, R252, R3.reuse, 0x2 ;  /* 0x00000003fcf07211 */ /* 0x080fe200078c10ff */
[----:B------:R-:W-:Y:S01]  /*1e130*/  ULDC UR6, c[0x0][0x248] ;  /* 0x0000920000067ab9 */ /* 0x000fe20000000800 */
[----:B------:R-:W-:Y:S01]  /*1e140*/  LOP3.LUT R235, R0, 0x6, RZ, 0xfc, !PT ;  /* 0x0000000600eb7812 */ /* 0x000fe200078efcff */
[----:B------:R-:W-:Y:S01]  /*1e150*/  ULDC UR7, c[0x0][0x22c] ;  /* 0x00008b0000077ab9 */ /* 0x000fe20000000800 */
[----:B------:R-:W-:Y:S02]  /*1e160*/  LEA.HI.X.SX32 R241, R252, R242, 0x2, P6 ;  /* 0x000000f2fcf17211 */ /* 0x000fe400030f16ff */
[----:B------:R-:W2:Y:S04]  /*1e170*/  LDL.LU R252, [R1+0xc] ;  /* 0x00000c0001fc7983 */ /* 0x000ea80000300800 */
[----:B---3--:R3:W-:Y:S04]  /*1e180*/  @P5 STG.E desc[UR12][R240.64], R2 ;  /* 0x00000002f0005986 */ /* 0x0087e8000c10190c */
[----:B---3--:R-:W3:Y:S04]  /*1e190*/  LDL.LU R240, [R1] ;  /* 0x0000000001f07983 */ /* 0x008ee80000300800 */
[----:B------:R-:W4:Y:S01]  /*1e1a0*/  LDL.LU R241, [R1+0x204] ;  /* 0x0002040001f17983 */ /* 0x000f220000300800 */
[C---:B------:R-:W-:Y:S01]  /*1e1b0*/  LEA R232, P5, R233.reuse, R3, 0x2 ;  /* 0x00000003e9e87211 */ /* 0x040fe200078a10ff */
[----:B------:R-:W-:-:S03]  /*1e1c0*/  VIADD R2, R233, UR5 ;  /* 0x00000005e9027c36 */ /* 0x000fc60008000000 */
[-C--:B------:R-:W-:Y:S02]  /*1e1d0*/  LEA.HI.X.SX32 R233, R233, R242.reuse, 0x2, P5 ;  /* 0x000000f2e9e97211 */ /* 0x080fe400028f16ff */
[----:B------:R-:W-:Y:S01]  /*1e1e0*/  ISETP.LT.AND P5, PT, R234, UR4, !P0 ;  /* 0x00000004ea007c0c */ /* 0x000fe2000c7a1270 */
[----:B------:R-:W-:Y:S01]  /*1e1f0*/  ULDC UR4, c[0x0][0x22c] ;  /* 0x00008b0000047ab9 */ /* 0x000fe20000000800 */
[C---:B------:R-:W-:Y:S01]  /*1e200*/  LEA R234, P6, R2.reuse, R3, 0x2 ;  /* 0x0000000302ea7211 */ /* 0x040fe200078c10ff */
[----:B---3--:R3:W-:Y:S01]  /*1e210*/  @P4 STG.E desc[UR12][R232.64], R240 ;  /* 0x000000f0e8004986 */ /* 0x0087e2000c10190c */
[----:B------:R-:W-:Y:S01]  /*1e220*/  ISETP.LT.AND P4, PT, R235, UR4, !P0 ;  /* 0x00000004eb007c0c */ /* 0x000fe2000c781270 */
[----:B------:R-:W-:Y:S01]  /*1e230*/  ULDC UR4, c[0x0][0x22c] ;  /* 0x00008b0000047ab9 */ /* 0x000fe20000000800 */
[C---:B------:R-:W-:Y:S01]  /*1e240*/  LEA.HI.X.SX32 R235, R2.reuse, R242, 0x2, P6 ;  /* 0x000000f202eb7211 */ /* 0x040fe200030f16ff */
[----:B---3--:R-:W-:-:S04]  /*1e250*/  VIADD R233, R2, UR5 ;  /* 0x0000000502e97c36 */ /* 0x008fc80008000000 */
[C---:B------:R-:W-:Y:S01]  /*1e260*/  VIADD R2, R233.reuse, UR5 ;  /* 0x00000005e9027c36 */ /* 0x040fe20008000000 */
[CC--:B------:R-:W-:Y:S01]  /*1e270*/  LEA R232, P6, R233.reuse, R3.reuse, 0x2 ;  /* 0x00000003e9e87211 */ /* 0x0c0fe200078c10ff */
[----:B----4-:R3:W-:Y:S01]  /*1e280*/  @P3 STG.E desc[UR12][R234.64], R241 ;  /* 0x000000f1ea003986 */ /* 0x0107e2000c10190c */
[----:B------:R-:W-:Y:S02]  /*1e290*/  LOP3.LUT R240, R0, 0x7, RZ, 0xfc, !PT ;  /* 0x0000000700f07812 */ /* 0x000fe400078efcff */
[----:B------:R-:W-:Y:S02]  /*1e2a0*/  LEA.HI.X.SX32 R233, R233, R242, 0x2, P6 ;  /* 0x000000f2e9e97211 */ /* 0x000fe400030f16ff */
[----:B------:R-:W-:Y:S01]  /*1e2b0*/  ISETP.LT.AND P3, PT, R240, UR4, !P0 ;  /* 0x00000004f0007c0c */ /* 0x000fe2000c761270 */
[C---:B------:R-:W-:Y:S01]  /*1e2c0*/  VIADD R240, R2.reuse, UR5 ;  /* 0x0000000502f07c36 */ /* 0x040fe20008000000 */
[----:B------:R-:W-:Y:S01]  /*1e2d0*/  ULDC UR4, c[0x0][0x22c] ;  /* 0x00008b0000047ab9 */ /* 0x000fe20000000800 */
[----:B---3--:R-:W-:-:S04]  /*1e2e0*/  LEA R234, P6, R2, R3, 0x2 ;  /* 0x0000000302ea7211 */ /* 0x008fc800078c10ff */
[-C--:B------:R-:W-:Y:S02]  /*1e2f0*/  LEA.HI.X.SX32 R235, R2, R242.reuse, 0x2, P6 ;  /* 0x000000f202eb7211 */ /* 0x080fe400030f16ff */
[----:B------:R-:W3:Y:S04]  /*1e300*/  LDL.LU R2, [R1+0x208] ;  /* 0x0002080001027983 */ /* 0x000ee80000300800 */
[----:B------:R4:W-:Y:S01]  /*1e310*/  @P2 STG.E desc[UR12][R232.64], R250 ;  /* 0x000000fae8002986 */ /* 0x0009e2000c10190c */
[----:B------:R-:W-:Y:S02]  /*1e320*/  LOP3.LUT R241, R0, 0x8, RZ, 0xfc, !PT ;  /* 0x0000000800f17812 */ /* 0x000fe400078efcff */
[C---:B----4-:R-:W-:Y:S01]  /*1e330*/  LEA R232, P6, R240.reuse, R3, 0x2 ;  /* 0x00000003f0e87211 */ /* 0x050fe200078c10ff */
[----:B------:R-:W4:Y:S03]  /*1e340*/  LDL.LU R250, [R1+0x78c] ;  /* 0x00078c0001fa7983 */ /* 0x000f260000300800 */
[----:B------:R-:W-:-:S02]  /*1e350*/  LEA.HI.X.SX32 R233, R240, R242, 0x2, P6 ;  /* 0x000000f2f0e97211 */ /* 0x000fc400030f16ff */
[----:B------:R-:W-:Y:S01]  /*1e360*/  ISETP.LT.AND P2, PT, R241, UR4, !P0 ;  /* 0x00000004f1007c0c */ /* 0x000fe2000c741270 */
[----:B------:R-:W-:Y:S01]  /*1e370*/  ULDC UR4, c[0x0][0x22c] ;  /* 0x00008b0000047ab9 */ /* 0x000fe20000000800 */
[----:B------:R-:W4:Y:S04]  /*1e380*/  LDL.LU R241, [R1+0x10] ;  /* 0x0000100001f17983 */ /* 0x000f280000300800 */
[----:B---3--:R-:W-:Y:S04]  /*1e390*/  @P1 STG.E desc[UR12][R234.64], R2 ;  /* 0x00000002ea001986 */ /* 0x008fe8000c10190c */
[----:B--2---:R2:W-:Y:S04]  /*1e3a0*/  @P5 STG.E desc[UR12][R232.64], R251 ;  /* 0x000000fbe8005986 */ /* 0x0045e8000c10190c */
[----:B--2---:R-:W2:Y:S04]  /*1e3b0*/  LDL.LU R251, [R1+0x788] ;  /* 0x0007880001fb7983 */ /* 0x004ea80000300800 */
[----:B------:R-:W3:Y:S01]  /*1e3c0*/  LDL.LU R233, [R1+0x20c] ;  /* 0x00020c0001e97983 */ /* 0x000ee20000300800 */
[----:B------:R-:W-:Y:S01]  /*1e3d0*/  VIADD R2, R240, UR5 ;  /* 0x00000005f0027c36 */ /* 0x000fe20008000000 */
[----:B------:R-:W-:-:S04]  /*1e3e0*/  LOP3.LUT R235, R0, 0x9, RZ, 0xfc, !PT ;  /* 0x0000000900eb7812 */ /* 0x000fc800078efcff */
[C---:B------:R-:W-:Y:S02]  /*1e3f0*/  LEA R234, P6, R2.reuse, R3, 0x2 ;  /* 0x0000000302ea7211 */ /* 0x040fe400078c10ff */
[----:B------:R-:W-:Y:S01]  /*1e400*/  ISETP.LT.AND P1, PT, R235, UR4, !P0 ;  /* 0x00000004eb007c0c */ /* 0x000fe2000c721270 */
[----:B------:R-:W-:Y:S01]  /*1e410*/  ULDC UR4, c[0x0][0x22c] ;  /* 0x00008b0000047ab9 */ /* 0x000fe20000000800 */
[C---:B------:R-:W-:Y:S01]  /*1e420*/  LEA.HI.X.SX32 R235, R2.reuse, R242, 0x2, P6 ;  /* 0x000000f202eb7211 */ /* 0x040fe200030f16ff */
[----:B------:R-:W-:Y:S01]  /*1e430*/  VIADD R2, R2, UR5 ;  /* 0x0000000502027c36 */ /* 0x000fe20008000000 */
[----:B------:R-:W-:-:S04]  /*1e440*/  LOP3.LUT R240, R0, 0xa, RZ, 0xfc, !PT ;  /* 0x0000000a00f07812 */ /* 0x000fc800078efcff */
[----:B------:R-:W-:Y:S01]  /*1e450*/  ISETP.LT.AND P5, PT, R240, UR4, !P0 ;  /* 0x00000004f0007c0c */ /* 0x000fe2000c7a1270 */
[----:B------:R-:W-:Y:S01]  /*1e460*/  ULDC UR4, c[0x0][0x22c] ;  /* 0x00008b0000047ab9 */ /* 0x000fe20000000800 */
[----:B---3--:R3:W-:Y:S01]  /*1e470*/  @P4 STG.E desc[UR12][R234.64], R233 ;  /* 0x000000e9ea004986 */ /* 0x0087e2000c10190c */
[-C--:B------:R-:W-:Y:S02]  /*1e480*/  LEA R232, P4, R2, R3.reuse, 0x2 ;  /* 0x0000000302e87211 */ /* 0x080fe400078810ff */
[----:B---3--:R-:W-:Y:S01]  /*1e490*/  LOP3.LUT R234, R0, 0xb, RZ, 0xfc, !PT ;  /* 0x0000000b00ea7812 */ /* 0x008fe200078efcff */
[C---:B------:R-:W-:Y:S01]  /*1e4a0*/  VIADD R235, R2.reuse, UR5 ;  /* 0x0000000502eb7c36 */ /* 0x040fe20008000000 */
[-C--:B------:R-:W-:Y:S02]  /*1e4b0*/  LEA.HI.X.SX32 R233, R2, R242.reuse, 0x2, P4 ;  /* 0x000000f202e97211 */ /* 0x080fe400020f16ff */
[----:B------:R-:W-:Y:S02]  /*1e4c0*/  LOP3.LUT R2, R0, 0xc, RZ, 0xfc, !PT ;  /* 0x0000000c00027812 */ /* 0x000fe400078efcff */
[----:B------:R-:W-:Y:S01]  /*1e4d0*/  ISETP.LT.AND P4, PT, R234, UR4, !P0 ;  /* 0x00000004ea007c0c */ /* 0x000fe2000c781270 */
[----:B------:R-:W-:Y:S01]  /*1e4e0*/  ULDC UR4, c[0x0][0x22c] ;  /* 0x00008b0000047ab9 */ /* 0x000fe20000000800 */
[C---:B------:R-:W-:Y:S01]  /*1e4f0*/  LEA R234, P6, R235.reuse, R3, 0x2 ;  /* 0x00000003ebea7211 */ /* 0x040fe200078c10ff */
[----:B------:R3:W-:Y:S01]  /*1e500*/  @P3 STG.E desc[UR12][R232.64], R252 ;  /* 0x000000fce8003986 */ /* 0x0007e2000c10190c */
[----:B------:R-:W-:Y:S01]  /*1e510*/  ISETP.LT.AND P3, PT, R2, UR4, !P0 ;  /* 0x0000000402007c0c */ /* 0x000fe2000c761270 */
[C---:B------:R-:W-:Y:S01]  /*1e520*/  VIADD R2, R235.reuse, UR5 ;  /* 0x00000005eb027c36 */ /* 0x040fe20008000000 */
[----:B------:R-:W-:Y:S01]  /*1e530*/  LEA.HI.X.SX32 R235, R235, R242, 0x2, P6 ;  /* 0x000000f2ebeb7211 */ /* 0x000fe200030f16ff */
[----:B------:R-:W-:-:S02]  /*1e540*/  ULDC UR4, c[0x0][0x22c] ;  /* 0x00008b0000047ab9 */ /* 0x000fc40000000800 */
[----:B------:R-:W-:Y:S02]  /*1e550*/  VIADD R240, R2, UR5 ;  /* 0x0000000502f07c36 */ /* 0x000fe40008000000 */
[----:B----4-:R4:W-:Y:S01]  /*1e560*/  @P2 STG.E desc[UR12][R234.64], R241 ;  /* 0x000000f1ea002986 */ /* 0x0109e2000c10190c */
[----:B---3--:R-:W-:-:S03]  /*1e570*/  LOP3.LUT R233, R0, 0xd, RZ, 0xfc, !PT ;  /* 0x0000000d00e97812 */ /* 0x008fc600078efcff */
[----:B------:R-:W3:Y:S01]  /*1e580*/  LDL.LU R252, [R1+0x1c] ;  /* 0x00001c0001fc7983 */ /* 0x000ee20000300800 */
[CC--:B------:R-:W-:Y:S02]  /*1e590*/  LEA R232, P6, R2.reuse, R3.reuse, 0x2 ;  /* 0x0000000302e87211 */ /* 0x0c0fe400078c10ff */
[----:B------:R-:W-:Y:S01]  /*1e5a0*/  ISETP.LT.AND P2, PT, R233, UR4, !P0 ;  /* 0x00000004e9007c0c */ /* 0x000fe2000c741270 */
[----:B------:R-:W-:Y:S01]  /*1e5b0*/  ULDC UR4, c[0x0][0x22c] ;  /* 0x00008b0000047ab9 */ /* 0x000fe20000000800 */
[----:B------:R-:W-:Y:S02]  /*1e5c0*/  LEA.HI.X.SX32 R233, R2, R242, 0x2, P6 ;  /* 0x000000f202e97211 */ /* 0x000fe400030f16ff */
[C---:B----4-:R-:W-:Y:S01]  /*1e5d0*/  LEA R234, P6, R240.reuse, R3, 0x2 ;  /* 0x00000003f0ea7211 */ /* 0x050fe200078c10ff */
[----:B------:R-:W-:-:S03]  /*1e5e0*/  VIADD R2, R240, UR5 ;  /* 0x00000005f0027c36 */ /* 0x000fc60008000000 */
[----:B------:R-:W-:Y:S02]  /*1e5f0*/  LEA.HI.X.SX32 R235, R240, R242, 0x2, P6 ;  /* 0x000000f2f0eb7211 */ /* 0x000fe400030f16ff */
[----:B------:R-:W4:Y:S04]  /*1e600*/  LDL.LU R240, [R1+0x14] ;  /* 0x0000140001f07983 */ /* 0x000f280000300800 */
[----:B------:R1:W-:Y:S04]  /*1e610*/  @P1 STG.E desc[UR12][R232.64], R248 ;  /* 0x000000f8e8001986 */ /* 0x0003e8000c10190c */
[----:B-1----:R-:W2:Y:S01]  /*1e620*/  LDL.LU R248, [R1+0x18] ;  /* 0x0000180001f87983 */ /* 0x002ea20000300800 */
[----:B------:R-:W-:-:S02]  /*1e630*/  LEA R232, P6, R2, R3, 0x2 ;  /* 0x0000000302e87211 */ /* 0x000fc400078c10ff */
[----:B------:R-:W-:Y:S02]  /*1e640*/  LOP3.LUT R241, R0, 0xe, RZ, 0xfc, !PT ;  /* 0x0000000e00f17812 */ /* 0x000fe400078efcff */
[----:B------:R-:W-:Y:S02]  /*1e650*/  LEA.HI.X.SX32 R233, R2, R242, 0x2, P6 ;  /* 0x000000f202e97211 */ /* 0x000fe400030f16ff */
[----:B------:R-:W-:Y:S01]  /*1e660*/  ISETP.LT.AND P1, PT, R241, UR4, !P0 ;  /* 0x00000004f1007c0c */ /* 0x000fe2000c721270 */
[----:B------:R-:W-:Y:S01]  /*1e670*/  ULDC UR4, c[0x0][0x22c] ;  /* 0x00008b0000047ab9 */ /* 0x000fe20000000800 */
[----:B------:R-:W-:Y:S01]  /*1e680*/  LOP3.LUT R241, R0, 0xf, RZ, 0xfc, !PT ;  /* 0x0000000f00f17812 */ /* 0x000fe200078efcff */
[----:B----4-:R1:W-:Y:S02]  /*1e690*/  @P5 STG.E desc[UR12][R234.64], R240 ;  /* 0x000000f0ea005986 */ /* 0x0103e4000c10190c */
[----:B-1----:R-:W-:-:S05]  /*1e6a0*/  VIADD R240, R2, UR5 ;  /* 0x0000000502f07c36 */ /* 0x002fca0008000000 */
[----:B------:R-:W-:-:S04]  /*1e6b0*/  LEA R234, P6, R240, R3, 0x2 ;  /* 0x00000003f0ea7211 */ /* 0x000fc800078c10ff */
[C---:B------:R-:W-:Y:S01]  /*1e6c0*/  LEA.HI.X.SX32 R235, R240.reuse, R242, 0x2, P6 ;  /* 0x000000f2f0eb7211 */ /* 0x040fe200030f16ff */
[----:B------:R-:W-:Y:S01]  /*1e6d0*/  VIADD R240, R240, UR5 ;  /* 0x00000005f0f07c36 */ /* 0x000fe20008000000 */
[----:B------:R-:W-:Y:S01]  /*1e6e0*/  ISETP.LT.AND P5, PT, R241, UR4, !P0 ;  /* 0x00000004f1007c0c */ /* 0x000fe2000c7a1270 */
[----:B------:R1:W-:Y:S01]  /*1e6f0*/  @P4 STG.E desc[UR12][R232.64], R249 ;  /* 0x000000f9e8004986 */ /* 0x0003e2000c10190c */
[----:B------:R-:W-:Y:S01]  /*1e700*/  LOP3.LUT R2, R0, 0x10, RZ, 0xfc, !PT ;  /* 0x0000001000027812 */ /* 0x000fe200078efcff */
[----:B------:R-:W-:Y:S01]  /*1e710*/  VIADD R241, R240, UR5 ;  /* 0x00000005f0f17c36 */ /* 0x000fe20008000000 */
[----:B------:R-:W-:Y:S01]  /*1e720*/  ULDC UR4, c[0x0][0x22c] ;  /* 0x00008b0000047ab9 */ /* 0x000fe20000000800 */
[----:B--2---:R2:W-:Y:S01]  /*1e730*/  @P3 STG.E desc[UR12][R234.64], R248 ;  /* 0x000000f8ea003986 */ /* 0x0045e2000c10190c */
[----:B------:R-:W-:Y:S01]  /*1e740*/  ISETP.LT.AND P4, PT, R2, UR4, !P0 ;  /* 0x0000000402007c0c */ /* 0x000fe2000c781270 */
[----:B------:R-:W-:Y:S01]  /*1e750*/  ULDC UR4, c[0x0][0x22c] ;  /* 0x00008b0000047ab9 */ /* 0x000fe20000000800 */
[----:B------:R-:W-:-:S02]  /*1e760*/  LOP3.LUT R2, R0, 0x11, RZ, 0xfc, !PT ;  /* 0x0000001100027812 */ /* 0x000fc400078efcff */
[CC--:B-1----:R-:W-:Y:S02]  /*1e770*/  LEA R232, P3, R240.reuse, R3.reuse, 0x2 ;  /* 0x00000003f0e87211 */ /* 0x0c2fe400078610ff */
[C---:B--2---:R-:W-:Y:S02]  /*1e780*/  LEA R234, P6, R241.reuse, R3, 0x2 ;  /* 0x00000003f1ea7211 */ /* 0x044fe400078c10ff */
[-C--:B------:R-:W-:Y:S02]  /*1e790*/  LEA.HI.X.SX32 R233, R240, R242.reuse, 0x2, P3 ;  /* 0x000000f2f0e97211 */ /* 0x080fe400018f16ff */
[----:B------:R-:W-:Y:S01]  /*1e7a0*/  ISETP.LT.AND P3, PT, R2, UR4, !P0 ;  /* 0x0000000402007c0c */ /* 0x000fe2000c761270 */
[----:B------:R-:W-:Y:S01]  /*1e7b0*/  ULDC UR4, c[0x0][0x22c] ;  /* 0x00008b0000047ab9 */ /* 0x000fe20000000800 */
[C---:B------:R-:W-:Y:S01]  /*1e7c0*/  LEA.HI.X.SX32 R235, R241.reuse, R242, 0x2, P6 ;  /* 0x000000f2f1eb7211 */ /* 0x040fe200030f16ff */
[----:B------:R-:W-:Y:S01]  /*1e7d0*/  VIADD R241, R241, UR5 ;  /* 0x00000005f1f17c36 */ /* 0x000fe20008000000 */
[----:B------:R-:W-:Y:S01]  /*1e7e0*/  LOP3.LUT R2, R0, 0x12, RZ, 0xfc, !PT ;  /* 0x0000001200027812 */ /* 0x000fe200078efcff */
[----:B------:R-:W-:Y:S01]  /*1e7f0*/  @P2 STG.E desc[UR12][R232.64], R250 ;  /* 0x000000fae8002986 */ /* 0x000fe2000c10190c */
[----:B------:R-:W-:-:S02]  /*1e800*/  ULDC UR5, c[0x0][0x22c] ;  /* 0x00008b0000057ab9 */ /* 0x000fc40000000800 */
[----:B------:R-:W-:Y:S01]  /*1e810*/  ISETP.LT.AND P2, PT, R2, UR4, !P0 ;  /* 0x0000000402007c0c */ /* 0x000fe2000c741270 */
[----:B---3--:R1:W-:Y:S01]  /*1e820*/  @P1 STG.E desc[UR12][R234.64], R252 ;  /* 0x000000fcea001986 */ /* 0x0083e2000c10190c */
[----:B------:R-:W-:Y:S01]  /*1e830*/  ULDC UR4, c[0x0][0x248] ;  /* 0x0000920000047ab9 */ /* 0x000fe20000000800 */
[CC--:B------:R-:W-:Y:S02]  /*1e840*/  LEA R248, P1, R241.reuse, R3.reuse, 0x2 ;  /* 0x00000003f1f87211 */ /* 0x0c0fe400078210ff */
[----:B------:R-:W-:Y:S02]  /*1e850*/  LOP3.LUT R2, R0, 0x13, RZ, 0xfc, !PT ;  /* 0x0000001300027812 */ /* 0x000fe400078efcff */
[C---:B------:R-:W-:Y:S01]  /*1e860*/  LEA.HI.X.SX32 R249, R241.reuse, R242, 0x2, P1 ;  /* 0x000000f2f1f97211 */ /* 0x040fe200008f16ff */
[----:B-1----:R-:W-:Y:S01]  /*1e870*/  VIADD R252, R241, UR4 ;  /* 0x00000004f1fc7c36 */ /* 0x002fe20008000000 */
[----:B------:R-:W-:Y:S02]  /*1e880*/  ULDC UR4, c[0x0][0x22c] ;  /* 0x00008b0000047ab9 */ /* 0x000fe40000000800 */
[----:B------:R-:W-:Y:S01]  /*1e890*/  ISETP.LT.AND P1, PT, R2, UR4, !P0 ;  /* 0x0000000402007c0c */ /* 0x000fe2000c721270 */
[----:B------:R-:W-:Y:S01]  /*1e8a0*/  ULDC UR4, c[0x0][0x22c] ;  /* 0x00008b0000047ab9 */ /* 0x000fe20000000800 */
[----:B------:R-:W-:Y:S01]  /*1e8b0*/  LOP3.LUT R2, R0, 0x14, RZ, 0xfc, !PT ;  /* 0x0000001400027812 */ /* 0x000fe200078efcff */
[----:B------:R-:W-:Y:S01]  /*1e8c0*/  @P5 STG.E desc[UR12][R248.64], R251 ;  /* 0x000000fbf8005986 */ /* 0x000fe2000c10190c */
[----:B------:R-:W-:-:S02]  /*1e8d0*/  LEA R240, P6, R252, R3, 0x2 ;  /* 0x00000003fcf07211 */ /* 0x000fc400078c10ff */
[----:B------:R-:W-:Y:S01]  /*1e8e0*/  ISETP.LT.AND P5, PT, R2, UR4, !P0 ;  /* 0x0000000402007c0c */ /* 0x000fe2000c7a1270 */
[----:B------:R-:W-:Y:S01]  /*1e8f0*/  ULDC UR4, c[0x0][0x248] ;  /* 0x0000920000047ab9 */ /* 0x000fe20000000800 */
[C---:B------:R-:W-:Y:S01]  /*1e900*/  LEA.HI.X.SX32 R241, R252.reuse, R242, 0x2, P6 ;  /* 0x000000f2fcf17211 */ /* 0x040fe200030f16ff */
[----:B------:R-:W-:Y:S01]  /*1e910*/  VIADD R252, R252, UR4 ;  /* 0x00000004fcfc7c36 */ /* 0x000fe20008000000 */
[----:B------:R-:W-:-:S03]  /*1e920*/  ULDC UR4, c[0x0][0x248] ;  /* 0x0000920000047ab9 */ /* 0x000fc60000000800 */
[C---:B------:R-:W-:Y:S01]  /*1e930*/  VIADD R233, R252.reuse, UR4 ;  /* 0x00000004fce97c36 */ /* 0x040fe20008000000 */
[CC--:B------:R-:W-:Y:S01]  /*1e940*/  LEA R234, P6, R252.reuse, R3.reuse, 0x2 ;  /* 0x00000003fcea7211 */ /* 0x0c0fe200078c10ff */
[----:B------:R-:W-:Y:S01]  /*1e950*/  ULDC UR4, c[0x0][0x248] ;  /* 0x0000920000047ab9 */ /* 0x000fe20000000800 */
[----:B------:R1:W-:Y:S02]  /*1e960*/  @P4 STG.E desc[UR12][R240.64], R244 ;  /* 0x000000f4f0004986 */ /* 0x0003e4000c10190c */
[-C--:B------:R-:W-:Y:S02]  /*1e970*/  LEA.HI.X.SX32 R235, R252, R242.reuse, 0x2, P6 ;  /* 0x000000f2fceb7211 */ /* 0x080fe400030f16ff */
[CC--:B------:R-:W-:Y:S02]  /*1e980*/  LEA R232, P6, R233.reuse, R3.reuse, 0x2 ;  /* 0x00000003e9e87211 */ /* 0x0c0fe400078c10ff */
[----:B------:R-:W-:Y:S01]  /*1e990*/  LOP3.LUT R2, R0, 0x15, RZ, 0xfc, !PT ;  /* 0x0000001500027812 */ /* 0x000fe200078efcff */
[C---:B-1----:R-:W-:Y:S01]  /*1e9a0*/  VIADD R244, R233.reuse, UR4 ;  /* 0x00000004e9f47c36 */ /* 0x042fe20008000000 */
[----:B------:R-:W-:Y:S01]  /*1e9b0*/  LEA.HI.X.SX32 R233, R233, R242, 0x2, P6 ;  /* 0x000000f2e9e97211 */ /* 0x000fe200030f16ff */
[----:B------:R-:W-:Y:S01]  /*1e9c0*/  ULDC UR4, c[0x0][0x248] ;  /* 0x0000920000047ab9 */ /* 0x000fe20000000800 */
[----:B------:R-:W-:Y:S01]  /*1e9d0*/  ISETP.LT.AND P4, PT, R2, UR5, !P0 ;  /* 0x0000000502007c0c */ /* 0x000fe2000c781270 */
[----:B------:R-:W-:Y:S01]  /*1e9e0*/  ULDC UR5, c[0x0][0x22c] ;  /* 0x00008b0000057ab9 */ /* 0x000fe20000000800 */
[----:B------:R-:W-:-:S02]  /*1e9f0*/  LEA R240, P6, R244, R3, 0x2 ;  /* 0x00000003f4f07211 */ /* 0x000fc400078c10ff */
[----:B------:R-:W-:Y:S01]  /*1ea00*/  LOP3.LUT R2, R0, 0x16, RZ, 0xfc, !PT ;  /* 0x0000001600027812 */ /* 0x000fe200078efcff */
[----:B------:R1:W-:Y:S01]  /*1ea10*/  @P3 STG.E desc[UR12][R234.64], R12 ;  /* 0x0000000cea003986 */ /* 0x0003e2000c10190c */
[C---:B------:R-:W-:Y:S01]  /*1ea20*/  LEA.HI.X.SX32 R241, R244.reuse, R242, 0x2, P6 ;  /* 0x000000f2f4f17211 */ /* 0x040fe200030f16ff */
[----:B------:R-:W-:Y:S01]  /*1ea30*/  VIADD R244, R244, UR4 ;  /* 0x00000004f4f47c36 */ /* 0x000fe20008000000 */
[----:B------:R-:W-:Y:S01]  /*1ea40*/  ISETP.LT.AND P3, PT, R2, UR5, !P0 ;  /* 0x0000000502007c0c */ /* 0x000fe2000c761270 */
[----:B------:R-:W-:Y:S01]  /*1ea50*/  @P2 STG.E desc[UR12][R232.64], R245 ;  /* 0x000000f5e8002986 */ /* 0x000fe2000c10190c */
[----:B------:R-:W-:Y:S01]  /*1ea60*/  LOP3.LUT R2, R0, 0x17, RZ, 0xfc, !PT ;  /* 0x0000001700027812 */ /* 0x000fe200078efcff */
[----:B------:R-:W-:Y:S01]  /*1ea70*/  ULDC UR5, c[0x0][0x22c] ;  /* 0x00008b0000057ab9 */ /* 0x000fe20000000800 */
[----:B------:R-:W-:Y:S01]  /*1ea80*/  ULDC UR4, c[0x0][0x248] ;  /* 0x0000920000047ab9 */ /* 0x000fe20000000800 */
[----:B------:R2:W-:Y:S01]  /*1ea90*/  @P1 STG.E desc[UR12][R240.64], R13 ;  /* 0x0000000df0001986 */ /* 0x0005e2000c10190c */
[----:B------:R-:W-:Y:S01]  /*1eaa0*/  ISETP.LT.AND P2, PT, R2, UR5, !P0 ;  /* 0x0000000502007c0c */ /* 0x000fe2000c741270 */
[----:B------:R-:W-:Y:S01]  /*1eab0*/  ULDC UR5, c[0x0][0x22c] ;  /* 0x00008b0000057ab9 */ /* 0x000fe20000000800 */
[----:B------:R-:W-:-:S02]  /*1eac0*/  LOP3.LUT R2, R0, 0x18, RZ, 0xfc, !PT ;  /* 0x0000001800027812 */ /* 0x000fc400078efcff */
[CC--:B-1----:R-:W-:Y:S01]  /*1ead0*/  LEA R234, P1, R244.reuse, R3.reuse, 0x2 ;  /* 0x00000003f4ea7211 */ /* 0x0c2fe200078210ff */
[C---:B------:R-:W-:Y:S01]  /*1eae0*/  VIADD R12, R244.reuse, UR4 ;  /* 0x00000004f40c7c36 */ /* 0x040fe20008000000 */
[----:B------:R-:W-:Y:S02]  /*1eaf0*/  ULDC UR4, c[0x0][0x22c] ;  /* 0x00008b0000047ab9 */ /* 0x000fe40000000800 */
[----:B------:R-:W-:Y:S02]  /*1eb00*/  LEA.HI.X.SX32 R235, R244, R242, 0x2, P1 ;  /* 0x000000f2f4eb7211 */ /* 0x000fe400008f16ff */
[----:B------:R-:W-:Y:S01]  /*1eb10*/  ISETP.LT.AND P1, PT, R2, UR4, !P0 ;  /* 0x0000000402007c0c */ /* 0x000fe2000c721270 */
[----:B------:R-:W-:Y:S01]  /*1eb20*/  ULDC UR4, c[0x0][0x22c] ;  /* 0x00008b0000047ab9 */ /* 0x000fe20000000800 */
[----:B------:R-:W-:Y:S01]  /*1eb30*/  LOP3.LUT R2, R0, 0x19, RZ, 0xfc, !PT ;  /* 0x0000001900027812 */ /* 0x000fe200078efcff */
[----:B------:R-:W-:Y:S03]  /*1eb40*/  @P5 STG.E desc[UR12][R234.64], R246 ;  /* 0x000000f6ea005986 */ /* 0x000fe6000c10190c */
[----:B------:R-:W-:Y:S01]  /*1eb50*/  ISETP.LT.AND P5, PT, R2, UR4, !P0 ;  /* 0x0000000402007c0c */ /* 0x000fe2000c7a1270 */
[----:B------:R-:W-:Y:S01]  /*1eb60*/  ULDC UR4, c[0x0][0x248] ;  /* 0x0000920000047ab9 */ /* 0x000fe20000000800 */
[C---:B------:R-:W-:Y:S01]  /*1eb70*/  LEA R244, P6, R12.reuse, R3, 0x2 ;  /* 0x000000030cf47211 */ /* 0x040fe200078c10ff */
[----:B--2---:R-:W-:Y:S01]  /*1eb80*/  VIADD R13, R12, UR4 ;  /* 0x000000040c0d7c36 */ /* 0x004fe20008000000 */
[----:B------:R-:W-:-:S02]  /*1eb90*/  ULDC UR4, c[0x0][0x248] ;  /* 0x0000920000047ab9 */ /* 0x000fc40000000800 */
[-C--:B------:R-:W-:Y:S01]  /*1eba0*/  LEA.HI.X.SX32 R245, R12, R242.reuse, 0x2, P6 ;  /* 0x000000f20cf57211 */ /* 0x080fe200030f16ff */
[C---:B------:R-:W-:Y:S01]  /*1ebb0*/  VIADD R233, R13.reuse, UR4 ;  /* 0x000000040de97c36 */ /* 0x040fe20008000000 */
[CC--:B------:R-:W-:Y:S01]  /*1ebc0*/  LEA R12, P6, R13.reuse, R3.reuse, 0x2 ;  /* 0x000000030d0c7211 */ /* 0x0c0fe200078c10ff */
[----:B------:R-:W-:Y:S02]  /*1ebd0*/  ULDC UR4, c[0x0][0x248] ;  /* 0x0000920000047ab9 */ /* 0x000fe40000000800 */
[----:B------:R1:W-:Y:S01]  /*1ebe0*/  @P4 STG.E desc[UR12][R244.64], R14 ;  /* 0x0000000ef4004986 */ /* 0x0003e2000c10190c */
        /* <DEDUP_REMOVED lines=14> */
[----:B------:R2:W-:Y:S01]  /*1ecd0*/  @P2 STG.E desc[UR12][R232.64], R15 ;  /* 0x0000000fe8002986 */ /* 0x0005e2000c10190c */
[----:B------:R-:W-:Y:S01]  /*1ece0*/  LOP3.LUT R2, R0, 0x1c, RZ, 0xfc, !PT ;  /* 0x0000001c00027812 */ /* 0x000fe200078efcff */
[----:B------:R-:W-:Y:S01]  /*1ecf0*/  ULDC UR5, c[0x0][0x22c] ;  /* 0x00008b0000057ab9 */ /* 0x000fe20000000800 */
[----:B------:R-:W-:Y:S01]  /*1ed00*/  ULDC UR4, c[0x0][0x248] ;  /* 0x0000920000047ab9 */ /* 0x000fe20000000800 */
[----:B------:R3:W-:Y:S01]  /*1ed10*/  @P1 STG.E desc[UR12][R234.64], R4 ;  /* 0x00000004ea001986 */ /* 0x0007e2000c10190c */
[----:B------:R-:W-:Y:S01]  /*1ed20*/  ISETP.LT.AND P2, PT, R2, UR5, !P0 ;  /* 0x0000000502007c0c */ /* 0x000fe2000c741270 */
[----:B------:R-:W-:Y:S01]  /*1ed30*/  VIADD R240, R14, UR4 ;  /* 0x000000040ef07c36 */ /* 0x000fe20008000000 */
[----:B------:R-:W-:Y:S01]  /*1ed40*/  LOP3.LUT R2, R0, 0x1d, RZ, 0xfc, !PT ;  /* 0x0000001d00027812 */ /* 0x000fe200078efcff */
[----:B------:R-:W-:Y:S01]  /*1ed50*/  ULDC UR4, c[0x0][0x22c] ;  /* 0x00008b0000047ab9 */ /* 0x000fe20000000800 */
[----:B-1----:R-:W-:Y:S01]  /*1ed60*/  LEA R12, P1, R14, R3, 0x2 ;  /* 0x000000030e0c7211 */ /* 0x002fe200078210ff */
[----:B------:R-:W-:-:S03]  /*1ed70*/  ULDC UR5, c[0x0][0x22c] ;  /* 0x00008b0000057ab9 */ /* 0x000fc60000000800 */
[-C--:B------:R-:W-:Y:S02]  /*1ed80*/  LEA.HI.X.SX32 R13, R14, R242.reuse, 0x2, P1 ;  /* 0x000000f20e0d7211 */ /* 0x080fe400008f16ff */
[----:B------:R-:W-:Y:S01]  /*1ed90*/  ISETP.LT.AND P1, PT, R2, UR4, !P0 ;  /* 0x0000000402007c0c */ /* 0x000fe2000c721270 */
[----:B------:R-:W-:Y:S01]  /*1eda0*/  ULDC UR4, c[0x0][0x22c] ;  /* 0x00008b0000047ab9 */ /* 0x000fe20000000800 */
[----:B------:R-:W-:Y:S01]  /*1edb0*/  LOP3.LUT R2, R0, 0x1e, RZ, 0xfc, !PT ;  /* 0x0000001e00027812 */ /* 0x000fe200078efcff */
[----:B------:R1:W-:Y:S01]  /*1edc0*/  @P5 STG.E desc[UR12][R12.64], R20 ;  /* 0x000000140c005986 */ /* 0x0003e2000c10190c */
[----:B------:R-:W-:Y:S02]  /*1edd0*/  LEA R14, P6, R240, R3, 0x2 ;  /* 0x00000003f00e7211 */ /* 0x000fe400078c10ff */
[----:B------:R-:W-:Y:S01]  /*1ede0*/  ISETP.LT.AND P5, PT, R2, UR4, !P0 ;  /* 0x0000000402007c0c */ /* 0x000fe2000c7a1270 */
[----:B------:R-:W-:Y:S01]  /*1edf0*/  ULDC UR4, c[0x0][0x248] ;  /* 0x0000920000047ab9 */ /* 0x000fe20000000800 */
[C---:B--2---:R-:W-:Y:S01]  /*1ee00*/  LEA.HI.X.SX32 R15, R240.reuse, R242, 0x2, P6 ;  /* 0x000000f2f00f7211 */ /* 0x044fe200030f16ff */
[----:B------:R-:W-:Y:S01]  /*1ee10*/  VIADD R240, R240, UR4 ;  /* 0x00000004f0f07c36 */ /* 0x000fe20008000000 */
[----:B------:R-:W-:-:S03]  /*1ee20*/  ULDC UR4, c[0x0][0x248] ;  /* 0x0000920000047ab9 */ /* 0x000fc60000000800 */
[C---:B---3--:R-:W-:Y:S01]  /*1ee30*/  VIADD R4, R240.reuse, UR4 ;  /* 0x00000004f0047c36 */ /* 0x048fe20008000000 */
[CC--:B------:R-:W-:Y:S01]  /*1ee40*/  LEA R232, P6, R240.reuse, R3.reuse, 0x2 ;  /* 0x00000003f0e87211 */ /* 0x0c0fe200078c10ff */
[----:B------:R-:W-:Y:S01]  /*1ee50*/  ULDC UR4, c[0x0][0x248] ;  /* 0x0000920000047ab9 */ /* 0x000fe20000000800 */
[----:B------:R2:W-:Y:S02]  /*1ee60*/  @P4 STG.E desc[UR12][R14.64], R5 ;  /* 0x000000050e004986 */ /* 0x0005e4000c10190c */
[-C--:B------:R-:W-:Y:S02]  /*1ee70*/  LEA.HI.X.SX32 R233, R240, R242.reuse, 0x2, P6 ;  /* 0x000000f2f0e97211 */ /* 0x080fe400030f16ff */
[-C--:B-1----:R-:W-:Y:S02]  /*1ee80*/  LEA R12, P6, R4, R3.reuse, 0x2 ;  /* 0x00000003040c7211 */ /* 0x082fe400078c10ff */
[----:B------:R-:W-:Y:S02]  /*1ee90*/  LOP3.LUT R2, R0, 0x1f, RZ, 0xfc, !PT ;  /* 0x0000001f00027812 */ /* 0x000fe400078efcff */
[CC--:B------:R-:W-:Y:S01]  /*1eea0*/  LEA.HI.X.SX32 R13, R4.reuse, R242.reuse, 0x2, P6 ;  /* 0x000000f2040d7211 */ /* 0x0c0fe200030f16ff */
[----:B--2---:R-:W-:Y:S01]  /*1eeb0*/  VIADD R14, R4, UR4 ;  /* 0x00000004040e7c36 */ /* 0x004fe20008000000 */
[----:B------:R-:W-:Y:S01]  /*1eec0*/  ISETP.LT.AND P4, PT, R2, UR5, !P0 ;  /* 0x0000000502007c0c */ /* 0x000fe2000c781270 */
[----:B------:R-:W-:Y:S01]  /*1eed0*/  ULDC UR5, c[0x0][0x22c] ;  /* 0x00008b0000057ab9 */ /* 0x000fe20000000800 */
[----:B------:R-:W-:Y:S01]  /*1eee0*/  LOP3.LUT R2, R0, 0x20, RZ, 0xfc, !PT ;  /* 0x0000002000027812 */ /* 0x000fe200078efcff */
[----:B------:R-:W-:Y:S01]  /*1eef0*/  ULDC UR4, c[0x0][0x248] ;  /* 0x0000920000047ab9 */ /* 0x000fe20000000800 */
[-C--:B------:R-:W-:Y:S01]  /*1ef00*/  LEA R4, P6, R14, R3.reuse, 0x2 ;  /* 0x000000030e047211 */ /* 0x080fe200078c10ff */
[----:B------:R-:W-:Y:S01]  /*1ef10*/  @P3 STG.E desc[UR12][R232.64], R21 ;  /* 0x00000015e8003986 */ /* 0x000fe2000c10190c */
[----:B------:R-:W-:Y:S01]  /*1ef20*/  ISETP.LT.AND P3, PT, R2, UR5, !P0 ;  /* 0x0000000502007c0c */ /* 0x000fe2000c761270 */
[C---:B------:R-:W-:Y:S01]  /*1ef30*/  VIADD R15, R14.reuse, UR4 ;  /* 0x000000040e0f7c36 */ /* 0x040fe20008000000 */
[-C--:B------:R-:W-:Y:S01]  /*1ef40*/  LEA.HI.X.SX32 R5, R14, R242.reuse, 0x2, P6 ;  /* 0x000000f20e057211 */ /* 0x080fe200030f16ff */
[----:B------:R1:W-:Y:S01]  /*1ef50*/  @P2 STG.E desc[UR12][R12.64], R6 ;  /* 0x000000060c002986 */ /* 0x0003e2000c10190c */
[----:B------:R-:W-:Y:S01]  /*1ef60*/  LOP3.LUT R2, R0, 0x21, RZ, 0xfc, !PT ;  /* 0x0000002100027812 */ /* 0x000fe200078efcff */
[----:B------:R-:W-:Y:S01]  /*1ef70*/  ULDC UR5, c[0x0][0x22c] ;  /* 0x00008b0000057ab9 */ /* 0x000fe20000000800 */
[----:B------:R-:W-:Y:S01]  /*1ef80*/  ULDC UR4, c[0x0][0x248] ;  /* 0x0000920000047ab9 */ /* 0x000fe20000000800 */
[----:B------:R2:W-:Y:S01]  /*1ef90*/  @P1 STG.E desc[UR12][R4.64], R22 ;  /* 0x0000001604001986 */ /* 0x0005e2000c10190c */
[----:B------:R-:W-:Y:S01]  /*1efa0*/  ISETP.LT.AND P2, PT, R2, UR5, !P0 ;  /* 0x0000000502007c0c */ /* 0x000fe2000c741270 */
[C---:B------:R-:W-:Y:S01]  /*1efb0*/  VIADD R20, R15.reuse, UR4 ;  /* 0x000000040f147c36 */ /* 0x040fe20008000000 */
[C---:B------:R-:W-:Y:S01]  /*1efc0*/  LEA R14, P1, R15.reuse, R3, 0x2 ;  /* 0x000000030f0e7211 */ /* 0x040fe200078210ff */
[----:B------:R-:W-:Y:S01]  /*1efd0*/  ULDC UR4, c[0x0][0x22c] ;  /* 0x00008b0000047ab9 */ /* 0x000fe20000000800 */
[----:B------:R-:W-:Y:S01]  /*1efe0*/  LOP3.LUT R2, R0, 0x22, RZ, 0xfc, !PT ;  /* 0x0000002200027812 */ /* 0x000fe200078efcff */
[----:B------:R-:W-:Y:S01]  /*1eff0*/  ULDC UR5, c[0x0][0x22c] ;  /* 0x00008b0000057ab9 */ /* 0x000fe20000000800 */
[----:B------:R-:W-:-:S02]  /*1f000*/  LEA.HI.X.SX32 R15, R15, R242, 0x2, P1 ;  /* 0x000000f20f0f7211 */ /* 0x000fc400008f16ff */
[----:B------:R-:W-:Y:S01]  /*1f010*/  ISETP.LT.AND P1, PT, R2, UR4, !P0 ;  /* 0x0000000402007c0c */ /* 0x000fe2000c721270 */
[----:B------:R-:W-:Y:S01]  /*1f020*/  ULDC UR4, c[0x0][0x22c] ;  /* 0x00008b0000047ab9 */ /* 0x000fe20000000800 */
[----:B------:R-:W-:Y:S01]  /*1f030*/  LOP3.LUT R2, R0, 0x23, RZ, 0xfc, !PT ;  /* 0x0000002300027812 */ /* 0x000fe200078efcff */
[----:B------:R3:W-:Y:S01]  /*1f040*/  @P5 STG.E desc[UR12][R14.64], R7 ;  /* 0x000000070e005986 */ /* 0x0007e2000c10190c */
[----:B-1----:R-:W-:Y:S02]  /*1f050*/  LEA R12, P6, R20, R3, 0x2 ;  /* 0x00000003140c7211 */ /* 0x002fe400078c10ff */
[----:B------:R-:W-:Y:S01]  /*1f060*/  ISETP.LT.AND P5, PT, R2, UR4, !P0 ;  /* 0x0000000402007c0c */ /* 0x000fe2000c7a1270 */
[----:B------:R-:W-:Y:S01]  /*1f070*/  ULDC UR4, c[0x0][0x248] ;  /* 0x0000920000047ab9 */ /* 0x000fe20000000800 */
[C---:B------:R-:W-:Y:S01]  /*1f080*/  LEA.HI.X.SX32 R13, R20.reuse, R242, 0x2, P6 ;  /* 0x000000f2140d7211 */ /* 0x040fe200030f16ff */
[----:B------:R-:W-:Y:S01]  /*1f090*/  VIADD R20, R20, UR4 ;  /* 0x0000000414147c36 */ /* 0x000fe20008000000 */
[----:B------:R-:W-:-:S03]  /*1f0a0*/  ULDC UR4, c[0x0][0x248] ;  /* 0x0000920000047ab9 */ /* 0x000fc60000000800 */
[C---:B------:R-:W-:Y:S01]  /*1f0b0*/  VIADD R21, R20.reuse, UR4 ;  /* 0x0000000414157c36 */ /* 0x040fe20008000000 */
[-C--:B--2---:R-:W-:Y:S01]  /*1f0c0*/  LEA R4, P6, R20, R3.reuse, 0x2 ;  /* 0x0000000314047211 */ /* 0x084fe200078c10ff */
[----:B------:R-:W-:Y:S01]  /*1f0d0*/  ULDC UR4, c[0x0][0x248] ;  /* 0x0000920000047ab9 */ /* 0x000fe20000000800 */
[----:B------:R-:W-:Y:S01]  /*1f0e0*/  LOP3.LUT R2, R0, 0x24, RZ, 0xfc, !PT ;  /* 0x0000002400027812 */ /* 0x000fe200078efcff */
[C---:B---3--:R-:W-:Y:S01]  /*1f0f0*/  VIADD R14, R21.reuse, UR4 ;  /* 0x00000004150e7c36 */ /* 0x048fe20008000000 */
[-C--:B------:R-:W-:Y:S01]  /*1f100*/  LEA.HI.X.SX32 R5, R20, R242.reuse, 0x2, P6 ;  /* 0x000000f214057211 */ /* 0x080fe200030f16ff */
[----:B------:R1:W-:Y:S01]  /*1f110*/  @P4 STG.E desc[UR12][R12.64], R23 ;  /* 0x000000170c004986 */ /* 0x0003e2000c10190c */
[C---:B------:R-:W-:Y:S01]  /*1f120*/  LEA R6, P6, R21.reuse, R3, 0x2 ;  /* 0x0000000315067211 */ /* 0x040fe200078c10ff */
[----:B------:R-:W-:Y:S01]  /*1f130*/  ULDC UR4, c[0x0][0x248] ;  /* 0x0000920000047ab9 */ /* 0x000fe20000000800 */
[----:B------:R-:W-:Y:S01]  /*1f140*/  ISETP.LT.AND P4, PT, R2, UR5, !P0 ;  /* 0x0000000502007c0c */ /* 0x000fe2000c781270 */
[----:B------:R-:W-:Y:S01]  /*1f150*/  ULDC UR5, c[0x0][0x22c] ;  /* 0x00008b0000057ab9 */ /* 0x000fe20000000800 */
[----:B------:R-:W-:-:S02]  /*1f160*/  LEA.HI.X.SX32 R7, R21, R242, 0x2, P6 ;  /* 0x000000f215077211 */ /* 0x000fc400030f16ff */
[----:B------:R-:W-:Y:S01]  /*1f170*/  LOP3.LUT R2, R0, 0x25, RZ, 0xfc, !PT ;  /* 0x0000002500027812 */ /* 0x000fe200078efcff */
[----:B------:R2:W-:Y:S01]  /*1f180*/  @P3 STG.E desc[UR12][R4.64], R8 ;  /* 0x0000000804003986 */ /* 0x0005e2000c10190c */
[-C--:B-1----:R-:W-:Y:S02]  /*1f190*/  LEA R12, P6, R14, R3.reuse, 0x2 ;  /* 0x000000030e0c7211 */ /* 0x082fe400078c10ff */
[----:B------:R-:W-:Y:S01]  /*1f1a0*/  ISETP.LT.AND P3, PT, R2, UR5, !P0 ;  /* 0x0000000502007c0c */ /* 0x000fe2000c761270 */
[----:B------:R1:W-:Y:S01]  /*1f1b0*/  @P2 STG.E desc[UR12][R6.64], R28 ;  /* 0x0000001c06002986 */ /* 0x0003e2000c10190c */
[CC--:B------:R-:W-:Y:S01]  /*1f1c0*/  LEA.HI.X.SX32 R13, R14.reuse, R242.reuse, 0x2, P6 ;  /* 0x000000f20e0d7211 */ /* 0x0c0fe200030f16ff */
[----:B------:R-:W-:Y:S01]  /*1f1d0*/  VIADD R14, R14, UR4 ;  /* 0x000000040e0e7c36 */ /* 0x000fe20008000000 */
[----:B------:R-:W-:Y:S01]  /*1f1e0*/  LOP3.LUT R2, R0, 0x26, RZ, 0xfc, !PT ;  /* 0x0000002600027812 */ /* 0x000fe200078efcff */
[----:B------:R-:W-:Y:S01]  /*1f1f0*/  ULDC UR5, c[0x0][0x22c] ;  /* 0x00008b0000057ab9 */ /* 0x000fe20000000800 */
[----:B------:R-:W-:Y:S01]  /*1f200*/  ULDC UR4, c[0x0][0x248] ;  /* 0x0000920000047ab9 */ /* 0x000fe20000000800 */
[----:B------:R3:W-:Y:S01]  /*1f210*/  @P1 STG.E desc[UR12][R12.64], R9 ;  /* 0x000000090c001986 */ /* 0x0007e2000c10190c */
[----:B------:R-:W-:Y:S01]  /*1f220*/  ISETP.LT.AND P2, PT, R2, UR5, !P0 ;  /* 0x0000000502007c0c */ /* 0x000fe2000c741270 */
[C---:B--2---:R-:W-:Y:S01]  /*1f230*/  VIADD R8, R14.reuse, UR4 ;  /* 0x000000040e087c36 */ /* 0x044fe20008000000 */
[----:B------:R-:W-:Y:S01]  /*1f240*/  LEA R4, P1, R14, R3, 0x2 ;  /* 0x000000030e047211 */ /* 0x000fe200078210ff */
[----:B------:R-:W-:Y:S01]  /*1f250*/  ULDC UR4, c[0x0][0x22c] ;  /* 0x00008b0000047ab9 */ /* 0x000fe20000000800 */
[----:B------:R-:W-:Y:S01]  /*1f260*/  LOP3.LUT R2, R0, 0x27, RZ, 0xfc, !PT ;  /* 0x0000002700027812 */ /* 0x000fe200078efcff */
[----:B------:R-:W-:Y:S01]  /*1f270*/  ULDC UR5, c[0x0][0x22c] ;  /* 0x00008b0000057ab9 */ /* 0x000fe20000000800 */
[----:B------:R-:W-:-:S02]  /*1f280*/  LEA.HI.X.SX32 R5, R14, R242, 0x2, P1 ;  /* 0x000000f20e057211 */ /* 0x000fc400008f16ff */
[----:B------:R-:W-:Y:S01]  /*1f290*/  ISETP.LT.AND P1, PT, R2, UR4, !P0 ;  /* 0x0000000402007c0c */ /* 0x000fe2000c721270 */
[----:B------:R-:W-:Y:S01]  /*1f2a0*/  ULDC UR4, c[0x0][0x22c] ;  /* 0x00008b0000047ab9 */ /* 0x000fe20000000800 */
[----:B------:R-:W-:Y:S01]  /*1f2b0*/  LOP3.LUT R2, R0, 0x28, RZ, 0xfc, !PT ;  /* 0x0000002800027812 */ /* 0x000fe200078efcff */
[----:B------:R2:W-:Y:S03]  /*1f2c0*/  @P5 STG.E desc[UR12][R4.64], R29 ;  /* 0x0000001d04005986 */ /* 0x0005e6000c10190c */
[----:B------:R-:W-:Y:S01]  /*1f2d0*/  ISETP.LT.AND P5, PT, R2, UR4, !P0 ;  /* 0x0000000402007c0c */ /* 0x000fe2000c7a1270 */
[----:B------:R-:W-:Y:S01]  /*1f2e0*/  ULDC UR4, c[0x0][0x248] ;  /* 0x0000920000047ab9 */ /* 0x000fe20000000800 */
[C---:B-1----:R-:W-:Y:S01]  /*1f2f0*/  LEA R6, P6, R8.reuse, R3, 0x2 ;  /* 0x0000000308067211 */ /* 0x042fe200078c10ff */
[----:B---3--:R-:W-:Y:S01]  /*1f300*/  VIADD R9, R8, UR4 ;  /* 0x0000000408097c36 */ /* 0x008fe20008000000 */
[----:B------:R-:W-:-:S02]  /*1f310*/  ULDC UR4, c[0x0][0x248] ;  /* 0x0000920000047ab9 */ /* 0x000fc40000000800 */
[-C--:B------:R-:W-:Y:S01]  /*1f320*/  LEA.HI.X.SX32 R7, R8, R242.reuse, 0x2, P6 ;  /* 0x000000f208077211 */ /* 0x080fe200030f16ff */
[C---:B------:R-:W-:Y:S01]  /*1f330*/  VIADD R12, R9.reuse, UR4 ;  /* 0x00000004090c7c36 */ /* 0x040fe20008000000 */
[CC--:B------:R-:W-:Y:S01]  /*1f340*/  LEA R8, P6, R9.reuse, R3.reuse, 0x2 ;  /* 0x0000000309087211 */ /* 0x0c0fe200078c10ff */
[----:B------:R-:W-:Y:S02]  /*1f350*/  ULDC UR4, c[0x0][0x248] ;  /* 0x0000920000047ab9 */ /* 0x000fe40000000800 */
[----:B------:R1:W-:Y:S01]  /*1f360*/  @P4 STG.E desc[UR12][R6.64], R10 ;  /* 0x0000000a06004986 */ /* 0x0003e2000c10190c */
[----:B------:R-:W-:Y:S02]  /*1f370*/  LEA.HI.X.SX32 R9, R9, R242, 0x2, P6 ;  /* 0x000000f209097211 */ /* 0x000fe400030f16ff */
[----:B--2---:R-:W-:Y:S02]  /*1f380*/  LEA R4, P6, R12, R3, 0x2 ;  /* 0x000000030c047211 */ /* 0x004fe400078c10ff */
[----:B------:R-:W-:-:S02]  /*1f390*/  LOP3.LUT R2, R0, 0x29, RZ, 0xfc, !PT ;  /* 0x0000002900027812 */ /* 0x000fc400078efcff */
[CC--:B------:R-:W-:Y:S01]  /*1f3a0*/  LEA.HI.X.SX32 R5, R12.reuse, R242.reuse, 0x2, P6 ;  /* 0x000000f20c057211 */ /* 0x0c0fe200030f16ff */
[----:B-1----:R-:W-:Y:S01]  /*1f3b0*/  VIADD R10, R12, UR4 ;  /* 0x000000040c0a7c36 */ /* 0x002fe20008000000 */
[----:B------:R-:W-:Y:S01]  /*1f3c0*/  ISETP.LT.AND P4, PT, R2, UR5, !P0 ;  /* 0x0000000502007c0c */ /* 0x000fe2000c781270 */
[----:B------:R-:W-:Y:S01]  /*1f3d0*/  ULDC UR5, c[0x0][0x22c] ;  /* 0x00008b0000057ab9 */ /* 0x000fe20000000800 */
[----:B------:R-:W-:Y:S01]  /*1f3e0*/  LOP3.LUT R2, R0, 0x2a, RZ, 0xfc, !PT ;  /* 0x0000002a00027812 */ /* 0x000fe200078efcff */
[----:B------:R-:W-:Y:S01]  /*1f3f0*/  ULDC UR4, c[0x0][0x248] ;  /* 0x0000920000047ab9 */ /* 0x000fe20000000800 */
[----:B------:R-:W-:Y:S01]  /*1f400*/  LEA R6, P6, R10, R3, 0x2 ;  /* 0x000000030a067211 */ /* 0x000fe200078c10ff */
[----:B------:R1:W-:Y:S01]  /*1f410*/  @P3 STG.E desc[UR12][R8.64], R30 ;  /* 0x0000001e08003986 */ /* 0x0003e2000c10190c */
[----:B------:R-:W-:Y:S01]  /*1f420*/  ISETP.LT.AND P3, PT, R2, UR5, !P0 ;  /* 0x0000000502007c0c */ /* 0x000fe2000c761270 */
[----:B------:R-:W-:Y:S01]  /*1f430*/  ULDC UR5, c[0x0][0x22c] ;  /* 0x00008b0000057ab9 */ /* 0x000fe20000000800 */
[C---:B------:R-:W-:Y:S01]  /*1f440*/  LEA.HI.X.SX32 R7, R10.reuse, R242, 0x2, P6 ;  /* 0x000000f20a077211 */ /* 0x040fe200030f16ff */
[----:B------:R-:W-:Y:S01]  /*1f450*/  VIADD R10, R10, UR4 ;  /* 0x000000040a0a7c36 */ /* 0x000fe20008000000 */
[----:B------:R-:W-:Y:S01]  /*1f460*/  LOP3.LUT R2, R0, 0x2b, RZ, 0xfc, !PT ;  /* 0x0000002b00027812 */ /* 0x000fe200078efcff */
[----:B------:R2:W-:Y:S01]  /*1f470*/  @P2 STG.E desc[UR12][R4.64], R11 ;  /* 0x0000000b04002986 */ /* 0x0005e2000c10190c */
[----:B------:R-:W-:-:S02]  /*1f480*/  ULDC UR4, c[0x0][0x248] ;  /* 0x0000920000047ab9 */ /* 0x000fc40000000800 */
[----:B------:R-:W-:Y:S01]  /*1f490*/  ISETP.LT.AND P2, PT, R2, UR5, !P0 ;  /* 0x0000000502007c0c */ /* 0x000fe2000c741270 */
[----:B------:R3:W-:Y:S01]  /*1f4a0*/  @P1 STG.E desc[UR12][R6.64], R31 ;  /* 0x0000001f06001986 */ /* 0x0007e2000c10190c */
[----:B------:R-:W-:Y:S01]  /*1f4b0*/  LOP3.LUT R2, R0, 0x2c, RZ, 0xfc, !PT ;  /* 0x0000002c00027812 */ /* 0x000fe200078efcff */
[C---:B------:R-:W-:Y:S01]  /*1f4c0*/  VIADD R12, R10.reuse, UR4 ;  /* 0x000000040a0c7c36 */ /* 0x040fe20008000000 */
[CC--:B-1----:R-:W-:Y:S01]  /*1f4d0*/  LEA R8, P1, R10.reuse, R3.reuse, 0x2 ;  /* 0x000000030a087211 */ /* 0x0c2fe200078210ff */
[----:B------:R-:W-:Y:S01]  /*1f4e0*/  ULDC UR4, c[0x0][0x22c] ;  /* 0x00008b0000047ab9 */ /* 0x000fe20000000800 */
[----:B------:R-:W-:Y:S02]  /*1f4f0*/  ULDC UR5, c[0x0][0x22c] ;  /* 0x00008b0000057ab9 */ /* 0x000fe40000000800 */
[----:B------:R-:W-:Y:S02]  /*1f500*/  LEA.HI.X.SX32 R9, R10, R242, 0x2, P1 ;  /* 0x000000f20a097211 */ /* 0x000fe400008f16ff */
[----:B------:R-:W-:Y:S01]  /*1f510*/  ISETP.LT.AND P1, PT, R2, UR4, !P0 ;  /* 0x0000000402007c0c */ /* 0x000fe2000c721270 */
[----:B------:R-:W-:Y:S01]  /*1f520*/  ULDC UR4, c[0x0][0x22c] ;  /* 0x00008b0000047ab9 */ /* 0x000fe20000000800 */
[----:B------:R-:W-:Y:S01]  /*1f530*/  LOP3.LUT R2, R0, 0x2d, RZ, 0xfc, !PT ;  /* 0x0000002d00027812 */ /* 0x000fe200078efcff */
[----:B------:R1:W-:Y:S01]  /*1f540*/  @P5 STG.E desc[UR12][R8.64], R16 ;  /* 0x0000001008005986 */ /* 0x0003e2000c10190c */
[----:B--2---:R-:W-:-:S02]  /*1f550*/  LEA R4, P6, R12, R3, 0x2 ;  /* 0x000000030c047211 */ /* 0x004fc400078c10ff */
[----:B------:R-:W-:Y:S01]  /*1f560*/  ISETP.LT.AND P5, PT, R2, UR4, !P0 ;  /* 0x0000000402007c0c */ /* 0x000fe2000c7a1270 */
[----:B------:R-:W-:Y:S01]  /*1f570*/  ULDC UR4, c[0x0][0x248] ;  /* 0x0000920000047ab9 */ /* 0x000fe20000000800 */
[C---:B------:R-:W-:Y:S01]  /*1f580*/  LEA.HI.X.SX32 R5, R12.reuse, R242, 0x2, P6 ;  /* 0x000000f20c057211 */ /* 0x040fe200030f16ff */
[----:B------:R-:W-:Y:S01]  /*1f590*/  VIADD R12, R12, UR4 ;  /* 0x000000040c0c7c36 */ /* 0x000fe20008000000 */
[----:B------:R-:W-:-:S03]  /*1f5a0*/  ULDC UR4, c[0x0][0x248] ;  /* 0x0000920000047ab9 */ /* 0x000fc60000000800 */
[C---:B------:R-:W-:Y:S01]  /*1f5b0*/  VIADD R10, R12.reuse, UR4 ;  /* 0x000000040c0a7c36 */ /* 0x040fe20008000000 */
[-C--:B---3--:R-:W-:Y:S01]  /*1f5c0*/  LEA R6, P6, R12, R3.reuse, 0x2 ;  /* 0x000000030c067211 */ /* 0x088fe200078c10ff */
[----:B------:R-:W-:Y:S01]  /*1f5d0*/  ULDC UR4, c[0x0][0x248] ;  /* 0x0000920000047ab9 */ /* 0x000fe20000000800 */
[----:B------:R-:W-:Y:S01]  /*1f5e0*/  LOP3.LUT R2, R0, 0x2e, RZ, 0xfc, !PT ;  /* 0x0000002e00027812 */ /* 0x000fe200078efcff */
[----:B------:R-:W-:Y:S01]  /*1f5f0*/  VIADD R11, R10, UR4 ;  /* 0x000000040a0b7c36 */ /* 0x000fe20008000000 */
[-C--:B------:R-:W-:Y:S01]  /*1f600*/  LEA.HI.X.SX32 R7, R12, R242.reuse, 0x2, P6 ;  /* 0x000000f20c077211 */ /* 0x080fe200030f16ff */
[----:B------:R2:W-:Y:S01]  /*1f610*/  @P4 STG.E desc[UR12][R4.64], R36 ;  /* 0x0000002404004986 */ /* 0x0005e2000c10190c */
[----:B-1----:R-:W-:Y:S01]  /*1f620*/  LEA R8, P6, R10, R3, 0x2 ;  /* 0x000000030a087211 */ /* 0x002fe200078c10ff */
[----:B------:R-:W-:Y:S01]  /*1f630*/  ULDC UR4, c[0x0][0x248] ;  /* 0x0000920000047ab9 */ /* 0x000fe20000000800 */
[----:B------:R-:W-:Y:S01]  /*1f640*/  ISETP.LT.AND P4, PT, R2, UR5, !P0 ;  /* 0x0000000502007c0c */ /* 0x000fe2000c781270 */
[----:B------:R-:W-:Y:S01]  /*1f650*/  ULDC UR5, c[0x0][0x22c] ;  /* 0x00008b0000057ab9 */ /* 0x000fe20000000800 */
[----:B------:R-:W-:-:S02]  /*1f660*/  LEA.HI.X.SX32 R9, R10, R242, 0x2, P6 ;  /* 0x000000f20a097211 */ /* 0x000fc400030f16ff */
[----:B------:R-:W-:Y:S01]  /*1f670*/  LOP3.LUT R2, R0, 0x2f, RZ, 0xfc, !PT ;  /* 0x0000002f00027812 */ /* 0x000fe200078efcff */
[----:B------:R1:W-:Y:S01]  /*1f680*/  @P3 STG.E desc[UR12][R6.64], R17 ;  /* 0x0000001106003986 */ /* 0x0003e2000c10190c */
[CC--:B--2---:R-:W-:Y:S02]  /*1f690*/  LEA R4, P6, R11.reuse, R3.reuse, 0x2 ;  /* 0x000000030b047211 */ /* 0x0c4fe400078c10ff */
        /* <DEDUP_REMOVED lines=9> */
[C---:B------:R-:W-:Y:S01]  /*1f730*/  VIADD R10, R11.reuse, UR4 ;  /* 0x000000040b0a7c36 */ /* 0x040fe20008000000 */
[C---:B-1----:R-:W-:Y:S01]  /*1f740*/  LEA R6, P1, R11.reuse, R3, 0x2 ;  /* 0x000000030b067211 */ /* 0x042fe200078210ff */
        /* <DEDUP_REMOVED lines=8> */
[----:B--2---:R-:W-:Y:S02]  /*1f7d0*/  LEA R8, P6, R10, R3, 0x2 ;  /* 0x000000030a087211 */ /* 0x004fe400078c10ff */
        /* <DEDUP_REMOVED lines=8> */
[----:B------:R-:W-:Y:S02]  /*1f860*/  LOP3.LUT R2, R0, 0x33, RZ, 0xfc, !PT ;  /* 0x0000003300027812 */ /* 0x000fe400078efcff */
[-C--:B------:R-:W-:Y:S01]  /*1f870*/  LEA.HI.X.SX32 R5, R10, R242.reuse, 0x2, P6 ;  /* 0x000000f20a057211 */ /* 0x080fe200030f16ff */
[C---:B------:R-:W-:Y:S01]  /*1f880*/  VIADD R10, R11.reuse, UR4 ;  /* 0x000000040b0a7c36 */ /* 0x040fe20008000000 */
[CC--:B-1----:R-:W-:Y:S01]  /*1f890*/  LEA R6, P6, R11.reuse, R3.reuse, 0x2 ;  /* 0x000000030b067211 */ /* 0x0c2fe200078c10ff */
[----:B------:R1:W-:Y:S01]  /*1f8a0*/  @P4 STG.E desc[UR12][R8.64], R19 ;  /* 0x0000001308004986 */ /* 0x0003e2000c10190c */
[----:B------:R-:W-:Y:S01]  /*1f8b0*/  ISETP.LT.AND P4, PT, R2, UR5, !P0 ;  /* 0x0000000502007c0c */ /* 0x000fe2000c781270 */
[----:B------:R-:W-:Y:S01]  /*1f8c0*/  ULDC UR5, c[0x0][0x22c] ;  /* 0x00008b0000057ab9 */ /* 0x000fe20000000800 */
[----:B------:R-:W-:Y:S01]  /*1f8d0*/  LEA.HI.X.SX32 R7, R11, R242, 0x2, P6 ;  /* 0x000000f20b077211 */ /* 0x000fe200030f16ff */
[----:B------:R-:W-:Y:S01]  /*1f8e0*/  ULDC UR4, c[0x0][0x248] ;  /* 0x0000920000047ab9 */ /* 0x000fe20000000800 */
[----:B------:R-:W-:Y:S01]  /*1f8f0*/  LOP3.LUT R2, R0, 0x34, RZ, 0xfc, !PT ;  /* 0x0000003400027812 */ /* 0x000fe200078efcff */
[----:B------:R2:W-:Y:S04]  /*1f900*/  @P3 STG.E desc[UR12][R4.64], R39 ;  /* 0x0000002704003986 */ /* 0x0005e8000c10190c */
[----:B------:R-:W3:Y:S01]  /*1f910*/  LDS.128 R16, [R243] ;  /* 0x00000000f3107984 */ /* 0x000ee20000000c00 */
[----:B-1----:R-:W-:-:S02]  /*1f920*/  LEA R8, P6, R10, R3, 0x2 ;  /* 0x000000030a087211 */ /* 0x002fc400078c10ff */
        /* <DEDUP_REMOVED lines=10> */
[----:B--2---:R-:W-:Y:S01]  /*1f9d0*/  LEA R4, P1, R10, R3, 0x2 ;  /* 0x000000030a047211 */ /* 0x004fe200078210ff */
        /* <DEDUP_REMOVED lines=8> */
[C---:B-1----:R-:W-:Y:S02]  /*1fa60*/  LEA R6, P6, R11.reuse, R3, 0x2 ;  /* 0x000000030b067211 */ /* 0x042fe400078c10ff */
[----:B------:R-:W-:Y:S01]  /*1fa70*/  ISETP.LT.AND P5, PT, R2, UR4, !P0 ;  /* 0x0000000402007c0c */ /* 0x000fe2000c7a1270 */
[----:B------:R-:W-:Y:S01]  /*1fa80*/  ULDC UR4, c[0x0][0x248] ;  /* 0x0000920000047ab9 */ /* 0x000fe20000000800 */
[C---:B------:R-:W-:Y:S01]  /*1fa90*/  LEA.HI.X.SX32 R7, R11.reuse, R242, 0x2, P6 ;  /* 0x000000f20b077211 */ /* 0x040fe200030f16ff */
[----:B------:R-:W-:Y:S01]  /*1faa0*/  VIADD R11, R11, UR4 ;  /* 0x000000040b0b7c36 */ /* 0x000fe20008000000 */
[----:B------:R-:W-:-:S03]  /*1fab0*/  ULDC UR4, c[0x0][0x248] ;  /* 0x0000920000047ab9 */ /* 0x000fc60000000800 */
[C---:B------:R-:W-:Y:S01]  /*1fac0*/  VIADD R10, R11.reuse, UR4 ;  /* 0x000000040b0a7c36 */ /* 0x040fe20008000000 */
[CC--:B----4-:R-:W-:Y:S01]  /*1fad0*/  LEA R8, P6, R11.reuse, R3.reuse, 0x2 ;  /* 0x000000030b087211 */ /* 0x0d0fe200078c10ff */
[----:B------:R-:W-:Y:S01]  /*1fae0*/  ULDC UR4, c[0x0][0x248] ;  /* 0x0000920000047ab9 */ /* 0x000fe20000000800 */
[----:B------:R-:W-:Y:S02]  /*1faf0*/  LOP3.LUT R2, R0, 0x38, RZ, 0xfc, !PT ;  /* 0x0000003800027812 */ /* 0x000fe400078efcff */
[-C--:B------:R-:W-:Y:S01]  /*1fb00*/  LEA.HI.X.SX32 R9, R11, R242.reuse, 0x2, P6 ;  /* 0x000000f20b097211 */ /* 0x080fe200030f16ff */
[C---:B------:R-:W-:Y:S01]  /*1fb10*/  VIADD R11, R10.reuse, UR4 ;  /* 0x000000040a0b7c36 */ /* 0x040fe20008000000 */
[-C--:B--2---:R-:W-:Y:S01]  /*1fb20*/  LEA R4, P6, R10, R3.reuse, 0x2 ;  /* 0x000000030a047211 */ /* 0x084fe200078c10ff */
[----:B------:R1:W-:Y:S01]  /*1fb30*/  @P4 STG.E desc[UR12][R6.64], R45 ;  /* 0x0000002d06004986 */ /* 0x0003e2000c10190c */
[----:B------:R-:W-:Y:S01]  /*1fb40*/  ISETP.LT.AND P4, PT, R2, UR5, !P0 ;  /* 0x0000000502007c0c */ /* 0x000fe2000c781270 */
[----:B------:R-:W-:Y:S01]  /*1fb50*/  ULDC UR5, c[0x0][0x22c] ;  /* 0x00008b0000057ab9 */ /* 0x000fe20000000800 */
[----:B------:R-:W-:Y:S01]  /*1fb60*/  LEA.HI.X.SX32 R5, R10, R242, 0x2, P6 ;  /* 0x000000f20a057211 */ /* 0x000fe200030f16ff */
[----:B------:R-:W-:Y:S01]  /*1fb70*/  ULDC UR4, c[0x0][0x248] ;  /* 0x0000920000047ab9 */ /* 0x000fe20000000800 */
[----:B------:R-:W-:Y:S01]  /*1fb80*/  LOP3.LUT R2, R0, 0x39, RZ, 0xfc, !PT ;  /* 0x0000003900027812 */ /* 0x000fe200078efcff */
[----:B------:R2:W-:Y:S01]  /*1fb90*/  @P3 STG.E desc[UR12][R8.64], R26 ;  /* 0x0000001a08003986 */ /* 0x0005e2000c10190c */
        /* <DEDUP_REMOVED lines=11> */
[C---:B--2---:R-:W-:Y:S01]  /*1fc50*/  LEA R8, P1, R11.reuse, R3, 0x2 ;  /* 0x000000030b087211 */ /* 0x044fe200078210ff */
        /* <DEDUP_REMOVED lines=15> */
[-C--:B----4-:R-:W-:Y:S01]  /*1fd50*/  LEA R6, P6, R10, R3.reuse, 0x2 ;  /* 0x000000030a067211 */ /* 0x090fe200078c10ff */
[----:B------:R-:W-:Y:S01]  /*1fd60*/  ULDC UR4, c[0x0][0x248] ;  /* 0x0000920000047ab9 */ /* 0x000fe20000000800 */
[----:B------:R-:W-:Y:S02]  /*1fd70*/  LOP3.LUT R2, R0, 0x3d, RZ, 0xfc, !PT ;  /* 0x0000003d00027812 */ /* 0x000fe400078efcff */
[-C--:B------:R-:W-:Y:S01]  /*1fd80*/  LEA.HI.X.SX32 R7, R10, R242.reuse, 0x2, P6 ;  /* 0x000000f20a077211 */ /* 0x080fe200030f16ff */
[C---:B------:R-:W-:Y:S01]  /*1fd90*/  VIADD R10, R11.reuse, UR4 ;  /* 0x000000040b0a7c36 */ /* 0x040fe20008000000 */
[CC--:B--2---:R-:W-:Y:S01]  /*1fda0*/  LEA R8, P6, R11.reuse, R3.reuse, 0x2 ;  /* 0x000000030b087211 */ /* 0x0c4fe200078c10ff */
        /* <DEDUP_REMOVED lines=1514> */
[----:B----4-:R-:W-:Y:S01]  /*25c50*/  LEA R8, P6, R10, R3, 0x2 ;  /* 0x000000030a087211 */ /* 0x010fe200078c10ff */
[----:B------:R-:W-:-:S03]  /*25c60*/  ULDC UR4, c[0x0][0x248] ;  /* 0x0000920000047ab9 */ /* 0x000fc60000000800 */
[-C--:B------:R-:W-:Y:S01]  /*25c70*/  LEA.HI.X.SX32 R9, R10, R242.reuse, 0x2, P6 ;  /* 0x000000f20a097211 */ /* 0x080fe200030f16ff */
[C---:B------:R-:W-:Y:S01]  /*25c80*/  VIADD R10, R11.reuse, UR4 ;  /* 0x000000040b0a7c36 */ /* 0x040fe20008000000 */
[C---:B--2---:R-:W-:Y:S01]  /*25c90*/  LEA R4, P6, R11.reuse, R3, 0x2 ;  /* 0x000000030b047211 */ /* 0x044fe200078c10ff */
[----:B------:R1:W-:Y:S01]  /*25ca0*/  @P4 STG.E desc[UR12][R6.64], R231 ;  /* 0x000000e706004986 */ /* 0x0003e2000c10190c */
[----:B------:R-:W-:Y:S01]  /*25cb0*/  LOP3.LUT R2, R0, 0xfb, RZ, 0xfc, !PT ;  /* 0x000000fb00027812 */ /* 0x000fe200078efcff */
[----:B------:R-:W-:Y:S01]  /*25cc0*/  ULDC UR4, c[0x0][0x248] ;  /* 0x0000920000047ab9 */ /* 0x000fe20000000800 */
[----:B------:R-:W-:Y:S02]  /*25cd0*/  LEA.HI.X.SX32 R5, R11, R242, 0x2, P6 ;  /* 0x000000f20b057211 */ /* 0x000fe400030f16ff */
[----:B------:R-:W-:Y:S01]  /*25ce0*/  ISETP.LT.AND P4, PT, R2, UR5, !P0 ;  /* 0x0000000502007c0c */ /* 0x000fe2000c781270 */
[----:B------:R-:W-:Y:S01]  /*25cf0*/  ULDC UR5, c[0x0][0x22c] ;  /* 0x00008b0000057ab9 */ /* 0x000fe20000000800 */
[----:B------:R-:W-:-:S02]  /*25d00*/  LOP3.LUT R2, R0, 0xfc, RZ, 0xfc, !PT ;  /* 0x000000fc00027812 */ /* 0x000fc400078efcff */
[----:B-1----:R-:W-:-:S04]  /*25d10*/  LEA R6, P6, R10, R3, 0x2 ;  /* 0x000000030a067211 */ /* 0x002fc800078c10ff */
[C---:B------:R-:W-:Y:S01]  /*25d20*/  LEA.HI.X.SX32 R7, R10.reuse, R242, 0x2, P6 ;  /* 0x000000f20a077211 */ /* 0x040fe200030f16ff */
[----:B------:R-:W-:Y:S01]  /*25d30*/  VIADD R10, R10, UR4 ;  /* 0x000000040a0a7c36 */ /* 0x000fe20008000000 */
[----:B------:R-:W-:Y:S01]  /*25d40*/  ULDC UR4, c[0x0][0x248] ;  /* 0x0000920000047ab9 */ /* 0x000fe20000000800 */
[----:B------:R1:W-:Y:S01]  /*25d50*/  @P3 STG.E desc[UR12][R8.64], R239 ;  /* 0x000000ef08003986 */ /* 0x0003e2000c10190c */
[----:B------:R-:W-:Y:S01]  /*25d60*/  ISETP.LT.AND P3, PT, R2, UR5, !P0 ;  /* 0x0000000502007c0c */ /* 0x000fe2000c761270 */
[----:B------:R-:W-:Y:S01]  /*25d70*/  ULDC UR5, c[0x0][0x22c] ;  /* 0x00008b0000057ab9 */ /* 0x000fe20000000800 */
[----:B------:R-:W-:Y:S01]  /*25d80*/  LOP3.LUT R2, R0, 0xfd, RZ, 0xfc, !PT ;  /* 0x000000fd00027812 */ /* 0x000fe200078efcff */
[----:B------:R2:W-:Y:S03]  /*25d90*/  @P2 STG.E desc[UR12][R4.64], R148 ;  /* 0x0000009404002986 */ /* 0x0005e6000c10190c */
[----:B------:R-:W-:Y:S01]  /*25da0*/  ISETP.LT.AND P2, PT, R2, UR5, !P0 ;  /* 0x0000000502007c0c */ /* 0x000fe2000c741270 */
[----:B------:R-:W-:Y:S01]  /*25db0*/  ULDC UR5, c[0x0][0x248] ;  /* 0x0000920000057ab9 */ /* 0x000fe20000000800 */
[----:B-1----:R-:W-:Y:S01]  /*25dc0*/  VIADD R9, R10, UR4 ;  /* 0x000000040a097c36 */ /* 0x002fe20008000000 */
[----:B------:R-:W-:-:S03]  /*25dd0*/  ULDC UR4, c[0x0][0x248] ;  /* 0x0000920000047ab9 */ /* 0x000fc60000000800 */
[----:B------:R-:W-:Y:S01]  /*25de0*/  VIADD R11, R9, UR4 ;  /* 0x00000004090b7c36 */ /* 0x000fe20008000000 */
[----:B---3--:R1:W-:Y:S01]  /*25df0*/  @P1 STG.E desc[UR12][R6.64], R16 ;  /* 0x0000001006001986 */ /* 0x0083e2000c10190c */
[CC--:B--2---:R-:W-:Y:S01]  /*25e00*/  LEA R4, P1, R10.reuse, R3.reuse, 0x2 ;  /* 0x000000030a047211 */ /* 0x0c4fe200078210ff */
[----:B------:R-:W-:Y:S01]  /*25e10*/  ULDC UR4, c[0x0][0x248] ;  /* 0x0000920000047ab9 */ /* 0x000fe20000000800 */
[----:B------:R-:W-:Y:S01]  /*25e20*/  VIADD R12, R11, UR5 ;  /* 0x000000050b0c7c36 */ /* 0x000fe20008000000 */
[----:B------:R-:W-:Y:S02]  /*25e30*/  LEA R8, P6, R9, R3, 0x2 ;  /* 0x0000000309087211 */ /* 0x000fe400078c10ff */
[----:B------:R-:W-:Y:S01]  /*25e40*/  LEA.HI.X.SX32 R5, R10, R242, 0x2, P1 ;  /* 0x000000f20a057211 */ /* 0x000fe200008f16ff */
[----:B------:R-:W-:Y:S01]  /*25e50*/  VIADD R13, R12, UR6 ;  /* 0x000000060c0d7c36 */ /* 0x000fe20008000000 */
[C---:B------:R-:W-:Y:S02]  /*25e60*/  LOP3.LUT R2, R0.reuse, 0xfe, RZ, 0xfc, !PT ;  /* 0x000000fe00027812 */ /* 0x040fe400078efcff */
[----:B------:R-:W-:-:S02]  /*25e70*/  LOP3.LUT R0, R0, 0xff, RZ, 0xfc, !PT ;  /* 0x000000ff00007812 */ /* 0x000fc400078efcff */
[-C--:B-1----:R-:W-:Y:S01]  /*25e80*/  LEA R6, P1, R11, R3.reuse, 0x2 ;  /* 0x000000030b067211 */ /* 0x082fe200078210ff */
[----:B------:R-:W-:Y:S01]  /*25e90*/  VIADD R14, R13, UR4 ;  /* 0x000000040d0e7c36 */ /* 0x000fe20008000000 */
[-C--:B------:R-:W-:Y:S01]  /*25ea0*/  LEA.HI.X.SX32 R9, R9, R242.reuse, 0x2, P6 ;  /* 0x000000f209097211 */ /* 0x080fe200030f16ff */
[----:B------:R-:W-:Y:S01]  /*25eb0*/  ULDC UR4, c[0x0][0x22c] ;  /* 0x00008b0000047ab9 */ /* 0x000fe20000000800 */
[----:B------:R-:W-:Y:S02]  /*25ec0*/  LEA R10, P6, R12, R3, 0x2 ;  /* 0x000000030c0a7211 */ /* 0x000fe400078c10ff */
[----:B------:R-:W-:Y:S02]  /*25ed0*/  LEA.HI.X.SX32 R7, R11, R242, 0x2, P1 ;  /* 0x000000f20b077211 */ /* 0x000fe400008f16ff */
[----:B------:R-:W-:Y:S02]  /*25ee0*/  ISETP.LT.AND P1, PT, R2, UR7, !P0 ;  /* 0x0000000702007c0c */ /* 0x000fe4000c721270 */
[----:B------:R-:W-:-:S02]  /*25ef0*/  ISETP.LT.AND P0, PT, R0, UR4, !P0 ;  /* 0x0000000400007c0c */ /* 0x000fc4000c701270 */
[-C--:B------:R-:W-:Y:S02]  /*25f00*/  LEA.HI.X.SX32 R11, R12, R242.reuse, 0x2, P6 ;  /* 0x000000f20c0b7211 */ /* 0x080fe400030f16ff */
[CC--:B------:R-:W-:Y:S01]  /*25f10*/  LEA R12, P6, R13.reuse, R3.reuse, 0x2 ;  /* 0x000000030d0c7211 */ /* 0x0c0fe200078c10ff */
[----:B------:R1:W-:Y:S03]  /*25f20*/  @P5 STG.E desc[UR12][R4.64], R149 ;  /* 0x0000009504005986 */ /* 0x0003e6000c10190c */
[----:B------:R-:W-:Y:S01]  /*25f30*/  LEA.HI.X.SX32 R13, R13, R242, 0x2, P6 ;  /* 0x000000f20d0d7211 */ /* 0x000fe200030f16ff */
[----:B------:R1:W-:Y:S01]  /*25f40*/  @P4 STG.E desc[UR12][R8.64], R17 ;  /* 0x0000001108004986 */ /* 0x0003e2000c10190c */
[----:B------:R-:W-:-:S03]  /*25f50*/  LEA R2, P6, R14, R3, 0x2 ;  /* 0x000000030e027211 */ /* 0x000fc600078c10ff */
[----:B------:R1:W-:Y:S04]  /*25f60*/  @P3 STG.E desc[UR12][R6.64], R150 ;  /* 0x0000009606003986 */ /* 0x0003e8000c10190c */
[----:B------:R1:W-:Y:S01]  /*25f70*/  @P2 STG.E desc[UR12][R10.64], R18 ;  /* 0x000000120a002986 */ /* 0x0003e2000c10190c */
[----:B------:R-:W-:-:S03]  /*25f80*/  LEA.HI.X.SX32 R3, R14, R242, 0x2, P6 ;  /* 0x000000f20e037211 */ /* 0x000fc600030f16ff */
[----:B------:R1:W-:Y:S01]  /*25f90*/  @P1 STG.E desc[UR12][R12.64], R151 ;  /* 0x000000970c001986 */ /* 0x0003e2000c10190c */
[----:B------:R-:W-:Y:S05]  /*25fa0*/  @!P0 EXIT ;  /* 0x000000000000894d */ /* 0x000fea0003800000 */
[----:B------:R-:W-:Y:S01]  /*25fb0*/  STG.E desc[UR12][R2.64], R19 ;  /* 0x0000001302007986 */ /* 0x000fe2000c10190c */
[----:B------:R-:W-:Y:S05]  /*25fc0*/  EXIT ;  /* 0x000000000000794d */ /* 0x000fea0003800000 */
.L_x_2:
[----:B------:R-:W-:-:S00]  /*25fd0*/  BRA `(.L_x_2) ;  /* 0xfffffffc00fc7947 */ /* 0x000fc0000383ffff */
[----:B------:R-:W-:-:S00]  /*25fe0*/  NOP ;  /* 0x0000000000007918 */ /* 0x000fc00000000000 */
        /* <DEDUP_REMOVED lines=9> */
.L_x_3:


//--------------------- .nv.shared.matmul_kernel  --------------------------
	.section	.nv.shared.matmul_kernel,"aw",@nobits
	.sectionflags	@""
	.align	16
	.zero		1024


//--------------------- .nv.shared.reserved.0     --------------------------
	.section	.nv.shared.reserved.0,"aw",@nobits
	.weak		__nv_reservedSMEM_offset_0_alias
	.size		__nv_reservedSMEM_offset_0_alias, 0, 0
	.other		__nv_reservedSMEM_offset_0_alias,@"STO_CUDA_RESERVED_SHARED STV_DEFAULT"
__nv_reservedSMEM_offset_0_alias:
	.zero		0


//--------------------- .nv.constant0.matmul_kernel --------------------------
	.section	.nv.constant0.matmul_kernel,"a",@progbits
	.sectionflags	@""
	.align	4
.nv.constant0.matmul_kernel:
	.zero		608


//--------------------- SYMBOLS --------------------------

	.type		.nv.reservedSmem.offset0,@object
	.size		.nv.reservedSmem.offset0,0x4
